//
// Generated by NVIDIA NVVM Compiler
//
// Compiler Build ID: CL-36424714
// Cuda compilation tools, release 13.0, V13.0.88
// Based on NVVM 20.0.0
//

.version 9.0
.target sm_100
.address_size 64

	// .globl	_Z21decompress_kernel_16bPhPKiS1_PtPiih
// _ZZN3cub18CUB_300001_SM_10006detail4scan16DeviceScanKernelINS2_10policy_hubIiiijN4cuda3std3__44plusIvEEE10Policy1000EN6thrust24THRUST_300001_SM_1000_NS10device_ptrIiEESF_NS0_13ScanTileStateIiLb1EEES9_NS1_10InputValueIiPiEEjiLb0EiEEvT0_T1_T2_iT3_T4_T5_E12temp_storage has been demoted
// _ZZN3cub18CUB_300001_SM_10006detail4scan16DeviceScanKernelINS2_10policy_hubIiiimN4cuda3std3__44plusIvEEE10Policy1000EN6thrust24THRUST_300001_SM_1000_NS10device_ptrIiEESF_NS0_13ScanTileStateIiLb1EEES9_NS1_10InputValueIiPiEEmiLb0EiEEvT0_T1_T2_iT3_T4_T5_E12temp_storage has been demoted
.global .align 1 .b8 _ZN34_INTERNAL_0f883777_4_k_cu_55ccc70e4cuda3std3__45__cpo5beginE[1];
.global .align 1 .b8 _ZN34_INTERNAL_0f883777_4_k_cu_55ccc70e4cuda3std3__45__cpo3endE[1];
.global .align 1 .b8 _ZN34_INTERNAL_0f883777_4_k_cu_55ccc70e4cuda3std3__45__cpo6cbeginE[1];
.global .align 1 .b8 _ZN34_INTERNAL_0f883777_4_k_cu_55ccc70e4cuda3std3__45__cpo4cendE[1];
.global .align 1 .b8 _ZN34_INTERNAL_0f883777_4_k_cu_55ccc70e4cuda3std3__45__cpo6rbeginE[1];
.global .align 1 .b8 _ZN34_INTERNAL_0f883777_4_k_cu_55ccc70e4cuda3std3__45__cpo4rendE[1];
.global .align 1 .b8 _ZN34_INTERNAL_0f883777_4_k_cu_55ccc70e4cuda3std3__45__cpo7crbeginE[1];
.global .align 1 .b8 _ZN34_INTERNAL_0f883777_4_k_cu_55ccc70e4cuda3std3__45__cpo5crendE[1];
.global .align 1 .b8 _ZN34_INTERNAL_0f883777_4_k_cu_55ccc70e4cuda3std3__436_GLOBAL__N__0f883777_4_k_cu_55ccc70e6ignoreE[1];
.global .align 1 .b8 _ZN34_INTERNAL_0f883777_4_k_cu_55ccc70e4cuda3std3__419piecewise_constructE[1];
.global .align 1 .b8 _ZN34_INTERNAL_0f883777_4_k_cu_55ccc70e4cuda3std3__48in_placeE[1];
.global .align 1 .b8 _ZN34_INTERNAL_0f883777_4_k_cu_55ccc70e4cuda3std3__420unreachable_sentinelE[1];
.global .align 1 .b8 _ZN34_INTERNAL_0f883777_4_k_cu_55ccc70e4cuda3std3__47nulloptE[1];
.global .align 1 .b8 _ZN34_INTERNAL_0f883777_4_k_cu_55ccc70e4cuda3std3__48unexpectE[1];
.global .align 1 .b8 _ZN34_INTERNAL_0f883777_4_k_cu_55ccc70e4cuda3std6ranges3__45__cpo4swapE[1];
.global .align 1 .b8 _ZN34_INTERNAL_0f883777_4_k_cu_55ccc70e4cuda3std6ranges3__45__cpo9iter_moveE[1];
.global .align 1 .b8 _ZN34_INTERNAL_0f883777_4_k_cu_55ccc70e4cuda3std6ranges3__45__cpo5beginE[1];
.global .align 1 .b8 _ZN34_INTERNAL_0f883777_4_k_cu_55ccc70e4cuda3std6ranges3__45__cpo3endE[1];
.global .align 1 .b8 _ZN34_INTERNAL_0f883777_4_k_cu_55ccc70e4cuda3std6ranges3__45__cpo6cbeginE[1];
.global .align 1 .b8 _ZN34_INTERNAL_0f883777_4_k_cu_55ccc70e4cuda3std6ranges3__45__cpo4cendE[1];
.global .align 1 .b8 _ZN34_INTERNAL_0f883777_4_k_cu_55ccc70e4cuda3std6ranges3__45__cpo7advanceE[1];
.global .align 1 .b8 _ZN34_INTERNAL_0f883777_4_k_cu_55ccc70e4cuda3std6ranges3__45__cpo9iter_swapE[1];
.global .align 1 .b8 _ZN34_INTERNAL_0f883777_4_k_cu_55ccc70e4cuda3std6ranges3__45__cpo4nextE[1];
.global .align 1 .b8 _ZN34_INTERNAL_0f883777_4_k_cu_55ccc70e4cuda3std6ranges3__45__cpo4prevE[1];
.global .align 1 .b8 _ZN34_INTERNAL_0f883777_4_k_cu_55ccc70e4cuda3std6ranges3__45__cpo4dataE[1];
.global .align 1 .b8 _ZN34_INTERNAL_0f883777_4_k_cu_55ccc70e4cuda3std6ranges3__45__cpo5cdataE[1];
.global .align 1 .b8 _ZN34_INTERNAL_0f883777_4_k_cu_55ccc70e4cuda3std6ranges3__45__cpo4sizeE[1];
.global .align 1 .b8 _ZN34_INTERNAL_0f883777_4_k_cu_55ccc70e4cuda3std6ranges3__45__cpo5ssizeE[1];
.global .align 1 .b8 _ZN34_INTERNAL_0f883777_4_k_cu_55ccc70e4cuda3std6ranges3__45__cpo8distanceE[1];
.global .align 1 .b8 _ZN34_INTERNAL_0f883777_4_k_cu_55ccc70e6thrust24THRUST_300001_SM_1000_NS8cuda_cub3parE[1];
.global .align 1 .b8 _ZN34_INTERNAL_0f883777_4_k_cu_55ccc70e6thrust24THRUST_300001_SM_1000_NS8cuda_cub10par_nosyncE[1];
.global .align 1 .b8 _ZN34_INTERNAL_0f883777_4_k_cu_55ccc70e6thrust24THRUST_300001_SM_1000_NS6system6detail10sequential3seqE[1];
.global .align 1 .b8 _ZN34_INTERNAL_0f883777_4_k_cu_55ccc70e6thrust24THRUST_300001_SM_1000_NS6system3cpp3parE[1];
.global .align 1 .b8 _ZN34_INTERNAL_0f883777_4_k_cu_55ccc70e6thrust24THRUST_300001_SM_1000_NS12placeholders2_1E[1];
.global .align 1 .b8 _ZN34_INTERNAL_0f883777_4_k_cu_55ccc70e6thrust24THRUST_300001_SM_1000_NS12placeholders2_2E[1];
.global .align 1 .b8 _ZN34_INTERNAL_0f883777_4_k_cu_55ccc70e6thrust24THRUST_300001_SM_1000_NS12placeholders2_3E[1];
.global .align 1 .b8 _ZN34_INTERNAL_0f883777_4_k_cu_55ccc70e6thrust24THRUST_300001_SM_1000_NS12placeholders2_4E[1];
.global .align 1 .b8 _ZN34_INTERNAL_0f883777_4_k_cu_55ccc70e6thrust24THRUST_300001_SM_1000_NS12placeholders2_5E[1];
.global .align 1 .b8 _ZN34_INTERNAL_0f883777_4_k_cu_55ccc70e6thrust24THRUST_300001_SM_1000_NS12placeholders2_6E[1];
.global .align 1 .b8 _ZN34_INTERNAL_0f883777_4_k_cu_55ccc70e6thrust24THRUST_300001_SM_1000_NS12placeholders2_7E[1];
.global .align 1 .b8 _ZN34_INTERNAL_0f883777_4_k_cu_55ccc70e6thrust24THRUST_300001_SM_1000_NS12placeholders2_8E[1];
.global .align 1 .b8 _ZN34_INTERNAL_0f883777_4_k_cu_55ccc70e6thrust24THRUST_300001_SM_1000_NS12placeholders2_9E[1];
.global .align 1 .b8 _ZN34_INTERNAL_0f883777_4_k_cu_55ccc70e6thrust24THRUST_300001_SM_1000_NS12placeholders3_10E[1];
.global .align 1 .b8 _ZN34_INTERNAL_0f883777_4_k_cu_55ccc70e6thrust24THRUST_300001_SM_1000_NS3seqE[1];
.global .align 1 .b8 _ZN34_INTERNAL_0f883777_4_k_cu_55ccc70e6thrust24THRUST_300001_SM_1000_NS6deviceE[1];

.visible .entry _Z21decompress_kernel_16bPhPKiS1_PtPiih(
	.param .u64 .ptr .align 1 _Z21decompress_kernel_16bPhPKiS1_PtPiih_param_0,
	.param .u64 .ptr .align 1 _Z21decompress_kernel_16bPhPKiS1_PtPiih_param_1,
	.param .u64 .ptr .align 1 _Z21decompress_kernel_16bPhPKiS1_PtPiih_param_2,
	.param .u64 .ptr .align 1 _Z21decompress_kernel_16bPhPKiS1_PtPiih_param_3,
	.param .u64 .ptr .align 1 _Z21decompress_kernel_16bPhPKiS1_PtPiih_param_4,
	.param .u32 _Z21decompress_kernel_16bPhPKiS1_PtPiih_param_5,
	.param .u8 _Z21decompress_kernel_16bPhPKiS1_PtPiih_param_6
)
{
	.local .align 16 .b8 	__local_depot0[192];
	.reg .b64 	%SP;
	.reg .b64 	%SPL;
	.reg .pred 	%p<16>;
	.reg .b16 	%rs<14>;
	.reg .b32 	%r<133>;
	.reg .b64 	%rd<50>;

	mov.u64 	%SPL, __local_depot0;
	ld.param.u64 	%rd21, [_Z21decompress_kernel_16bPhPKiS1_PtPiih_param_0];
	ld.param.u64 	%rd22, [_Z21decompress_kernel_16bPhPKiS1_PtPiih_param_1];
	ld.param.u64 	%rd23, [_Z21decompress_kernel_16bPhPKiS1_PtPiih_param_2];
	ld.param.u64 	%rd19, [_Z21decompress_kernel_16bPhPKiS1_PtPiih_param_3];
	ld.param.u64 	%rd20, [_Z21decompress_kernel_16bPhPKiS1_PtPiih_param_4];
	cvta.to.global.u64 	%rd24, %rd22;
	add.u64 	%rd1, %SPL, 0;
	add.u64 	%rd2, %SPL, 128;
	mov.u32 	%r1, %ctaid.x;
	mov.u32 	%r59, %ntid.x;
	mov.u32 	%r60, %tid.x;
	mad.lo.s32 	%r2, %r1, %r59, %r60;
	shl.b32 	%r61, %r2, 1;
	mul.wide.s32 	%rd27, %r61, 4;
	add.s64 	%rd28, %rd24, %rd27;
	ld.global.s32 	%rd4, [%rd28];
	cvta.to.global.u64 	%rd3, %rd21;
	cvta.to.global.u64 	%rd29, %rd23;
	add.s64 	%rd30, %rd29, %rd27;
	ld.global.u32 	%r62, [%rd30];
	ld.global.u32 	%r63, [%rd30+4];
	add.s32 	%r3, %r63, %r62;
	shr.s32 	%r64, %r3, 31;
	shr.u32 	%r65, %r64, 29;
	add.s32 	%r66, %r3, %r65;
	shr.s32 	%r4, %r66, 3;
	setp.lt.s32 	%p1, %r3, 8;
	@%p1 bra 	$L__BB0_7;
	add.s32 	%r68, %r4, -1;
	and.b32  	%r5, %r4, 3;
	setp.lt.u32 	%p2, %r68, 3;
	mov.b32 	%r109, 0;
	@%p2 bra 	$L__BB0_4;
	and.b32  	%r109, %r4, 268435452;
	neg.s32 	%r108, %r109;
	add.s64 	%rd47, %rd1, 16;
	add.s64 	%rd31, %rd4, %rd3;
	add.s64 	%rd46, %rd31, 16;
$L__BB0_3:
	.pragma "nounroll";
	ld.global.v2.u32 	{%r69, %r70}, [%rd46+-16];
	ld.global.v2.u32 	{%r71, %r72}, [%rd46+-8];
	st.local.v4.u32 	[%rd47+-16], {%r69, %r70, %r71, %r72};
	ld.global.v2.u32 	{%r73, %r74}, [%rd46];
	ld.global.v2.u32 	{%r75, %r76}, [%rd46+8];
	st.local.v4.u32 	[%rd47], {%r73, %r74, %r75, %r76};
	add.s32 	%r108, %r108, 4;
	add.s64 	%rd47, %rd47, 32;
	add.s64 	%rd46, %rd46, 32;
	setp.ne.s32 	%p3, %r108, 0;
	@%p3 bra 	$L__BB0_3;
$L__BB0_4:
	setp.eq.s32 	%p4, %r5, 0;
	@%p4 bra 	$L__BB0_7;
	mul.wide.u32 	%rd32, %r109, 8;
	add.s64 	%rd33, %rd32, %rd4;
	add.s64 	%rd49, %rd3, %rd33;
	add.s64 	%rd48, %rd1, %rd32;
	neg.s32 	%r110, %r5;
$L__BB0_6:
	.pragma "nounroll";
	ld.global.v2.u32 	{%r77, %r78}, [%rd49];
	st.local.v2.u32 	[%rd48], {%r77, %r78};
	add.s64 	%rd49, %rd49, 8;
	add.s64 	%rd48, %rd48, 8;
	add.s32 	%r110, %r110, 1;
	setp.ne.s32 	%p5, %r110, 0;
	@%p5 bra 	$L__BB0_6;
$L__BB0_7:
	shl.b32 	%r80, %r1, 1;
	shr.u32 	%r81, %r2, 4;
	and.b32  	%r82, %r81, 1;
	or.b32  	%r83, %r80, %r82;
	cvta.to.global.u64 	%rd34, %rd20;
	mul.wide.u32 	%rd35, %r83, 4;
	add.s64 	%rd36, %rd34, %rd35;
	ld.global.u32 	%r14, [%rd36];
	setp.lt.s32 	%p6, %r3, 1;
	@%p6 bra 	$L__BB0_23;
	mov.b32 	%r111, 0;
	mov.u32 	%r16, %r111;
$L__BB0_9:
	cvt.s64.s32 	%rd37, %r16;
	add.s64 	%rd17, %rd1, %rd37;
	ld.local.u8 	%rs12, [%rd17];
	setp.gt.u16 	%p7, %rs12, 253;
	@%p7 bra 	$L__BB0_14;
	setp.ne.s16 	%p11, %rs12, 0;
	mov.b32 	%r113, 0;
	@%p11 bra 	$L__BB0_13;
	ld.local.u8 	%rs12, [%rd17+1];
	setp.ne.s16 	%p12, %rs12, 0;
	mov.b32 	%r113, 1;
	@%p12 bra 	$L__BB0_13;
	ld.local.u8 	%rs8, [%rd17+2];
	setp.eq.s16 	%p13, %rs8, 0;
	selp.b32 	%r113, 3, 2, %p13;
	selp.b64 	%rd39, 3, 2, %p13;
	add.s64 	%rd40, %rd17, %rd39;
	ld.local.u8 	%rs12, [%rd40];
$L__BB0_13:
	add.s32 	%r96, %r113, %r16;
	and.b16  	%rs9, %rs12, 254;
	and.b16  	%rs10, %rs12, 1;
	setp.eq.b16 	%p14, %rs10, 1;
	cvt.u32.u16 	%r97, %rs12;
	and.b32  	%r98, %r97, 255;
	add.s32 	%r99, %r98, -1;
	shr.u32 	%r100, %r99, 1;
	shr.u16 	%rs11, %rs9, 1;
	cvt.u32.u16 	%r101, %rs11;
	selp.b32 	%r102, %r100, %r101, %p14;
	mad.lo.s32 	%r103, %r113, 126, %r102;
	neg.s32 	%r104, %r103;
	selp.b32 	%r105, %r104, %r103, %p14;
	add.s32 	%r106, %r105, %r14;
	mul.wide.s32 	%rd41, %r111, 2;
	add.s64 	%rd42, %rd2, %rd41;
	st.local.u16 	[%rd42], %r106;
	add.s32 	%r16, %r96, 1;
	add.s32 	%r111, %r111, 1;
	bra.uni 	$L__BB0_21;
$L__BB0_14:
	setp.ne.s16 	%p8, %rs12, 254;
	mul.wide.s32 	%rd38, %r111, 2;
	add.s64 	%rd18, %rd2, %rd38;
	@%p8 bra 	$L__BB0_16;
	ld.local.u8 	%r85, [%rd17+1];
	shl.b32 	%r86, %r85, 8;
	ld.local.u8 	%r87, [%rd17+2];
	or.b32  	%r88, %r86, %r87;
	cvt.u16.u32 	%rs13, %r88;
	bra.uni 	$L__BB0_17;
$L__BB0_16:
	ld.local.u16 	%rs13, [%rd18];
$L__BB0_17:
	setp.ne.s16 	%p9, %rs12, 254;
	st.local.u16 	[%rd18], %rs13;
	@%p9 bra 	$L__BB0_19;
	add.s32 	%r16, %r16, 3;
	bra.uni 	$L__BB0_20;
$L__BB0_19:
	add.s32 	%r89, %r16, 8;
	shr.s32 	%r90, %r89, 31;
	shr.u32 	%r91, %r90, 29;
	add.s32 	%r92, %r89, %r91;
	and.b32  	%r16, %r92, -8;
$L__BB0_20:
	setp.eq.s16 	%p10, %rs12, 254;
	selp.u32 	%r93, 1, 0, %p10;
	add.s32 	%r111, %r111, %r93;
$L__BB0_21:
	setp.lt.s32 	%p15, %r16, %r3;
	@%p15 bra 	$L__BB0_9;
	ld.local.v4.u32 	{%r132, %r131, %r130, %r129}, [%rd2];
	ld.local.v4.u32 	{%r128, %r127, %r126, %r125}, [%rd2+16];
	ld.local.v4.u32 	{%r124, %r123, %r122, %r121}, [%rd2+32];
	ld.local.v4.u32 	{%r120, %r119, %r118, %r117}, [%rd2+48];
$L__BB0_23:
	shl.b32 	%r107, %r2, 5;
	cvta.to.global.u64 	%rd43, %rd19;
	mul.wide.s32 	%rd44, %r107, 2;
	add.s64 	%rd45, %rd43, %rd44;
	st.global.v4.u32 	[%rd45], {%r132, %r131, %r130, %r129};
	st.global.v4.u32 	[%rd45+16], {%r128, %r127, %r126, %r125};
	st.global.v4.u32 	[%rd45+32], {%r124, %r123, %r122, %r121};
	st.global.v4.u32 	[%rd45+48], {%r120, %r119, %r118, %r117};
	ret;

}
	// .globl	_Z21decompress_kernel_32bPhPKiS1_PjPiih
.visible .entry _Z21decompress_kernel_32bPhPKiS1_PjPiih(
	.param .u64 .ptr .align 1 _Z21decompress_kernel_32bPhPKiS1_PjPiih_param_0,
	.param .u64 .ptr .align 1 _Z21decompress_kernel_32bPhPKiS1_PjPiih_param_1,
	.param .u64 .ptr .align 1 _Z21decompress_kernel_32bPhPKiS1_PjPiih_param_2,
	.param .u64 .ptr .align 1 _Z21decompress_kernel_32bPhPKiS1_PjPiih_param_3,
	.param .u64 .ptr .align 1 _Z21decompress_kernel_32bPhPKiS1_PjPiih_param_4,
	.param .u32 _Z21decompress_kernel_32bPhPKiS1_PjPiih_param_5,
	.param .u8 _Z21decompress_kernel_32bPhPKiS1_PjPiih_param_6
)
{
	.local .align 16 .b8 	__local_depot1[384];
	.reg .b64 	%SP;
	.reg .b64 	%SPL;
	.reg .pred 	%p<20>;
	.reg .b16 	%rs<15>;
	.reg .b32 	%r<197>;
	.reg .b64 	%rd<51>;

	mov.u64 	%SPL, __local_depot1;
	ld.param.u64 	%rd21, [_Z21decompress_kernel_32bPhPKiS1_PjPiih_param_0];
	ld.param.u64 	%rd22, [_Z21decompress_kernel_32bPhPKiS1_PjPiih_param_1];
	ld.param.u64 	%rd23, [_Z21decompress_kernel_32bPhPKiS1_PjPiih_param_2];
	ld.param.u64 	%rd20, [_Z21decompress_kernel_32bPhPKiS1_PjPiih_param_4];
	cvta.to.global.u64 	%rd24, %rd22;
	add.u64 	%rd1, %SPL, 0;
	add.u64 	%rd2, %SPL, 256;
	mov.u32 	%r1, %ctaid.x;
	mov.u32 	%r94, %ntid.x;
	mov.u32 	%r95, %tid.x;
	mad.lo.s32 	%r2, %r1, %r94, %r95;
	shl.b32 	%r96, %r2, 1;
	mul.wide.s32 	%rd27, %r96, 4;
	add.s64 	%rd28, %rd24, %rd27;
	ld.global.s32 	%rd4, [%rd28];
	cvta.to.global.u64 	%rd3, %rd21;
	cvta.to.global.u64 	%rd29, %rd23;
	add.s64 	%rd30, %rd29, %rd27;
	ld.global.u32 	%r97, [%rd30];
	ld.global.u32 	%r98, [%rd30+4];
	add.s32 	%r3, %r98, %r97;
	shr.s32 	%r99, %r3, 31;
	shr.u32 	%r100, %r99, 29;
	add.s32 	%r101, %r3, %r100;
	shr.s32 	%r4, %r101, 3;
	setp.lt.s32 	%p1, %r3, 8;
	@%p1 bra 	$L__BB1_7;
	add.s32 	%r103, %r4, -1;
	and.b32  	%r5, %r4, 3;
	setp.lt.u32 	%p2, %r103, 3;
	mov.b32 	%r156, 0;
	@%p2 bra 	$L__BB1_4;
	and.b32  	%r156, %r4, 268435452;
	neg.s32 	%r155, %r156;
	add.s64 	%rd48, %rd1, 16;
	add.s64 	%rd31, %rd4, %rd3;
	add.s64 	%rd47, %rd31, 16;
$L__BB1_3:
	.pragma "nounroll";
	ld.global.v2.u32 	{%r104, %r105}, [%rd47+-16];
	ld.global.v2.u32 	{%r106, %r107}, [%rd47+-8];
	st.local.v4.u32 	[%rd48+-16], {%r104, %r105, %r106, %r107};
	ld.global.v2.u32 	{%r108, %r109}, [%rd47];
	ld.global.v2.u32 	{%r110, %r111}, [%rd47+8];
	st.local.v4.u32 	[%rd48], {%r108, %r109, %r110, %r111};
	add.s32 	%r155, %r155, 4;
	add.s64 	%rd48, %rd48, 32;
	add.s64 	%rd47, %rd47, 32;
	setp.ne.s32 	%p3, %r155, 0;
	@%p3 bra 	$L__BB1_3;
$L__BB1_4:
	setp.eq.s32 	%p4, %r5, 0;
	@%p4 bra 	$L__BB1_7;
	mul.wide.u32 	%rd32, %r156, 8;
	add.s64 	%rd33, %rd32, %rd4;
	add.s64 	%rd50, %rd3, %rd33;
	add.s64 	%rd49, %rd1, %rd32;
	neg.s32 	%r157, %r5;
$L__BB1_6:
	.pragma "nounroll";
	ld.global.v2.u32 	{%r112, %r113}, [%rd50];
	st.local.v2.u32 	[%rd49], {%r112, %r113};
	add.s64 	%rd50, %rd50, 8;
	add.s64 	%rd49, %rd49, 8;
	add.s32 	%r157, %r157, 1;
	setp.ne.s32 	%p5, %r157, 0;
	@%p5 bra 	$L__BB1_6;
$L__BB1_7:
	shl.b32 	%r115, %r1, 1;
	shr.u32 	%r116, %r2, 4;
	and.b32  	%r117, %r116, 1;
	or.b32  	%r118, %r115, %r117;
	cvta.to.global.u64 	%rd34, %rd20;
	mul.wide.u32 	%rd35, %r118, 4;
	add.s64 	%rd36, %rd34, %rd35;
	ld.global.u32 	%r14, [%rd36];
	setp.lt.s32 	%p6, %r3, 1;
	@%p6 bra 	$L__BB1_27;
	mov.b32 	%r158, 0;
	mov.u32 	%r16, %r158;
$L__BB1_9:
	cvt.s64.s32 	%rd37, %r16;
	add.s64 	%rd17, %rd1, %rd37;
	ld.local.u8 	%rs14, [%rd17];
	setp.gt.u16 	%p7, %rs14, 253;
	@%p7 bra 	$L__BB1_18;
	setp.ne.s16 	%p11, %rs14, 0;
	mov.b32 	%r160, 0;
	@%p11 bra 	$L__BB1_17;
	ld.local.u8 	%rs14, [%rd17+1];
	setp.ne.s16 	%p12, %rs14, 0;
	mov.b32 	%r160, 1;
	@%p12 bra 	$L__BB1_17;
	ld.local.u8 	%rs14, [%rd17+2];
	setp.ne.s16 	%p13, %rs14, 0;
	mov.b32 	%r160, 2;
	@%p13 bra 	$L__BB1_17;
	ld.local.u8 	%rs14, [%rd17+3];
	setp.ne.s16 	%p14, %rs14, 0;
	mov.b32 	%r160, 3;
	@%p14 bra 	$L__BB1_17;
	ld.local.u8 	%rs14, [%rd17+4];
	setp.ne.s16 	%p15, %rs14, 0;
	mov.b32 	%r160, 4;
	@%p15 bra 	$L__BB1_17;
	ld.local.u8 	%rs14, [%rd17+5];
	setp.ne.s16 	%p16, %rs14, 0;
	mov.b32 	%r160, 5;
	@%p16 bra 	$L__BB1_17;
	ld.local.u8 	%rs10, [%rd17+6];
	setp.eq.s16 	%p17, %rs10, 0;
	selp.b32 	%r160, 7, 6, %p17;
	selp.b64 	%rd39, 7, 6, %p17;
	add.s64 	%rd40, %rd17, %rd39;
	ld.local.u8 	%rs14, [%rd40];
$L__BB1_17:
	add.s32 	%r139, %r160, %r16;
	and.b16  	%rs11, %rs14, 254;
	and.b16  	%rs12, %rs14, 1;
	setp.eq.b16 	%p18, %rs12, 1;
	cvt.u32.u16 	%r140, %rs14;
	and.b32  	%r141, %r140, 255;
	add.s32 	%r142, %r141, -1;
	shr.u32 	%r143, %r142, 1;
	shr.u16 	%rs13, %rs11, 1;
	cvt.u32.u16 	%r144, %rs13;
	selp.b32 	%r145, %r143, %r144, %p18;
	mad.lo.s32 	%r146, %r160, 126, %r145;
	neg.s32 	%r147, %r146;
	selp.b32 	%r148, %r147, %r146, %p18;
	add.s32 	%r149, %r148, %r14;
	mul.wide.s32 	%rd41, %r158, 4;
	add.s64 	%rd42, %rd2, %rd41;
	st.local.u32 	[%rd42], %r149;
	add.s32 	%r16, %r139, 1;
	add.s32 	%r158, %r158, 1;
	bra.uni 	$L__BB1_25;
$L__BB1_18:
	setp.ne.s16 	%p8, %rs14, 254;
	mul.wide.s32 	%rd38, %r158, 4;
	add.s64 	%rd18, %rd2, %rd38;
	@%p8 bra 	$L__BB1_20;
	ld.local.u8 	%r120, [%rd17+1];
	shl.b32 	%r121, %r120, 24;
	ld.local.u8 	%r122, [%rd17+2];
	shl.b32 	%r123, %r122, 16;
	or.b32  	%r124, %r123, %r121;
	ld.local.u8 	%rs9, [%rd17+3];
	mul.wide.u16 	%r125, %rs9, 256;
	or.b32  	%r126, %r124, %r125;
	ld.local.u8 	%r127, [%rd17+4];
	or.b32  	%r161, %r126, %r127;
	bra.uni 	$L__BB1_21;
$L__BB1_20:
	ld.local.u32 	%r161, [%rd18];
$L__BB1_21:
	setp.ne.s16 	%p9, %rs14, 254;
	st.local.u32 	[%rd18], %r161;
	@%p9 bra 	$L__BB1_23;
	add.s32 	%r16, %r16, 5;
	bra.uni 	$L__BB1_24;
$L__BB1_23:
	add.s32 	%r128, %r16, 8;
	shr.s32 	%r129, %r128, 31;
	shr.u32 	%r130, %r129, 29;
	add.s32 	%r131, %r128, %r130;
	and.b32  	%r16, %r131, -8;
$L__BB1_24:
	setp.eq.s16 	%p10, %rs14, 254;
	selp.u32 	%r132, 1, 0, %p10;
	add.s32 	%r158, %r158, %r132;
$L__BB1_25:
	setp.lt.s32 	%p19, %r16, %r3;
	@%p19 bra 	$L__BB1_9;
	ld.local.v4.u32 	{%r196, %r195, %r194, %r193}, [%rd2];
	ld.local.v4.u32 	{%r192, %r191, %r190, %r189}, [%rd2+16];
	ld.local.v4.u32 	{%r188, %r187, %r186, %r185}, [%rd2+32];
	ld.local.v4.u32 	{%r184, %r183, %r182, %r181}, [%rd2+48];
	ld.local.v4.u32 	{%r180, %r179, %r178, %r177}, [%rd2+64];
	ld.local.v4.u32 	{%r176, %r175, %r174, %r173}, [%rd2+80];
	ld.local.v4.u32 	{%r172, %r171, %r170, %r169}, [%rd2+96];
	ld.local.v4.u32 	{%r168, %r167, %r166, %r165}, [%rd2+112];
$L__BB1_27:
	ld.param.u64 	%rd46, [_Z21decompress_kernel_32bPhPKiS1_PjPiih_param_3];
	mov.u32 	%r150, %ctaid.x;
	mov.u32 	%r151, %ntid.x;
	mov.u32 	%r152, %tid.x;
	mad.lo.s32 	%r153, %r150, %r151, %r152;
	shl.b32 	%r154, %r153, 5;
	cvta.to.global.u64 	%rd43, %rd46;
	mul.wide.s32 	%rd44, %r154, 4;
	add.s64 	%rd45, %rd43, %rd44;
	st.global.v4.u32 	[%rd45], {%r196, %r195, %r194, %r193};
	st.global.v4.u32 	[%rd45+16], {%r192, %r191, %r190, %r189};
	st.global.v4.u32 	[%rd45+32], {%r188, %r187, %r186, %r185};
	st.global.v4.u32 	[%rd45+48], {%r184, %r183, %r182, %r181};
	st.global.v4.u32 	[%rd45+64], {%r180, %r179, %r178, %r177};
	st.global.v4.u32 	[%rd45+80], {%r176, %r175, %r174, %r173};
	st.global.v4.u32 	[%rd45+96], {%r172, %r171, %r170, %r169};
	st.global.v4.u32 	[%rd45+112], {%r168, %r167, %r166, %r165};
	ret;

}
	// .globl	_Z21map_values_kernel_16bPKtPhPKiPiS4_iih
.visible .entry _Z21map_values_kernel_16bPKtPhPKiPiS4_iih(
	.param .u64 .ptr .align 1 _Z21map_values_kernel_16bPKtPhPKiPiS4_iih_param_0,
	.param .u64 .ptr .align 1 _Z21map_values_kernel_16bPKtPhPKiPiS4_iih_param_1,
	.param .u64 .ptr .align 1 _Z21map_values_kernel_16bPKtPhPKiPiS4_iih_param_2,
	.param .u64 .ptr .align 1 _Z21map_values_kernel_16bPKtPhPKiPiS4_iih_param_3,
	.param .u64 .ptr .align 1 _Z21map_values_kernel_16bPKtPhPKiPiS4_iih_param_4,
	.param .u32 _Z21map_values_kernel_16bPKtPhPKiPiS4_iih_param_5,
	.param .u32 _Z21map_values_kernel_16bPKtPhPKiPiS4_iih_param_6,
	.param .u8 _Z21map_values_kernel_16bPKtPhPKiPiS4_iih_param_7
)
{
	.local .align 16 .b8 	__local_depot2[64];
	.reg .b64 	%SP;
	.reg .b64 	%SPL;
	.reg .pred 	%p<79>;
	.reg .b16 	%rs<13>;
	.reg .b32 	%r<526>;
	.reg .b64 	%rd<90>;

	mov.u64 	%SPL, __local_depot2;
	ld.param.u64 	%rd22, [_Z21map_values_kernel_16bPKtPhPKiPiS4_iih_param_0];
	ld.param.u64 	%rd23, [_Z21map_values_kernel_16bPKtPhPKiPiS4_iih_param_1];
	ld.param.u64 	%rd20, [_Z21map_values_kernel_16bPKtPhPKiPiS4_iih_param_3];
	ld.param.u64 	%rd21, [_Z21map_values_kernel_16bPKtPhPKiPiS4_iih_param_4];
	ld.param.u32 	%r186, [_Z21map_values_kernel_16bPKtPhPKiPiS4_iih_param_5];
	ld.param.u32 	%r187, [_Z21map_values_kernel_16bPKtPhPKiPiS4_iih_param_6];
	cvta.to.global.u64 	%rd1, %rd23;
	cvta.to.global.u64 	%rd2, %rd22;
	add.u64 	%rd3, %SPL, 0;
	mov.u32 	%r189, %tid.x;
	mov.u32 	%r1, %ctaid.x;
	mov.u32 	%r190, %ntid.x;
	mad.lo.s32 	%r2, %r1, %r190, %r189;
	and.b32  	%r3, %r2, 31;
	mov.b32 	%r478, 0;
	st.local.v4.b32 	[%rd3], {%r478, %r478, %r478, %r478};
	add.s64 	%rd86, %rd3, 16;
	st.local.v4.b32 	[%rd3+16], {%r478, %r478, %r478, %r478};
	st.local.v4.b32 	[%rd3+32], {%r478, %r478, %r478, %r478};
	st.local.v4.b32 	[%rd3+48], {%r478, %r478, %r478, %r478};
	shl.b32 	%r480, %r2, 4;
	add.s32 	%r5, %r480, 16;
	setp.ge.s32 	%p1, %r480, %r186;
	mov.u32 	%r479, %r478;
	@%p1 bra 	$L__BB2_13;
	min.s32 	%r193, %r5, %r186;
	and.b32  	%r195, %r480, -512;
	shl.b32 	%r196, %r3, 4;
	or.b32  	%r6, %r195, %r196;
	add.s32 	%r197, %r480, 1;
	max.s32 	%r7, %r193, %r197;
	and.b32  	%r8, %r7, 15;
	sub.s32 	%r198, %r196, %r7;
	add.s32 	%r199, %r198, %r195;
	setp.gt.u32 	%p2, %r199, -16;
	mov.b32 	%r479, 0;
	mov.u32 	%r475, %r480;
	mov.u32 	%r478, %r479;
	@%p2 bra 	$L__BB2_4;
	add.s32 	%r201, %r6, %r8;
	sub.s32 	%r479, %r7, %r201;
	add.s64 	%rd5, %rd2, 16;
	mov.b32 	%r478, 0;
	mov.u32 	%r475, %r480;
	mov.u32 	%r476, %r479;
$L__BB2_3:
	.pragma "nounroll";
	mul.wide.s32 	%rd25, %r475, 2;
	add.s64 	%rd26, %rd5, %rd25;
	ld.global.u16 	%r202, [%rd26+-16];
	add.s32 	%r203, %r478, %r202;
	ld.global.u16 	%r204, [%rd26+-14];
	add.s32 	%r205, %r203, %r204;
	ld.global.u16 	%r206, [%rd26+-12];
	add.s32 	%r207, %r205, %r206;
	ld.global.u16 	%r208, [%rd26+-10];
	add.s32 	%r209, %r207, %r208;
	ld.global.u16 	%r210, [%rd26+-8];
	add.s32 	%r211, %r209, %r210;
	ld.global.u16 	%r212, [%rd26+-6];
	add.s32 	%r213, %r211, %r212;
	ld.global.u16 	%r214, [%rd26+-4];
	add.s32 	%r215, %r213, %r214;
	ld.global.u16 	%r216, [%rd26+-2];
	add.s32 	%r217, %r215, %r216;
	ld.global.u16 	%r218, [%rd26];
	add.s32 	%r219, %r217, %r218;
	ld.global.u16 	%r220, [%rd26+2];
	add.s32 	%r221, %r219, %r220;
	ld.global.u16 	%r222, [%rd26+4];
	add.s32 	%r223, %r221, %r222;
	ld.global.u16 	%r224, [%rd26+6];
	add.s32 	%r225, %r223, %r224;
	ld.global.u16 	%r226, [%rd26+8];
	add.s32 	%r227, %r225, %r226;
	ld.global.u16 	%r228, [%rd26+10];
	add.s32 	%r229, %r227, %r228;
	ld.global.u16 	%r230, [%rd26+12];
	add.s32 	%r231, %r229, %r230;
	ld.global.u16 	%r232, [%rd26+14];
	add.s32 	%r478, %r231, %r232;
	add.s32 	%r476, %r476, -16;
	add.s32 	%r475, %r475, 16;
	setp.eq.s32 	%p3, %r476, 0;
	@%p3 bra 	$L__BB2_4;
	bra.uni 	$L__BB2_3;
$L__BB2_4:
	setp.eq.s32 	%p4, %r8, 0;
	@%p4 bra 	$L__BB2_13;
	and.b32  	%r15, %r7, 7;
	setp.lt.u32 	%p5, %r8, 8;
	@%p5 bra 	$L__BB2_7;
	mul.wide.s32 	%rd27, %r475, 2;
	add.s64 	%rd28, %rd2, %rd27;
	ld.global.u16 	%r234, [%rd28];
	add.s32 	%r235, %r478, %r234;
	ld.global.u16 	%r236, [%rd28+2];
	add.s32 	%r237, %r235, %r236;
	ld.global.u16 	%r238, [%rd28+4];
	add.s32 	%r239, %r237, %r238;
	ld.global.u16 	%r240, [%rd28+6];
	add.s32 	%r241, %r239, %r240;
	ld.global.u16 	%r242, [%rd28+8];
	add.s32 	%r243, %r241, %r242;
	ld.global.u16 	%r244, [%rd28+10];
	add.s32 	%r245, %r243, %r244;
	ld.global.u16 	%r246, [%rd28+12];
	add.s32 	%r247, %r245, %r246;
	ld.global.u16 	%r248, [%rd28+14];
	add.s32 	%r478, %r247, %r248;
	add.s32 	%r479, %r479, 8;
	add.s32 	%r475, %r475, 8;
$L__BB2_7:
	setp.eq.s32 	%p6, %r15, 0;
	@%p6 bra 	$L__BB2_13;
	and.b32  	%r24, %r7, 3;
	setp.lt.u32 	%p7, %r15, 4;
	@%p7 bra 	$L__BB2_10;
	mul.wide.s32 	%rd29, %r475, 2;
	add.s64 	%rd30, %rd2, %rd29;
	ld.global.u16 	%r250, [%rd30];
	add.s32 	%r251, %r478, %r250;
	ld.global.u16 	%r252, [%rd30+2];
	add.s32 	%r253, %r251, %r252;
	ld.global.u16 	%r254, [%rd30+4];
	add.s32 	%r255, %r253, %r254;
	ld.global.u16 	%r256, [%rd30+6];
	add.s32 	%r478, %r255, %r256;
	add.s32 	%r479, %r479, 4;
	add.s32 	%r475, %r475, 4;
$L__BB2_10:
	setp.eq.s32 	%p8, %r24, 0;
	@%p8 bra 	$L__BB2_13;
	neg.s32 	%r471, %r24;
$L__BB2_12:
	.pragma "nounroll";
	mul.wide.s32 	%rd31, %r475, 2;
	add.s64 	%rd32, %rd2, %rd31;
	ld.global.u16 	%r257, [%rd32];
	add.s32 	%r478, %r478, %r257;
	add.s32 	%r479, %r479, 1;
	add.s32 	%r475, %r475, 1;
	add.s32 	%r471, %r471, 1;
	setp.eq.s32 	%p9, %r471, 0;
	@%p9 bra 	$L__BB2_13;
	bra.uni 	$L__BB2_12;
$L__BB2_13:
	shfl.sync.down.b32	%r258|%p10, %r478, 16, 31, -1;
	add.s32 	%r259, %r258, %r478;
	shfl.sync.down.b32	%r260|%p11, %r479, 16, 31, -1;
	add.s32 	%r261, %r260, %r479;
	shfl.sync.down.b32	%r262|%p12, %r259, 8, 31, -1;
	add.s32 	%r263, %r262, %r259;
	shfl.sync.down.b32	%r264|%p13, %r261, 8, 31, -1;
	add.s32 	%r265, %r264, %r261;
	shfl.sync.down.b32	%r266|%p14, %r263, 4, 31, -1;
	add.s32 	%r267, %r266, %r263;
	shfl.sync.down.b32	%r268|%p15, %r265, 4, 31, -1;
	add.s32 	%r269, %r268, %r265;
	shfl.sync.down.b32	%r270|%p16, %r267, 2, 31, -1;
	add.s32 	%r271, %r270, %r267;
	shfl.sync.down.b32	%r272|%p17, %r269, 2, 31, -1;
	add.s32 	%r273, %r272, %r269;
	shfl.sync.down.b32	%r274|%p18, %r271, 1, 31, -1;
	add.s32 	%r50, %r274, %r271;
	shfl.sync.down.b32	%r275|%p19, %r273, 1, 31, -1;
	add.s32 	%r51, %r275, %r273;
	setp.ne.s32 	%p20, %r3, 0;
	cvta.to.global.u64 	%rd33, %rd21;
	mul.wide.u32 	%rd34, %r1, 4;
	add.s64 	%rd6, %rd33, %rd34;
	@%p20 bra 	$L__BB2_17;
	setp.eq.s32 	%p21, %r51, 0;
	@%p21 bra 	$L__BB2_16;
	div.u32 	%r276, %r50, %r51;
	st.global.u32 	[%rd6], %r276;
	bra.uni 	$L__BB2_17;
$L__BB2_16:
	mov.b32 	%r277, 0;
	st.global.u32 	[%rd6], %r277;
$L__BB2_17:
	setp.ge.s32 	%p22, %r480, %r186;
	bar.sync 	0;
	ld.global.u32 	%r52, [%rd6];
	mov.b32 	%r518, 0;
	@%p22 bra 	$L__BB2_100;
	min.s32 	%r53, %r5, %r186;
	mov.b32 	%r518, 0;
$L__BB2_19:
	shr.s32 	%r281, %r480, 3;
	mul.wide.s32 	%rd35, %r281, 16;
	add.s64 	%rd36, %rd2, %rd35;
	ld.global.v4.u32 	{%r60, %r61, %r62, %r63}, [%rd36];
	and.b32  	%r64, %r60, 65535;
	setp.eq.s32 	%p23, %r64, %r52;
	sub.s32 	%r282, %r64, %r52;
	abs.s32 	%r65, %r282;
	mov.b32 	%r483, 1;
	@%p23 bra 	$L__BB2_24;
	mul.lo.s32 	%r283, %r65, -1090785345;
	shf.l.wrap.b32 	%r284, %r283, %r283, 31;
	setp.gt.u32 	%p24, %r284, 34087042;
	@%p24 bra 	$L__BB2_22;
	shr.u32 	%r288, %r65, 1;
	mul.hi.u32 	%r289, %r288, -2113396605;
	shr.u32 	%r483, %r289, 5;
	bra.uni 	$L__BB2_23;
$L__BB2_22:
	shr.u32 	%r285, %r65, 1;
	mul.hi.u32 	%r286, %r285, -2113396605;
	shr.u32 	%r287, %r286, 5;
	add.s32 	%r483, %r287, 1;
$L__BB2_23:
	setp.gt.u32 	%p25, %r483, 4;
	@%p25 bra 	$L__BB2_28;
$L__BB2_24:
	setp.le.s32 	%p26, %r64, %r52;
	@%p26 bra 	$L__BB2_26;
	mad.lo.s32 	%r294, %r483, -126, %r65;
	shl.b32 	%r295, %r294, 1;
	add.s32 	%r484, %r295, 251;
	bra.uni 	$L__BB2_27;
$L__BB2_26:
	mad.lo.s32 	%r292, %r483, -126, %r65;
	shl.b32 	%r293, %r292, 1;
	add.s32 	%r484, %r293, 252;
$L__BB2_27:
	setp.eq.s32 	%p27, %r64, %r52;
	selp.b32 	%r296, 0, %r484, %p27;
	add.s32 	%r297, %r296, %r187;
	add.s32 	%r298, %r518, %r483;
	add.s32 	%r299, %r298, -1;
	cvt.s64.s32 	%rd39, %r299;
	add.s64 	%rd40, %rd3, %rd39;
	st.local.u8 	[%rd40], %r297;
	bra.uni 	$L__BB2_29;
$L__BB2_28:
	cvt.s64.s32 	%rd37, %r518;
	add.s64 	%rd38, %rd3, %rd37;
	mov.b16 	%rs1, 254;
	st.local.u8 	[%rd38], %rs1;
	bfe.u32 	%r291, %r60, 8, 8;
	st.local.u8 	[%rd38+1], %r291;
	st.local.u8 	[%rd38+2], %r60;
	mov.b32 	%r483, 3;
$L__BB2_29:
	add.s32 	%r74, %r483, %r518;
	shr.u32 	%r75, %r60, 16;
	setp.eq.s32 	%p28, %r75, %r52;
	sub.s32 	%r301, %r75, %r52;
	abs.s32 	%r76, %r301;
	mov.b32 	%r487, 1;
	@%p28 bra 	$L__BB2_34;
	mul.lo.s32 	%r302, %r76, -1090785345;
	shf.l.wrap.b32 	%r303, %r302, %r302, 31;
	setp.gt.u32 	%p29, %r303, 34087042;
	@%p29 bra 	$L__BB2_32;
	shr.u32 	%r307, %r76, 1;
	mul.hi.u32 	%r308, %r307, -2113396605;
	shr.u32 	%r487, %r308, 5;
	bra.uni 	$L__BB2_33;
$L__BB2_32:
	shr.u32 	%r304, %r76, 1;
	mul.hi.u32 	%r305, %r304, -2113396605;
	shr.u32 	%r306, %r305, 5;
	add.s32 	%r487, %r306, 1;
$L__BB2_33:
	setp.gt.u32 	%p30, %r487, 4;
	@%p30 bra 	$L__BB2_38;
$L__BB2_34:
	setp.le.s32 	%p31, %r75, %r52;
	@%p31 bra 	$L__BB2_36;
	mad.lo.s32 	%r313, %r487, -126, %r76;
	shl.b32 	%r314, %r313, 1;
	add.s32 	%r488, %r314, 251;
	bra.uni 	$L__BB2_37;
$L__BB2_36:
	mad.lo.s32 	%r311, %r487, -126, %r76;
	shl.b32 	%r312, %r311, 1;
	add.s32 	%r488, %r312, 252;
$L__BB2_37:
	setp.eq.s32 	%p32, %r75, %r52;
	selp.b32 	%r315, 0, %r488, %p32;
	add.s32 	%r316, %r315, %r187;
	add.s32 	%r317, %r74, %r487;
	add.s32 	%r318, %r317, -1;
	cvt.s64.s32 	%rd43, %r318;
	add.s64 	%rd44, %rd3, %rd43;
	st.local.u8 	[%rd44], %r316;
	bra.uni 	$L__BB2_39;
$L__BB2_38:
	cvt.s64.s32 	%rd41, %r74;
	add.s64 	%rd42, %rd3, %rd41;
	mov.b16 	%rs2, 254;
	st.local.u8 	[%rd42], %rs2;
	bfe.u32 	%r310, %r60, 24, 8;
	st.local.u8 	[%rd42+1], %r310;
	st.local.u8 	[%rd42+2], %r75;
	mov.b32 	%r487, 3;
$L__BB2_39:
	add.s32 	%r85, %r487, %r74;
	and.b32  	%r86, %r61, 65535;
	setp.eq.s32 	%p33, %r86, %r52;
	sub.s32 	%r320, %r86, %r52;
	abs.s32 	%r87, %r320;
	mov.b32 	%r491, 1;
	@%p33 bra 	$L__BB2_44;
	mul.lo.s32 	%r321, %r87, -1090785345;
	shf.l.wrap.b32 	%r322, %r321, %r321, 31;
	setp.gt.u32 	%p34, %r322, 34087042;
	@%p34 bra 	$L__BB2_42;
	shr.u32 	%r326, %r87, 1;
	mul.hi.u32 	%r327, %r326, -2113396605;
	shr.u32 	%r491, %r327, 5;
	bra.uni 	$L__BB2_43;
$L__BB2_42:
	shr.u32 	%r323, %r87, 1;
	mul.hi.u32 	%r324, %r323, -2113396605;
	shr.u32 	%r325, %r324, 5;
	add.s32 	%r491, %r325, 1;
$L__BB2_43:
	setp.gt.u32 	%p35, %r491, 4;
	@%p35 bra 	$L__BB2_48;
$L__BB2_44:
	setp.le.s32 	%p36, %r86, %r52;
	@%p36 bra 	$L__BB2_46;
	mad.lo.s32 	%r332, %r491, -126, %r87;
	shl.b32 	%r333, %r332, 1;
	add.s32 	%r492, %r333, 251;
	bra.uni 	$L__BB2_47;
$L__BB2_46:
	mad.lo.s32 	%r330, %r491, -126, %r87;
	shl.b32 	%r331, %r330, 1;
	add.s32 	%r492, %r331, 252;
$L__BB2_47:
	setp.eq.s32 	%p37, %r86, %r52;
	selp.b32 	%r334, 0, %r492, %p37;
	add.s32 	%r335, %r334, %r187;
	add.s32 	%r336, %r85, %r491;
	add.s32 	%r337, %r336, -1;
	cvt.s64.s32 	%rd47, %r337;
	add.s64 	%rd48, %rd3, %rd47;
	st.local.u8 	[%rd48], %r335;
	bra.uni 	$L__BB2_49;
$L__BB2_48:
	cvt.s64.s32 	%rd45, %r85;
	add.s64 	%rd46, %rd3, %rd45;
	mov.b16 	%rs3, 254;
	st.local.u8 	[%rd46], %rs3;
	bfe.u32 	%r329, %r61, 8, 8;
	st.local.u8 	[%rd46+1], %r329;
	st.local.u8 	[%rd46+2], %r61;
	mov.b32 	%r491, 3;
$L__BB2_49:
	add.s32 	%r96, %r491, %r85;
	shr.u32 	%r97, %r61, 16;
	setp.eq.s32 	%p38, %r97, %r52;
	sub.s32 	%r339, %r97, %r52;
	abs.s32 	%r98, %r339;
	mov.b32 	%r495, 1;
	@%p38 bra 	$L__BB2_54;
	mul.lo.s32 	%r340, %r98, -1090785345;
	shf.l.wrap.b32 	%r341, %r340, %r340, 31;
	setp.gt.u32 	%p39, %r341, 34087042;
	@%p39 bra 	$L__BB2_52;
	shr.u32 	%r345, %r98, 1;
	mul.hi.u32 	%r346, %r345, -2113396605;
	shr.u32 	%r495, %r346, 5;
	bra.uni 	$L__BB2_53;
$L__BB2_52:
	shr.u32 	%r342, %r98, 1;
	mul.hi.u32 	%r343, %r342, -2113396605;
	shr.u32 	%r344, %r343, 5;
	add.s32 	%r495, %r344, 1;
$L__BB2_53:
	setp.gt.u32 	%p40, %r495, 4;
	@%p40 bra 	$L__BB2_58;
$L__BB2_54:
	setp.le.s32 	%p41, %r97, %r52;
	@%p41 bra 	$L__BB2_56;
	mad.lo.s32 	%r351, %r495, -126, %r98;
	shl.b32 	%r352, %r351, 1;
	add.s32 	%r496, %r352, 251;
	bra.uni 	$L__BB2_57;
$L__BB2_56:
	mad.lo.s32 	%r349, %r495, -126, %r98;
	shl.b32 	%r350, %r349, 1;
	add.s32 	%r496, %r350, 252;
$L__BB2_57:
	setp.eq.s32 	%p42, %r97, %r52;
	selp.b32 	%r353, 0, %r496, %p42;
	add.s32 	%r354, %r353, %r187;
	add.s32 	%r355, %r96, %r495;
	add.s32 	%r356, %r355, -1;
	cvt.s64.s32 	%rd51, %r356;
	add.s64 	%rd52, %rd3, %rd51;
	st.local.u8 	[%rd52], %r354;
	bra.uni 	$L__BB2_59;
$L__BB2_58:
	cvt.s64.s32 	%rd49, %r96;
	add.s64 	%rd50, %rd3, %rd49;
	mov.b16 	%rs4, 254;
	st.local.u8 	[%rd50], %rs4;
	bfe.u32 	%r348, %r61, 24, 8;
	st.local.u8 	[%rd50+1], %r348;
	st.local.u8 	[%rd50+2], %r97;
	mov.b32 	%r495, 3;
$L__BB2_59:
	add.s32 	%r107, %r495, %r96;
	and.b32  	%r108, %r62, 65535;
	setp.eq.s32 	%p43, %r108, %r52;
	sub.s32 	%r358, %r108, %r52;
	abs.s32 	%r109, %r358;
	mov.b32 	%r499, 1;
	@%p43 bra 	$L__BB2_64;
	mul.lo.s32 	%r359, %r109, -1090785345;
	shf.l.wrap.b32 	%r360, %r359, %r359, 31;
	setp.gt.u32 	%p44, %r360, 34087042;
	@%p44 bra 	$L__BB2_62;
	shr.u32 	%r364, %r109, 1;
	mul.hi.u32 	%r365, %r364, -2113396605;
	shr.u32 	%r499, %r365, 5;
	bra.uni 	$L__BB2_63;
$L__BB2_62:
	shr.u32 	%r361, %r109, 1;
	mul.hi.u32 	%r362, %r361, -2113396605;
	shr.u32 	%r363, %r362, 5;
	add.s32 	%r499, %r363, 1;
$L__BB2_63:
	setp.gt.u32 	%p45, %r499, 4;
	@%p45 bra 	$L__BB2_68;
$L__BB2_64:
	setp.le.s32 	%p46, %r108, %r52;
	@%p46 bra 	$L__BB2_66;
	mad.lo.s32 	%r370, %r499, -126, %r109;
	shl.b32 	%r371, %r370, 1;
	add.s32 	%r500, %r371, 251;
	bra.uni 	$L__BB2_67;
$L__BB2_66:
	mad.lo.s32 	%r368, %r499, -126, %r109;
	shl.b32 	%r369, %r368, 1;
	add.s32 	%r500, %r369, 252;
$L__BB2_67:
	setp.eq.s32 	%p47, %r108, %r52;
	selp.b32 	%r372, 0, %r500, %p47;
	add.s32 	%r373, %r372, %r187;
	add.s32 	%r374, %r107, %r499;
	add.s32 	%r375, %r374, -1;
	cvt.s64.s32 	%rd55, %r375;
	add.s64 	%rd56, %rd3, %rd55;
	st.local.u8 	[%rd56], %r373;
	bra.uni 	$L__BB2_69;
$L__BB2_68:
	cvt.s64.s32 	%rd53, %r107;
	add.s64 	%rd54, %rd3, %rd53;
	mov.b16 	%rs5, 254;
	st.local.u8 	[%rd54], %rs5;
	bfe.u32 	%r367, %r62, 8, 8;
	st.local.u8 	[%rd54+1], %r367;
	st.local.u8 	[%rd54+2], %r62;
	mov.b32 	%r499, 3;
$L__BB2_69:
	add.s32 	%r118, %r499, %r107;
	shr.u32 	%r119, %r62, 16;
	setp.eq.s32 	%p48, %r119, %r52;
	sub.s32 	%r377, %r119, %r52;
	abs.s32 	%r120, %r377;
	mov.b32 	%r503, 1;
	@%p48 bra 	$L__BB2_74;
	mul.lo.s32 	%r378, %r120, -1090785345;
	shf.l.wrap.b32 	%r379, %r378, %r378, 31;
	setp.gt.u32 	%p49, %r379, 34087042;
	@%p49 bra 	$L__BB2_72;
	shr.u32 	%r383, %r120, 1;
	mul.hi.u32 	%r384, %r383, -2113396605;
	shr.u32 	%r503, %r384, 5;
	bra.uni 	$L__BB2_73;
$L__BB2_72:
	shr.u32 	%r380, %r120, 1;
	mul.hi.u32 	%r381, %r380, -2113396605;
	shr.u32 	%r382, %r381, 5;
	add.s32 	%r503, %r382, 1;
$L__BB2_73:
	setp.gt.u32 	%p50, %r503, 4;
	@%p50 bra 	$L__BB2_78;
$L__BB2_74:
	setp.le.s32 	%p51, %r119, %r52;
	@%p51 bra 	$L__BB2_76;
	mad.lo.s32 	%r389, %r503, -126, %r120;
	shl.b32 	%r390, %r389, 1;
	add.s32 	%r504, %r390, 251;
	bra.uni 	$L__BB2_77;
$L__BB2_76:
	mad.lo.s32 	%r387, %r503, -126, %r120;
	shl.b32 	%r388, %r387, 1;
	add.s32 	%r504, %r388, 252;
$L__BB2_77:
	setp.eq.s32 	%p52, %r119, %r52;
	selp.b32 	%r391, 0, %r504, %p52;
	add.s32 	%r392, %r391, %r187;
	add.s32 	%r393, %r118, %r503;
	add.s32 	%r394, %r393, -1;
	cvt.s64.s32 	%rd59, %r394;
	add.s64 	%rd60, %rd3, %rd59;
	st.local.u8 	[%rd60], %r392;
	bra.uni 	$L__BB2_79;
$L__BB2_78:
	cvt.s64.s32 	%rd57, %r118;
	add.s64 	%rd58, %rd3, %rd57;
	mov.b16 	%rs6, 254;
	st.local.u8 	[%rd58], %rs6;
	bfe.u32 	%r386, %r62, 24, 8;
	st.local.u8 	[%rd58+1], %r386;
	st.local.u8 	[%rd58+2], %r119;
	mov.b32 	%r503, 3;
$L__BB2_79:
	add.s32 	%r129, %r503, %r118;
	and.b32  	%r130, %r63, 65535;
	setp.eq.s32 	%p53, %r130, %r52;
	sub.s32 	%r396, %r130, %r52;
	abs.s32 	%r131, %r396;
	mov.b32 	%r507, 1;
	@%p53 bra 	$L__BB2_84;
	mul.lo.s32 	%r397, %r131, -1090785345;
	shf.l.wrap.b32 	%r398, %r397, %r397, 31;
	setp.gt.u32 	%p54, %r398, 34087042;
	@%p54 bra 	$L__BB2_82;
	shr.u32 	%r402, %r131, 1;
	mul.hi.u32 	%r403, %r402, -2113396605;
	shr.u32 	%r507, %r403, 5;
	bra.uni 	$L__BB2_83;
$L__BB2_82:
	shr.u32 	%r399, %r131, 1;
	mul.hi.u32 	%r400, %r399, -2113396605;
	shr.u32 	%r401, %r400, 5;
	add.s32 	%r507, %r401, 1;
$L__BB2_83:
	setp.gt.u32 	%p55, %r507, 4;
	@%p55 bra 	$L__BB2_88;
$L__BB2_84:
	setp.le.s32 	%p56, %r130, %r52;
	@%p56 bra 	$L__BB2_86;
	mad.lo.s32 	%r408, %r507, -126, %r131;
	shl.b32 	%r409, %r408, 1;
	add.s32 	%r508, %r409, 251;
	bra.uni 	$L__BB2_87;
$L__BB2_86:
	mad.lo.s32 	%r406, %r507, -126, %r131;
	shl.b32 	%r407, %r406, 1;
	add.s32 	%r508, %r407, 252;
$L__BB2_87:
	setp.eq.s32 	%p57, %r130, %r52;
	selp.b32 	%r410, 0, %r508, %p57;
	add.s32 	%r411, %r410, %r187;
	add.s32 	%r412, %r129, %r507;
	add.s32 	%r413, %r412, -1;
	cvt.s64.s32 	%rd63, %r413;
	add.s64 	%rd64, %rd3, %rd63;
	st.local.u8 	[%rd64], %r411;
	bra.uni 	$L__BB2_89;
$L__BB2_88:
	cvt.s64.s32 	%rd61, %r129;
	add.s64 	%rd62, %rd3, %rd61;
	mov.b16 	%rs7, 254;
	st.local.u8 	[%rd62], %rs7;
	bfe.u32 	%r405, %r63, 8, 8;
	st.local.u8 	[%rd62+1], %r405;
	st.local.u8 	[%rd62+2], %r63;
	mov.b32 	%r507, 3;
$L__BB2_89:
	add.s32 	%r140, %r507, %r129;
	shr.u32 	%r141, %r63, 16;
	setp.eq.s32 	%p58, %r141, %r52;
	sub.s32 	%r415, %r141, %r52;
	abs.s32 	%r142, %r415;
	mov.b32 	%r511, 1;
	@%p58 bra 	$L__BB2_94;
	mul.lo.s32 	%r416, %r142, -1090785345;
	shf.l.wrap.b32 	%r417, %r416, %r416, 31;
	setp.gt.u32 	%p59, %r417, 34087042;
	@%p59 bra 	$L__BB2_92;
	shr.u32 	%r421, %r142, 1;
	mul.hi.u32 	%r422, %r421, -2113396605;
	shr.u32 	%r511, %r422, 5;
	bra.uni 	$L__BB2_93;
$L__BB2_92:
	shr.u32 	%r418, %r142, 1;
	mul.hi.u32 	%r419, %r418, -2113396605;
	shr.u32 	%r420, %r419, 5;
	add.s32 	%r511, %r420, 1;
$L__BB2_93:
	setp.gt.u32 	%p60, %r511, 4;
	@%p60 bra 	$L__BB2_98;
$L__BB2_94:
	setp.le.s32 	%p61, %r141, %r52;
	@%p61 bra 	$L__BB2_96;
	mad.lo.s32 	%r427, %r511, -126, %r142;
	shl.b32 	%r428, %r427, 1;
	add.s32 	%r512, %r428, 251;
	bra.uni 	$L__BB2_97;
$L__BB2_96:
	mad.lo.s32 	%r425, %r511, -126, %r142;
	shl.b32 	%r426, %r425, 1;
	add.s32 	%r512, %r426, 252;
$L__BB2_97:
	setp.eq.s32 	%p62, %r141, %r52;
	selp.b32 	%r429, 0, %r512, %p62;
	add.s32 	%r430, %r429, %r187;
	add.s32 	%r431, %r140, %r511;
	add.s32 	%r432, %r431, -1;
	cvt.s64.s32 	%rd67, %r432;
	add.s64 	%rd68, %rd3, %rd67;
	st.local.u8 	[%rd68], %r430;
	bra.uni 	$L__BB2_99;
$L__BB2_98:
	cvt.s64.s32 	%rd65, %r140;
	add.s64 	%rd66, %rd3, %rd65;
	mov.b16 	%rs8, 254;
	st.local.u8 	[%rd66], %rs8;
	bfe.u32 	%r424, %r63, 24, 8;
	st.local.u8 	[%rd66+1], %r424;
	st.local.u8 	[%rd66+2], %r141;
	mov.b32 	%r511, 3;
$L__BB2_99:
	add.s32 	%r518, %r511, %r140;
	add.s32 	%r480, %r480, 8;
	setp.lt.s32 	%p63, %r480, %r53;
	@%p63 bra 	$L__BB2_19;
$L__BB2_100:
	and.b32  	%r433, %r518, 7;
	setp.ne.s32 	%p64, %r433, 0;
	@%p64 bra 	$L__BB2_102;
	shr.s32 	%r515, %r518, 3;
	bra.uni 	$L__BB2_103;
$L__BB2_102:
	shr.s32 	%r434, %r518, 31;
	shr.u32 	%r435, %r434, 29;
	add.s32 	%r436, %r518, %r435;
	shr.s32 	%r437, %r436, 3;
	add.s32 	%r515, %r437, 1;
$L__BB2_103:
	shl.b32 	%r157, %r515, 3;
	setp.ge.s32 	%p65, %r518, %r157;
	@%p65 bra 	$L__BB2_116;
	sub.s32 	%r158, %r157, %r518;
	and.b32  	%r159, %r158, 15;
	sub.s32 	%r438, %r518, %r157;
	setp.gt.u32 	%p66, %r438, -16;
	@%p66 bra 	$L__BB2_107;
	and.b32  	%r439, %r158, -16;
	neg.s32 	%r516, %r439;
	add.s64 	%rd7, %rd3, 7;
$L__BB2_106:
	.pragma "nounroll";
	cvt.s64.s32 	%rd69, %r518;
	add.s64 	%rd70, %rd7, %rd69;
	mov.b16 	%rs9, 255;
	st.local.u8 	[%rd70+-7], %rs9;
	st.local.u8 	[%rd70+-6], %rs9;
	st.local.u8 	[%rd70+-5], %rs9;
	st.local.u8 	[%rd70+-4], %rs9;
	st.local.u8 	[%rd70+-3], %rs9;
	st.local.u8 	[%rd70+-2], %rs9;
	st.local.u8 	[%rd70+-1], %rs9;
	st.local.u8 	[%rd70], %rs9;
	st.local.u8 	[%rd70+1], %rs9;
	st.local.u8 	[%rd70+2], %rs9;
	st.local.u8 	[%rd70+3], %rs9;
	st.local.u8 	[%rd70+4], %rs9;
	st.local.u8 	[%rd70+5], %rs9;
	st.local.u8 	[%rd70+6], %rs9;
	st.local.u8 	[%rd70+7], %rs9;
	st.local.u8 	[%rd70+8], %rs9;
	add.s32 	%r518, %r518, 16;
	add.s32 	%r516, %r516, 16;
	setp.ne.s32 	%p67, %r516, 0;
	@%p67 bra 	$L__BB2_106;
$L__BB2_107:
	setp.eq.s32 	%p68, %r159, 0;
	@%p68 bra 	$L__BB2_116;
	and.b32  	%r166, %r158, 7;
	setp.lt.u32 	%p69, %r159, 8;
	@%p69 bra 	$L__BB2_110;
	cvt.s64.s32 	%rd71, %r518;
	add.s64 	%rd72, %rd3, %rd71;
	mov.b16 	%rs10, 255;
	st.local.u8 	[%rd72], %rs10;
	st.local.u8 	[%rd72+1], %rs10;
	st.local.u8 	[%rd72+2], %rs10;
	st.local.u8 	[%rd72+3], %rs10;
	st.local.u8 	[%rd72+4], %rs10;
	st.local.u8 	[%rd72+5], %rs10;
	st.local.u8 	[%rd72+6], %rs10;
	st.local.u8 	[%rd72+7], %rs10;
	add.s32 	%r518, %r518, 8;
$L__BB2_110:
	setp.eq.s32 	%p70, %r166, 0;
	@%p70 bra 	$L__BB2_116;
	and.b32  	%r169, %r158, 3;
	setp.lt.u32 	%p71, %r166, 4;
	@%p71 bra 	$L__BB2_113;
	cvt.s64.s32 	%rd73, %r518;
	add.s64 	%rd74, %rd3, %rd73;
	mov.b16 	%rs11, 255;
	st.local.u8 	[%rd74], %rs11;
	st.local.u8 	[%rd74+1], %rs11;
	st.local.u8 	[%rd74+2], %rs11;
	st.local.u8 	[%rd74+3], %rs11;
	add.s32 	%r518, %r518, 4;
$L__BB2_113:
	setp.eq.s32 	%p72, %r169, 0;
	@%p72 bra 	$L__BB2_116;
	neg.s32 	%r521, %r169;
$L__BB2_115:
	.pragma "nounroll";
	cvt.s64.s32 	%rd75, %r518;
	add.s64 	%rd76, %rd3, %rd75;
	mov.b16 	%rs12, 255;
	st.local.u8 	[%rd76], %rs12;
	add.s32 	%r518, %r518, 1;
	add.s32 	%r521, %r521, 1;
	setp.ne.s32 	%p73, %r521, 0;
	@%p73 bra 	$L__BB2_115;
$L__BB2_116:
	cvta.to.global.u64 	%rd77, %rd20;
	mul.wide.s32 	%rd78, %r2, 4;
	add.s64 	%rd79, %rd77, %rd78;
	st.global.u32 	[%rd79], %r157;
	shl.b32 	%r440, %r2, 6;
	and.b32  	%r441, %r440, -2048;
	cvt.s64.s32 	%rd8, %r441;
	setp.lt.s32 	%p74, %r515, 1;
	@%p74 bra 	$L__BB2_123;
	and.b32  	%r177, %r515, 3;
	setp.lt.u32 	%p75, %r515, 4;
	mov.b32 	%r524, 0;
	@%p75 bra 	$L__BB2_120;
	and.b32  	%r524, %r515, 2147483644;
	neg.s32 	%r523, %r524;
	and.b32  	%r443, %r2, 31;
	mul.wide.u32 	%rd80, %r443, 8;
	add.s64 	%rd81, %rd80, %rd8;
	add.s64 	%rd82, %rd81, %rd1;
	add.s64 	%rd87, %rd82, 512;
$L__BB2_119:
	.pragma "nounroll";
	ld.local.v4.u32 	{%r444, %r445, %r446, %r447}, [%rd86+-16];
	st.global.v2.u32 	[%rd87+-512], {%r444, %r445};
	st.global.v2.u32 	[%rd87+-256], {%r446, %r447};
	ld.local.v4.u32 	{%r448, %r449, %r450, %r451}, [%rd86];
	st.global.v2.u32 	[%rd87], {%r448, %r449};
	st.global.v2.u32 	[%rd87+256], {%r450, %r451};
	add.s32 	%r523, %r523, 4;
	add.s64 	%rd87, %rd87, 1024;
	add.s64 	%rd86, %rd86, 32;
	setp.ne.s32 	%p76, %r523, 0;
	@%p76 bra 	$L__BB2_119;
$L__BB2_120:
	setp.eq.s32 	%p77, %r177, 0;
	@%p77 bra 	$L__BB2_123;
	mul.wide.u32 	%rd83, %r524, 8;
	add.s64 	%rd89, %rd3, %rd83;
	shl.b32 	%r452, %r524, 5;
	or.b32  	%r453, %r452, %r3;
	mul.wide.u32 	%rd84, %r453, 8;
	add.s64 	%rd85, %rd84, %rd8;
	add.s64 	%rd88, %rd1, %rd85;
	neg.s32 	%r525, %r177;
$L__BB2_122:
	.pragma "nounroll";
	ld.local.v2.u32 	{%r454, %r455}, [%rd89];
	st.global.v2.u32 	[%rd88], {%r454, %r455};
	add.s64 	%rd89, %rd89, 8;
	add.s64 	%rd88, %rd88, 256;
	add.s32 	%r525, %r525, 1;
	setp.ne.s32 	%p78, %r525, 0;
	@%p78 bra 	$L__BB2_122;
$L__BB2_123:
	ret;

}
	// .globl	_Z21map_values_kernel_32bPKjPhPKiPiS4_iih
.visible .entry _Z21map_values_kernel_32bPKjPhPKiPiS4_iih(
	.param .u64 .ptr .align 1 _Z21map_values_kernel_32bPKjPhPKiPiS4_iih_param_0,
	.param .u64 .ptr .align 1 _Z21map_values_kernel_32bPKjPhPKiPiS4_iih_param_1,
	.param .u64 .ptr .align 1 _Z21map_values_kernel_32bPKjPhPKiPiS4_iih_param_2,
	.param .u64 .ptr .align 1 _Z21map_values_kernel_32bPKjPhPKiPiS4_iih_param_3,
	.param .u64 .ptr .align 1 _Z21map_values_kernel_32bPKjPhPKiPiS4_iih_param_4,
	.param .u32 _Z21map_values_kernel_32bPKjPhPKiPiS4_iih_param_5,
	.param .u32 _Z21map_values_kernel_32bPKjPhPKiPiS4_iih_param_6,
	.param .u8 _Z21map_values_kernel_32bPKjPhPKiPiS4_iih_param_7
)
{
	.local .align 16 .b8 	__local_depot3[128];
	.reg .b64 	%SP;
	.reg .b64 	%SPL;
	.reg .pred 	%p<59>;
	.reg .b16 	%rs<9>;
	.reg .b32 	%r<423>;
	.reg .b64 	%rd<74>;

	mov.u64 	%SPL, __local_depot3;
	ld.param.u64 	%rd22, [_Z21map_values_kernel_32bPKjPhPKiPiS4_iih_param_0];
	ld.param.u64 	%rd23, [_Z21map_values_kernel_32bPKjPhPKiPiS4_iih_param_1];
	ld.param.u64 	%rd20, [_Z21map_values_kernel_32bPKjPhPKiPiS4_iih_param_3];
	ld.param.u64 	%rd21, [_Z21map_values_kernel_32bPKjPhPKiPiS4_iih_param_4];
	ld.param.u32 	%r146, [_Z21map_values_kernel_32bPKjPhPKiPiS4_iih_param_5];
	ld.param.u32 	%r147, [_Z21map_values_kernel_32bPKjPhPKiPiS4_iih_param_6];
	cvta.to.global.u64 	%rd1, %rd23;
	cvta.to.global.u64 	%rd2, %rd22;
	add.u64 	%rd3, %SPL, 0;
	mov.u32 	%r149, %tid.x;
	mov.u32 	%r1, %ctaid.x;
	mov.u32 	%r150, %ntid.x;
	mad.lo.s32 	%r2, %r1, %r150, %r149;
	and.b32  	%r3, %r2, 31;
	mov.b32 	%r391, 0;
	st.local.v4.b32 	[%rd3], {%r391, %r391, %r391, %r391};
	add.s64 	%rd70, %rd3, 16;
	st.local.v4.b32 	[%rd3+16], {%r391, %r391, %r391, %r391};
	st.local.v4.b32 	[%rd3+32], {%r391, %r391, %r391, %r391};
	st.local.v4.b32 	[%rd3+48], {%r391, %r391, %r391, %r391};
	st.local.v4.b32 	[%rd3+64], {%r391, %r391, %r391, %r391};
	st.local.v4.b32 	[%rd3+80], {%r391, %r391, %r391, %r391};
	st.local.v4.b32 	[%rd3+96], {%r391, %r391, %r391, %r391};
	st.local.v4.b32 	[%rd3+112], {%r391, %r391, %r391, %r391};
	shl.b32 	%r393, %r2, 4;
	add.s32 	%r5, %r393, 16;
	setp.ge.s32 	%p1, %r393, %r146;
	mov.u32 	%r392, %r391;
	@%p1 bra 	$L__BB3_13;
	min.s32 	%r153, %r5, %r146;
	and.b32  	%r155, %r393, -512;
	shl.b32 	%r156, %r3, 4;
	or.b32  	%r6, %r155, %r156;
	add.s32 	%r157, %r393, 1;
	max.s32 	%r7, %r153, %r157;
	and.b32  	%r8, %r7, 15;
	sub.s32 	%r158, %r156, %r7;
	add.s32 	%r159, %r158, %r155;
	setp.gt.u32 	%p2, %r159, -16;
	mov.b32 	%r392, 0;
	mov.u32 	%r388, %r393;
	mov.u32 	%r391, %r392;
	@%p2 bra 	$L__BB3_4;
	add.s32 	%r161, %r6, %r8;
	sub.s32 	%r392, %r7, %r161;
	add.s64 	%rd5, %rd2, 32;
	mov.b32 	%r391, 0;
	mov.u32 	%r388, %r393;
	mov.u32 	%r389, %r392;
$L__BB3_3:
	.pragma "nounroll";
	mul.wide.s32 	%rd25, %r388, 4;
	add.s64 	%rd26, %rd5, %rd25;
	ld.global.u32 	%r162, [%rd26+-32];
	add.s32 	%r163, %r162, %r391;
	ld.global.u32 	%r164, [%rd26+-28];
	add.s32 	%r165, %r164, %r163;
	ld.global.u32 	%r166, [%rd26+-24];
	add.s32 	%r167, %r166, %r165;
	ld.global.u32 	%r168, [%rd26+-20];
	add.s32 	%r169, %r168, %r167;
	ld.global.u32 	%r170, [%rd26+-16];
	add.s32 	%r171, %r170, %r169;
	ld.global.u32 	%r172, [%rd26+-12];
	add.s32 	%r173, %r172, %r171;
	ld.global.u32 	%r174, [%rd26+-8];
	add.s32 	%r175, %r174, %r173;
	ld.global.u32 	%r176, [%rd26+-4];
	add.s32 	%r177, %r176, %r175;
	ld.global.u32 	%r178, [%rd26];
	add.s32 	%r179, %r178, %r177;
	ld.global.u32 	%r180, [%rd26+4];
	add.s32 	%r181, %r180, %r179;
	ld.global.u32 	%r182, [%rd26+8];
	add.s32 	%r183, %r182, %r181;
	ld.global.u32 	%r184, [%rd26+12];
	add.s32 	%r185, %r184, %r183;
	ld.global.u32 	%r186, [%rd26+16];
	add.s32 	%r187, %r186, %r185;
	ld.global.u32 	%r188, [%rd26+20];
	add.s32 	%r189, %r188, %r187;
	ld.global.u32 	%r190, [%rd26+24];
	add.s32 	%r191, %r190, %r189;
	ld.global.u32 	%r192, [%rd26+28];
	add.s32 	%r391, %r192, %r191;
	add.s32 	%r389, %r389, -16;
	add.s32 	%r388, %r388, 16;
	setp.eq.s32 	%p3, %r389, 0;
	@%p3 bra 	$L__BB3_4;
	bra.uni 	$L__BB3_3;
$L__BB3_4:
	setp.eq.s32 	%p4, %r8, 0;
	@%p4 bra 	$L__BB3_13;
	and.b32  	%r15, %r7, 7;
	setp.lt.u32 	%p5, %r8, 8;
	@%p5 bra 	$L__BB3_7;
	mul.wide.s32 	%rd27, %r388, 4;
	add.s64 	%rd28, %rd2, %rd27;
	ld.global.u32 	%r194, [%rd28];
	add.s32 	%r195, %r194, %r391;
	ld.global.u32 	%r196, [%rd28+4];
	add.s32 	%r197, %r196, %r195;
	ld.global.u32 	%r198, [%rd28+8];
	add.s32 	%r199, %r198, %r197;
	ld.global.u32 	%r200, [%rd28+12];
	add.s32 	%r201, %r200, %r199;
	ld.global.u32 	%r202, [%rd28+16];
	add.s32 	%r203, %r202, %r201;
	ld.global.u32 	%r204, [%rd28+20];
	add.s32 	%r205, %r204, %r203;
	ld.global.u32 	%r206, [%rd28+24];
	add.s32 	%r207, %r206, %r205;
	ld.global.u32 	%r208, [%rd28+28];
	add.s32 	%r391, %r208, %r207;
	add.s32 	%r392, %r392, 8;
	add.s32 	%r388, %r388, 8;
$L__BB3_7:
	setp.eq.s32 	%p6, %r15, 0;
	@%p6 bra 	$L__BB3_13;
	and.b32  	%r24, %r7, 3;
	setp.lt.u32 	%p7, %r15, 4;
	@%p7 bra 	$L__BB3_10;
	mul.wide.s32 	%rd29, %r388, 4;
	add.s64 	%rd30, %rd2, %rd29;
	ld.global.u32 	%r210, [%rd30];
	add.s32 	%r211, %r210, %r391;
	ld.global.u32 	%r212, [%rd30+4];
	add.s32 	%r213, %r212, %r211;
	ld.global.u32 	%r214, [%rd30+8];
	add.s32 	%r215, %r214, %r213;
	ld.global.u32 	%r216, [%rd30+12];
	add.s32 	%r391, %r216, %r215;
	add.s32 	%r392, %r392, 4;
	add.s32 	%r388, %r388, 4;
$L__BB3_10:
	setp.eq.s32 	%p8, %r24, 0;
	@%p8 bra 	$L__BB3_13;
	neg.s32 	%r384, %r24;
$L__BB3_12:
	.pragma "nounroll";
	mul.wide.s32 	%rd31, %r388, 4;
	add.s64 	%rd32, %rd2, %rd31;
	ld.global.u32 	%r217, [%rd32];
	add.s32 	%r391, %r217, %r391;
	add.s32 	%r392, %r392, 1;
	add.s32 	%r388, %r388, 1;
	add.s32 	%r384, %r384, 1;
	setp.eq.s32 	%p9, %r384, 0;
	@%p9 bra 	$L__BB3_13;
	bra.uni 	$L__BB3_12;
$L__BB3_13:
	shfl.sync.down.b32	%r218|%p10, %r391, 16, 31, -1;
	add.s32 	%r219, %r218, %r391;
	shfl.sync.down.b32	%r220|%p11, %r392, 16, 31, -1;
	add.s32 	%r221, %r220, %r392;
	shfl.sync.down.b32	%r222|%p12, %r219, 8, 31, -1;
	add.s32 	%r223, %r222, %r219;
	shfl.sync.down.b32	%r224|%p13, %r221, 8, 31, -1;
	add.s32 	%r225, %r224, %r221;
	shfl.sync.down.b32	%r226|%p14, %r223, 4, 31, -1;
	add.s32 	%r227, %r226, %r223;
	shfl.sync.down.b32	%r228|%p15, %r225, 4, 31, -1;
	add.s32 	%r229, %r228, %r225;
	shfl.sync.down.b32	%r230|%p16, %r227, 2, 31, -1;
	add.s32 	%r231, %r230, %r227;
	shfl.sync.down.b32	%r232|%p17, %r229, 2, 31, -1;
	add.s32 	%r233, %r232, %r229;
	shfl.sync.down.b32	%r234|%p18, %r231, 1, 31, -1;
	add.s32 	%r50, %r234, %r231;
	shfl.sync.down.b32	%r235|%p19, %r233, 1, 31, -1;
	add.s32 	%r51, %r235, %r233;
	setp.ne.s32 	%p20, %r3, 0;
	cvta.to.global.u64 	%rd33, %rd21;
	mul.wide.u32 	%rd34, %r1, 4;
	add.s64 	%rd6, %rd33, %rd34;
	@%p20 bra 	$L__BB3_17;
	setp.eq.s32 	%p21, %r51, 0;
	@%p21 bra 	$L__BB3_16;
	div.u32 	%r236, %r50, %r51;
	st.global.u32 	[%rd6], %r236;
	bra.uni 	$L__BB3_17;
$L__BB3_16:
	mov.b32 	%r237, 0;
	st.global.u32 	[%rd6], %r237;
$L__BB3_17:
	setp.ge.s32 	%p22, %r393, %r146;
	bar.sync 	0;
	ld.global.u32 	%r52, [%rd6];
	mov.b32 	%r415, 0;
	@%p22 bra 	$L__BB3_60;
	min.s32 	%r53, %r5, %r146;
	mov.b32 	%r415, 0;
$L__BB3_19:
	shr.s32 	%r241, %r393, 2;
	mul.wide.s32 	%rd35, %r241, 16;
	add.s64 	%rd36, %rd2, %rd35;
	ld.global.v4.u32 	{%r60, %r61, %r62, %r63}, [%rd36];
	setp.eq.s32 	%p23, %r60, %r52;
	sub.s32 	%r64, %r60, %r52;
	sub.s32 	%r65, %r52, %r60;
	min.u32 	%r243, %r60, %r52;
	max.u32 	%r244, %r60, %r52;
	sub.s32 	%r66, %r244, %r243;
	mov.b32 	%r396, 1;
	@%p23 bra 	$L__BB3_24;
	mad.lo.s32 	%r245, %r66, -1090785345, 34087042;
	shf.l.wrap.b32 	%r246, %r245, %r245, 31;
	setp.gt.u32 	%p24, %r246, 34087042;
	@%p24 bra 	$L__BB3_22;
	mul.hi.s32 	%r252, %r66, -2113396605;
	add.s32 	%r253, %r252, %r66;
	shr.u32 	%r254, %r253, 31;
	shr.s32 	%r255, %r253, 6;
	add.s32 	%r396, %r255, %r254;
	bra.uni 	$L__BB3_23;
$L__BB3_22:
	mul.hi.s32 	%r247, %r66, -2113396605;
	add.s32 	%r248, %r247, %r66;
	shr.u32 	%r249, %r248, 31;
	shr.s32 	%r250, %r248, 6;
	add.s32 	%r251, %r250, %r249;
	add.s32 	%r396, %r251, 1;
$L__BB3_23:
	setp.gt.s32 	%p25, %r396, 8;
	@%p25 bra 	$L__BB3_28;
$L__BB3_24:
	setp.le.u32 	%p26, %r60, %r52;
	@%p26 bra 	$L__BB3_26;
	mad.lo.s32 	%r262, %r396, -126, %r64;
	shl.b32 	%r263, %r262, 1;
	add.s32 	%r397, %r263, 251;
	bra.uni 	$L__BB3_27;
$L__BB3_26:
	mad.lo.s32 	%r260, %r396, -126, %r65;
	shl.b32 	%r261, %r260, 1;
	add.s32 	%r397, %r261, 252;
$L__BB3_27:
	setp.eq.s32 	%p27, %r60, %r52;
	selp.b32 	%r264, 0, %r397, %p27;
	add.s32 	%r265, %r264, %r147;
	add.s32 	%r266, %r415, %r396;
	add.s32 	%r267, %r266, -1;
	cvt.s64.s32 	%rd39, %r267;
	add.s64 	%rd40, %rd3, %rd39;
	st.local.u8 	[%rd40], %r265;
	bra.uni 	$L__BB3_29;
$L__BB3_28:
	cvt.s64.s32 	%rd37, %r415;
	add.s64 	%rd38, %rd3, %rd37;
	mov.b16 	%rs1, 254;
	st.local.u8 	[%rd38], %rs1;
	bfe.u32 	%r257, %r60, 24, 8;
	st.local.u8 	[%rd38+1], %r257;
	bfe.u32 	%r258, %r60, 16, 8;
	st.local.u8 	[%rd38+2], %r258;
	bfe.u32 	%r259, %r60, 8, 8;
	st.local.u8 	[%rd38+3], %r259;
	st.local.u8 	[%rd38+4], %r60;
	mov.b32 	%r396, 5;
$L__BB3_29:
	add.s32 	%r75, %r396, %r415;
	setp.eq.s32 	%p28, %r61, %r52;
	sub.s32 	%r76, %r61, %r52;
	sub.s32 	%r77, %r52, %r61;
	min.u32 	%r269, %r61, %r52;
	max.u32 	%r270, %r61, %r52;
	sub.s32 	%r78, %r270, %r269;
	mov.b32 	%r400, 1;
	@%p28 bra 	$L__BB3_34;
	mad.lo.s32 	%r271, %r78, -1090785345, 34087042;
	shf.l.wrap.b32 	%r272, %r271, %r271, 31;
	setp.gt.u32 	%p29, %r272, 34087042;
	@%p29 bra 	$L__BB3_32;
	mul.hi.s32 	%r278, %r78, -2113396605;
	add.s32 	%r279, %r278, %r78;
	shr.u32 	%r280, %r279, 31;
	shr.s32 	%r281, %r279, 6;
	add.s32 	%r400, %r281, %r280;
	bra.uni 	$L__BB3_33;
$L__BB3_32:
	mul.hi.s32 	%r273, %r78, -2113396605;
	add.s32 	%r274, %r273, %r78;
	shr.u32 	%r275, %r274, 31;
	shr.s32 	%r276, %r274, 6;
	add.s32 	%r277, %r276, %r275;
	add.s32 	%r400, %r277, 1;
$L__BB3_33:
	setp.gt.s32 	%p30, %r400, 8;
	@%p30 bra 	$L__BB3_38;
$L__BB3_34:
	setp.le.u32 	%p31, %r61, %r52;
	@%p31 bra 	$L__BB3_36;
	mad.lo.s32 	%r288, %r400, -126, %r76;
	shl.b32 	%r289, %r288, 1;
	add.s32 	%r401, %r289, 251;
	bra.uni 	$L__BB3_37;
$L__BB3_36:
	mad.lo.s32 	%r286, %r400, -126, %r77;
	shl.b32 	%r287, %r286, 1;
	add.s32 	%r401, %r287, 252;
$L__BB3_37:
	setp.eq.s32 	%p32, %r61, %r52;
	selp.b32 	%r290, 0, %r401, %p32;
	add.s32 	%r291, %r290, %r147;
	add.s32 	%r292, %r75, %r400;
	add.s32 	%r293, %r292, -1;
	cvt.s64.s32 	%rd43, %r293;
	add.s64 	%rd44, %rd3, %rd43;
	st.local.u8 	[%rd44], %r291;
	bra.uni 	$L__BB3_39;
$L__BB3_38:
	cvt.s64.s32 	%rd41, %r75;
	add.s64 	%rd42, %rd3, %rd41;
	mov.b16 	%rs2, 254;
	st.local.u8 	[%rd42], %rs2;
	bfe.u32 	%r283, %r61, 24, 8;
	st.local.u8 	[%rd42+1], %r283;
	bfe.u32 	%r284, %r61, 16, 8;
	st.local.u8 	[%rd42+2], %r284;
	bfe.u32 	%r285, %r61, 8, 8;
	st.local.u8 	[%rd42+3], %r285;
	st.local.u8 	[%rd42+4], %r61;
	mov.b32 	%r400, 5;
$L__BB3_39:
	add.s32 	%r87, %r400, %r75;
	setp.eq.s32 	%p33, %r62, %r52;
	sub.s32 	%r88, %r62, %r52;
	sub.s32 	%r89, %r52, %r62;
	min.u32 	%r295, %r62, %r52;
	max.u32 	%r296, %r62, %r52;
	sub.s32 	%r90, %r296, %r295;
	mov.b32 	%r404, 1;
	@%p33 bra 	$L__BB3_44;
	mad.lo.s32 	%r297, %r90, -1090785345, 34087042;
	shf.l.wrap.b32 	%r298, %r297, %r297, 31;
	setp.gt.u32 	%p34, %r298, 34087042;
	@%p34 bra 	$L__BB3_42;
	mul.hi.s32 	%r304, %r90, -2113396605;
	add.s32 	%r305, %r304, %r90;
	shr.u32 	%r306, %r305, 31;
	shr.s32 	%r307, %r305, 6;
	add.s32 	%r404, %r307, %r306;
	bra.uni 	$L__BB3_43;
$L__BB3_42:
	mul.hi.s32 	%r299, %r90, -2113396605;
	add.s32 	%r300, %r299, %r90;
	shr.u32 	%r301, %r300, 31;
	shr.s32 	%r302, %r300, 6;
	add.s32 	%r303, %r302, %r301;
	add.s32 	%r404, %r303, 1;
$L__BB3_43:
	setp.gt.s32 	%p35, %r404, 8;
	@%p35 bra 	$L__BB3_48;
$L__BB3_44:
	setp.le.u32 	%p36, %r62, %r52;
	@%p36 bra 	$L__BB3_46;
	mad.lo.s32 	%r314, %r404, -126, %r88;
	shl.b32 	%r315, %r314, 1;
	add.s32 	%r405, %r315, 251;
	bra.uni 	$L__BB3_47;
$L__BB3_46:
	mad.lo.s32 	%r312, %r404, -126, %r89;
	shl.b32 	%r313, %r312, 1;
	add.s32 	%r405, %r313, 252;
$L__BB3_47:
	setp.eq.s32 	%p37, %r62, %r52;
	selp.b32 	%r316, 0, %r405, %p37;
	add.s32 	%r317, %r316, %r147;
	add.s32 	%r318, %r87, %r404;
	add.s32 	%r319, %r318, -1;
	cvt.s64.s32 	%rd47, %r319;
	add.s64 	%rd48, %rd3, %rd47;
	st.local.u8 	[%rd48], %r317;
	bra.uni 	$L__BB3_49;
$L__BB3_48:
	cvt.s64.s32 	%rd45, %r87;
	add.s64 	%rd46, %rd3, %rd45;
	mov.b16 	%rs3, 254;
	st.local.u8 	[%rd46], %rs3;
	bfe.u32 	%r309, %r62, 24, 8;
	st.local.u8 	[%rd46+1], %r309;
	bfe.u32 	%r310, %r62, 16, 8;
	st.local.u8 	[%rd46+2], %r310;
	bfe.u32 	%r311, %r62, 8, 8;
	st.local.u8 	[%rd46+3], %r311;
	st.local.u8 	[%rd46+4], %r62;
	mov.b32 	%r404, 5;
$L__BB3_49:
	add.s32 	%r99, %r404, %r87;
	setp.eq.s32 	%p38, %r63, %r52;
	sub.s32 	%r100, %r63, %r52;
	sub.s32 	%r101, %r52, %r63;
	min.u32 	%r321, %r63, %r52;
	max.u32 	%r322, %r63, %r52;
	sub.s32 	%r102, %r322, %r321;
	mov.b32 	%r408, 1;
	@%p38 bra 	$L__BB3_54;
	mad.lo.s32 	%r323, %r102, -1090785345, 34087042;
	shf.l.wrap.b32 	%r324, %r323, %r323, 31;
	setp.gt.u32 	%p39, %r324, 34087042;
	@%p39 bra 	$L__BB3_52;
	mul.hi.s32 	%r330, %r102, -2113396605;
	add.s32 	%r331, %r330, %r102;
	shr.u32 	%r332, %r331, 31;
	shr.s32 	%r333, %r331, 6;
	add.s32 	%r408, %r333, %r332;
	bra.uni 	$L__BB3_53;
$L__BB3_52:
	mul.hi.s32 	%r325, %r102, -2113396605;
	add.s32 	%r326, %r325, %r102;
	shr.u32 	%r327, %r326, 31;
	shr.s32 	%r328, %r326, 6;
	add.s32 	%r329, %r328, %r327;
	add.s32 	%r408, %r329, 1;
$L__BB3_53:
	setp.gt.s32 	%p40, %r408, 8;
	@%p40 bra 	$L__BB3_58;
$L__BB3_54:
	setp.le.u32 	%p41, %r63, %r52;
	@%p41 bra 	$L__BB3_56;
	mad.lo.s32 	%r340, %r408, -126, %r100;
	shl.b32 	%r341, %r340, 1;
	add.s32 	%r409, %r341, 251;
	bra.uni 	$L__BB3_57;
$L__BB3_56:
	mad.lo.s32 	%r338, %r408, -126, %r101;
	shl.b32 	%r339, %r338, 1;
	add.s32 	%r409, %r339, 252;
$L__BB3_57:
	setp.eq.s32 	%p42, %r63, %r52;
	selp.b32 	%r342, 0, %r409, %p42;
	add.s32 	%r343, %r342, %r147;
	add.s32 	%r344, %r99, %r408;
	add.s32 	%r345, %r344, -1;
	cvt.s64.s32 	%rd51, %r345;
	add.s64 	%rd52, %rd3, %rd51;
	st.local.u8 	[%rd52], %r343;
	bra.uni 	$L__BB3_59;
$L__BB3_58:
	cvt.s64.s32 	%rd49, %r99;
	add.s64 	%rd50, %rd3, %rd49;
	mov.b16 	%rs4, 254;
	st.local.u8 	[%rd50], %rs4;
	bfe.u32 	%r335, %r63, 24, 8;
	st.local.u8 	[%rd50+1], %r335;
	bfe.u32 	%r336, %r63, 16, 8;
	st.local.u8 	[%rd50+2], %r336;
	bfe.u32 	%r337, %r63, 8, 8;
	st.local.u8 	[%rd50+3], %r337;
	st.local.u8 	[%rd50+4], %r63;
	mov.b32 	%r408, 5;
$L__BB3_59:
	add.s32 	%r415, %r408, %r99;
	add.s32 	%r393, %r393, 4;
	setp.lt.s32 	%p43, %r393, %r53;
	@%p43 bra 	$L__BB3_19;
$L__BB3_60:
	and.b32  	%r346, %r415, 7;
	setp.ne.s32 	%p44, %r346, 0;
	@%p44 bra 	$L__BB3_62;
	shr.s32 	%r412, %r415, 3;
	bra.uni 	$L__BB3_63;
$L__BB3_62:
	shr.s32 	%r347, %r415, 31;
	shr.u32 	%r348, %r347, 29;
	add.s32 	%r349, %r415, %r348;
	shr.s32 	%r350, %r349, 3;
	add.s32 	%r412, %r350, 1;
$L__BB3_63:
	shl.b32 	%r117, %r412, 3;
	setp.ge.s32 	%p45, %r415, %r117;
	@%p45 bra 	$L__BB3_76;
	sub.s32 	%r118, %r117, %r415;
	and.b32  	%r119, %r118, 15;
	sub.s32 	%r351, %r415, %r117;
	setp.gt.u32 	%p46, %r351, -16;
	@%p46 bra 	$L__BB3_67;
	and.b32  	%r352, %r118, -16;
	neg.s32 	%r413, %r352;
	add.s64 	%rd7, %rd3, 7;
$L__BB3_66:
	.pragma "nounroll";
	cvt.s64.s32 	%rd53, %r415;
	add.s64 	%rd54, %rd7, %rd53;
	mov.b16 	%rs5, 255;
	st.local.u8 	[%rd54+-7], %rs5;
	st.local.u8 	[%rd54+-6], %rs5;
	st.local.u8 	[%rd54+-5], %rs5;
	st.local.u8 	[%rd54+-4], %rs5;
	st.local.u8 	[%rd54+-3], %rs5;
	st.local.u8 	[%rd54+-2], %rs5;
	st.local.u8 	[%rd54+-1], %rs5;
	st.local.u8 	[%rd54], %rs5;
	st.local.u8 	[%rd54+1], %rs5;
	st.local.u8 	[%rd54+2], %rs5;
	st.local.u8 	[%rd54+3], %rs5;
	st.local.u8 	[%rd54+4], %rs5;
	st.local.u8 	[%rd54+5], %rs5;
	st.local.u8 	[%rd54+6], %rs5;
	st.local.u8 	[%rd54+7], %rs5;
	st.local.u8 	[%rd54+8], %rs5;
	add.s32 	%r415, %r415, 16;
	add.s32 	%r413, %r413, 16;
	setp.ne.s32 	%p47, %r413, 0;
	@%p47 bra 	$L__BB3_66;
$L__BB3_67:
	setp.eq.s32 	%p48, %r119, 0;
	@%p48 bra 	$L__BB3_76;
	and.b32  	%r126, %r118, 7;
	setp.lt.u32 	%p49, %r119, 8;
	@%p49 bra 	$L__BB3_70;
	cvt.s64.s32 	%rd55, %r415;
	add.s64 	%rd56, %rd3, %rd55;
	mov.b16 	%rs6, 255;
	st.local.u8 	[%rd56], %rs6;
	st.local.u8 	[%rd56+1], %rs6;
	st.local.u8 	[%rd56+2], %rs6;
	st.local.u8 	[%rd56+3], %rs6;
	st.local.u8 	[%rd56+4], %rs6;
	st.local.u8 	[%rd56+5], %rs6;
	st.local.u8 	[%rd56+6], %rs6;
	st.local.u8 	[%rd56+7], %rs6;
	add.s32 	%r415, %r415, 8;
$L__BB3_70:
	setp.eq.s32 	%p50, %r126, 0;
	@%p50 bra 	$L__BB3_76;
	and.b32  	%r129, %r118, 3;
	setp.lt.u32 	%p51, %r126, 4;
	@%p51 bra 	$L__BB3_73;
	cvt.s64.s32 	%rd57, %r415;
	add.s64 	%rd58, %rd3, %rd57;
	mov.b16 	%rs7, 255;
	st.local.u8 	[%rd58], %rs7;
	st.local.u8 	[%rd58+1], %rs7;
	st.local.u8 	[%rd58+2], %rs7;
	st.local.u8 	[%rd58+3], %rs7;
	add.s32 	%r415, %r415, 4;
$L__BB3_73:
	setp.eq.s32 	%p52, %r129, 0;
	@%p52 bra 	$L__BB3_76;
	neg.s32 	%r418, %r129;
$L__BB3_75:
	.pragma "nounroll";
	cvt.s64.s32 	%rd59, %r415;
	add.s64 	%rd60, %rd3, %rd59;
	mov.b16 	%rs8, 255;
	st.local.u8 	[%rd60], %rs8;
	add.s32 	%r415, %r415, 1;
	add.s32 	%r418, %r418, 1;
	setp.ne.s32 	%p53, %r418, 0;
	@%p53 bra 	$L__BB3_75;
$L__BB3_76:
	cvta.to.global.u64 	%rd61, %rd20;
	mul.wide.s32 	%rd62, %r2, 4;
	add.s64 	%rd63, %rd61, %rd62;
	st.global.u32 	[%rd63], %r117;
	shl.b32 	%r353, %r2, 7;
	and.b32  	%r354, %r353, -4096;
	cvt.s64.s32 	%rd8, %r354;
	setp.lt.s32 	%p54, %r412, 1;
	@%p54 bra 	$L__BB3_83;
	and.b32  	%r137, %r412, 3;
	setp.lt.u32 	%p55, %r412, 4;
	mov.b32 	%r421, 0;
	@%p55 bra 	$L__BB3_80;
	and.b32  	%r421, %r412, 2147483644;
	neg.s32 	%r420, %r421;
	and.b32  	%r356, %r2, 31;
	mul.wide.u32 	%rd64, %r356, 8;
	add.s64 	%rd65, %rd64, %rd8;
	add.s64 	%rd66, %rd65, %rd1;
	add.s64 	%rd71, %rd66, 512;
$L__BB3_79:
	.pragma "nounroll";
	ld.local.v4.u32 	{%r357, %r358, %r359, %r360}, [%rd70+-16];
	st.global.v2.u32 	[%rd71+-512], {%r357, %r358};
	st.global.v2.u32 	[%rd71+-256], {%r359, %r360};
	ld.local.v4.u32 	{%r361, %r362, %r363, %r364}, [%rd70];
	st.global.v2.u32 	[%rd71], {%r361, %r362};
	st.global.v2.u32 	[%rd71+256], {%r363, %r364};
	add.s32 	%r420, %r420, 4;
	add.s64 	%rd71, %rd71, 1024;
	add.s64 	%rd70, %rd70, 32;
	setp.ne.s32 	%p56, %r420, 0;
	@%p56 bra 	$L__BB3_79;
$L__BB3_80:
	setp.eq.s32 	%p57, %r137, 0;
	@%p57 bra 	$L__BB3_83;
	mul.wide.u32 	%rd67, %r421, 8;
	add.s64 	%rd73, %rd3, %rd67;
	shl.b32 	%r365, %r421, 5;
	or.b32  	%r366, %r365, %r3;
	mul.wide.u32 	%rd68, %r366, 8;
	add.s64 	%rd69, %rd68, %rd8;
	add.s64 	%rd72, %rd1, %rd69;
	neg.s32 	%r422, %r137;
$L__BB3_82:
	.pragma "nounroll";
	ld.local.v2.u32 	{%r367, %r368}, [%rd73];
	st.global.v2.u32 	[%rd72], {%r367, %r368};
	add.s64 	%rd73, %rd73, 8;
	add.s64 	%rd72, %rd72, 256;
	add.s32 	%r422, %r422, 1;
	setp.ne.s32 	%p58, %r422, 0;
	@%p58 bra 	$L__BB3_82;
$L__BB3_83:
	ret;

}
	// .globl	_Z10coalescingItEvPhPKiPiS0_i
.visible .entry _Z10coalescingItEvPhPKiPiS0_i(
	.param .u64 .ptr .align 1 _Z10coalescingItEvPhPKiPiS0_i_param_0,
	.param .u64 .ptr .align 1 _Z10coalescingItEvPhPKiPiS0_i_param_1,
	.param .u64 .ptr .align 1 _Z10coalescingItEvPhPKiPiS0_i_param_2,
	.param .u64 .ptr .align 1 _Z10coalescingItEvPhPKiPiS0_i_param_3,
	.param .u32 _Z10coalescingItEvPhPKiPiS0_i_param_4
)
{
	.reg .pred 	%p<7>;
	.reg .b32 	%r<45>;
	.reg .b64 	%rd<36>;

	ld.param.u64 	%rd15, [_Z10coalescingItEvPhPKiPiS0_i_param_0];
	ld.param.u64 	%rd16, [_Z10coalescingItEvPhPKiPiS0_i_param_1];
	ld.param.u64 	%rd17, [_Z10coalescingItEvPhPKiPiS0_i_param_2];
	ld.param.u64 	%rd18, [_Z10coalescingItEvPhPKiPiS0_i_param_3];
	ld.param.u32 	%r15, [_Z10coalescingItEvPhPKiPiS0_i_param_4];
	mov.u32 	%r16, %ctaid.x;
	mov.u32 	%r17, %ntid.x;
	mov.u32 	%r18, %tid.x;
	mad.lo.s32 	%r1, %r16, %r17, %r18;
	and.b32  	%r2, %r1, 31;
	shl.b32 	%r19, %r1, 4;
	setp.ge.s32 	%p1, %r19, %r15;
	@%p1 bra 	$L__BB4_8;
	cvta.to.global.u64 	%rd19, %rd16;
	cvta.to.global.u64 	%rd20, %rd17;
	cvta.to.global.u64 	%rd1, %rd15;
	cvta.to.global.u64 	%rd2, %rd18;
	mul.wide.s32 	%rd21, %r1, 4;
	add.s64 	%rd22, %rd19, %rd21;
	ld.global.s32 	%rd3, [%rd22];
	shl.b32 	%r20, %r1, 6;
	and.b32  	%r21, %r20, -2048;
	add.s64 	%rd23, %rd20, %rd21;
	ld.global.u32 	%r22, [%rd23];
	shr.s32 	%r23, %r22, 31;
	shr.u32 	%r24, %r23, 29;
	add.s32 	%r25, %r22, %r24;
	shr.s32 	%r3, %r25, 3;
	cvt.s64.s32 	%rd4, %r21;
	setp.lt.s32 	%p2, %r22, 8;
	@%p2 bra 	$L__BB4_8;
	add.s32 	%r27, %r3, -1;
	and.b32  	%r4, %r3, 3;
	setp.lt.u32 	%p3, %r27, 3;
	mov.b32 	%r43, 0;
	@%p3 bra 	$L__BB4_5;
	add.s64 	%rd5, %rd1, %rd4;
	and.b32  	%r43, %r3, 268435452;
	neg.s32 	%r42, %r43;
	add.s64 	%rd24, %rd3, %rd2;
	add.s64 	%rd33, %rd24, 16;
	mov.u32 	%r41, %r2;
$L__BB4_4:
	.pragma "nounroll";
	add.s32 	%r28, %r41, 96;
	mul.wide.u32 	%rd25, %r41, 8;
	add.s64 	%rd26, %rd5, %rd25;
	ld.global.v2.u32 	{%r29, %r30}, [%rd26];
	st.global.v2.u32 	[%rd33+-16], {%r29, %r30};
	ld.global.v2.u32 	{%r31, %r32}, [%rd26+256];
	st.global.v2.u32 	[%rd33+-8], {%r31, %r32};
	ld.global.v2.u32 	{%r33, %r34}, [%rd26+512];
	st.global.v2.u32 	[%rd33], {%r33, %r34};
	mul.wide.u32 	%rd27, %r28, 8;
	add.s64 	%rd28, %rd5, %rd27;
	ld.global.v2.u32 	{%r35, %r36}, [%rd28];
	st.global.v2.u32 	[%rd33+8], {%r35, %r36};
	add.s32 	%r42, %r42, 4;
	add.s32 	%r41, %r41, 128;
	add.s64 	%rd33, %rd33, 32;
	setp.ne.s32 	%p4, %r42, 0;
	@%p4 bra 	$L__BB4_4;
$L__BB4_5:
	setp.eq.s32 	%p5, %r4, 0;
	@%p5 bra 	$L__BB4_8;
	shl.b32 	%r37, %r43, 5;
	or.b32  	%r38, %r37, %r2;
	mul.wide.u32 	%rd29, %r38, 8;
	add.s64 	%rd30, %rd29, %rd4;
	add.s64 	%rd35, %rd1, %rd30;
	mul.wide.u32 	%rd31, %r43, 8;
	add.s64 	%rd32, %rd31, %rd3;
	add.s64 	%rd34, %rd2, %rd32;
	neg.s32 	%r44, %r4;
$L__BB4_7:
	.pragma "nounroll";
	ld.global.v2.u32 	{%r39, %r40}, [%rd35];
	st.global.v2.u32 	[%rd34], {%r39, %r40};
	add.s64 	%rd35, %rd35, 256;
	add.s64 	%rd34, %rd34, 8;
	add.s32 	%r44, %r44, 1;
	setp.ne.s32 	%p6, %r44, 0;
	@%p6 bra 	$L__BB4_7;
$L__BB4_8:
	ret;

}
	// .globl	_Z10coalescingIjEvPhPKiPiS0_i
.visible .entry _Z10coalescingIjEvPhPKiPiS0_i(
	.param .u64 .ptr .align 1 _Z10coalescingIjEvPhPKiPiS0_i_param_0,
	.param .u64 .ptr .align 1 _Z10coalescingIjEvPhPKiPiS0_i_param_1,
	.param .u64 .ptr .align 1 _Z10coalescingIjEvPhPKiPiS0_i_param_2,
	.param .u64 .ptr .align 1 _Z10coalescingIjEvPhPKiPiS0_i_param_3,
	.param .u32 _Z10coalescingIjEvPhPKiPiS0_i_param_4
)
{
	.reg .pred 	%p<7>;
	.reg .b32 	%r<45>;
	.reg .b64 	%rd<36>;

	ld.param.u64 	%rd15, [_Z10coalescingIjEvPhPKiPiS0_i_param_0];
	ld.param.u64 	%rd16, [_Z10coalescingIjEvPhPKiPiS0_i_param_1];
	ld.param.u64 	%rd17, [_Z10coalescingIjEvPhPKiPiS0_i_param_2];
	ld.param.u64 	%rd18, [_Z10coalescingIjEvPhPKiPiS0_i_param_3];
	ld.param.u32 	%r15, [_Z10coalescingIjEvPhPKiPiS0_i_param_4];
	mov.u32 	%r16, %ctaid.x;
	mov.u32 	%r17, %ntid.x;
	mov.u32 	%r18, %tid.x;
	mad.lo.s32 	%r1, %r16, %r17, %r18;
	and.b32  	%r2, %r1, 31;
	shl.b32 	%r19, %r1, 4;
	setp.ge.s32 	%p1, %r19, %r15;
	@%p1 bra 	$L__BB5_8;
	cvta.to.global.u64 	%rd19, %rd16;
	cvta.to.global.u64 	%rd20, %rd17;
	cvta.to.global.u64 	%rd1, %rd15;
	cvta.to.global.u64 	%rd2, %rd18;
	mul.wide.s32 	%rd21, %r1, 4;
	add.s64 	%rd22, %rd19, %rd21;
	ld.global.s32 	%rd3, [%rd22];
	shl.b32 	%r20, %r1, 7;
	and.b32  	%r21, %r20, -4096;
	add.s64 	%rd23, %rd20, %rd21;
	ld.global.u32 	%r22, [%rd23];
	shr.s32 	%r23, %r22, 31;
	shr.u32 	%r24, %r23, 29;
	add.s32 	%r25, %r22, %r24;
	shr.s32 	%r3, %r25, 3;
	cvt.s64.s32 	%rd4, %r21;
	setp.lt.s32 	%p2, %r22, 8;
	@%p2 bra 	$L__BB5_8;
	add.s32 	%r27, %r3, -1;
	and.b32  	%r4, %r3, 3;
	setp.lt.u32 	%p3, %r27, 3;
	mov.b32 	%r43, 0;
	@%p3 bra 	$L__BB5_5;
	add.s64 	%rd5, %rd1, %rd4;
	and.b32  	%r43, %r3, 268435452;
	neg.s32 	%r42, %r43;
	add.s64 	%rd24, %rd3, %rd2;
	add.s64 	%rd33, %rd24, 16;
	mov.u32 	%r41, %r2;
$L__BB5_4:
	.pragma "nounroll";
	add.s32 	%r28, %r41, 96;
	mul.wide.u32 	%rd25, %r41, 8;
	add.s64 	%rd26, %rd5, %rd25;
	ld.global.v2.u32 	{%r29, %r30}, [%rd26];
	st.global.v2.u32 	[%rd33+-16], {%r29, %r30};
	ld.global.v2.u32 	{%r31, %r32}, [%rd26+256];
	st.global.v2.u32 	[%rd33+-8], {%r31, %r32};
	ld.global.v2.u32 	{%r33, %r34}, [%rd26+512];
	st.global.v2.u32 	[%rd33], {%r33, %r34};
	mul.wide.u32 	%rd27, %r28, 8;
	add.s64 	%rd28, %rd5, %rd27;
	ld.global.v2.u32 	{%r35, %r36}, [%rd28];
	st.global.v2.u32 	[%rd33+8], {%r35, %r36};
	add.s32 	%r42, %r42, 4;
	add.s32 	%r41, %r41, 128;
	add.s64 	%rd33, %rd33, 32;
	setp.ne.s32 	%p4, %r42, 0;
	@%p4 bra 	$L__BB5_4;
$L__BB5_5:
	setp.eq.s32 	%p5, %r4, 0;
	@%p5 bra 	$L__BB5_8;
	shl.b32 	%r37, %r43, 5;
	or.b32  	%r38, %r37, %r2;
	mul.wide.u32 	%rd29, %r38, 8;
	add.s64 	%rd30, %rd29, %rd4;
	add.s64 	%rd35, %rd1, %rd30;
	mul.wide.u32 	%rd31, %r43, 8;
	add.s64 	%rd32, %rd31, %rd3;
	add.s64 	%rd34, %rd2, %rd32;
	neg.s32 	%r44, %r4;
$L__BB5_7:
	.pragma "nounroll";
	ld.global.v2.u32 	{%r39, %r40}, [%rd35];
	st.global.v2.u32 	[%rd34], {%r39, %r40};
	add.s64 	%rd35, %rd35, 256;
	add.s64 	%rd34, %rd34, 8;
	add.s32 	%r44, %r44, 1;
	setp.ne.s32 	%p6, %r44, 0;
	@%p6 bra 	$L__BB5_7;
$L__BB5_8:
	ret;

}
	// .globl	_ZN3cub18CUB_300001_SM_10006detail11EmptyKernelIvEEvv
.visible .entry _ZN3cub18CUB_300001_SM_10006detail11EmptyKernelIvEEvv()
{


	ret;

}
	// .globl	_ZN3cub18CUB_300001_SM_10006detail4scan20DeviceScanInitKernelINS0_13ScanTileStateIiLb1EEEEEvT_i
.visible .entry _ZN3cub18CUB_300001_SM_10006detail4scan20DeviceScanInitKernelINS0_13ScanTileStateIiLb1EEEEEvT_i(
	.param .align 8 .b8 _ZN3cub18CUB_300001_SM_10006detail4scan20DeviceScanInitKernelINS0_13ScanTileStateIiLb1EEEEEvT_i_param_0[8],
	.param .u32 _ZN3cub18CUB_300001_SM_10006detail4scan20DeviceScanInitKernelINS0_13ScanTileStateIiLb1EEEEEvT_i_param_1
)
{
	.reg .pred 	%p<5>;
	.reg .b32 	%r<10>;
	.reg .b64 	%rd<7>;

	ld.param.u64 	%rd2, [_ZN3cub18CUB_300001_SM_10006detail4scan20DeviceScanInitKernelINS0_13ScanTileStateIiLb1EEEEEvT_i_param_0];
	ld.param.u32 	%r4, [_ZN3cub18CUB_300001_SM_10006detail4scan20DeviceScanInitKernelINS0_13ScanTileStateIiLb1EEEEEvT_i_param_1];
	cvta.to.global.u64 	%rd1, %rd2;
	mov.u32 	%r1, %ctaid.x;
	mov.u32 	%r5, %ntid.x;
	mov.u32 	%r2, %tid.x;
	mad.lo.s32 	%r3, %r1, %r5, %r2;
	setp.ge.s32 	%p1, %r3, %r4;
	@%p1 bra 	$L__BB7_2;
	mul.wide.s32 	%rd3, %r3, 8;
	add.s64 	%rd4, %rd1, %rd3;
	mov.b32 	%r6, 0;
	mov.b32 	%r7, 99;
	st.global.v2.u32 	[%rd4+256], {%r7, %r6};
$L__BB7_2:
	setp.ne.s32 	%p2, %r1, 0;
	setp.gt.u32 	%p3, %r2, 31;
	or.pred  	%p4, %p2, %p3;
	@%p4 bra 	$L__BB7_4;
	mul.wide.u32 	%rd5, %r2, 8;
	add.s64 	%rd6, %rd1, %rd5;
	mov.b32 	%r9, 0;
	st.global.v2.u32 	[%rd6], {%r9, %r9};
$L__BB7_4:
	ret;

}
	// .globl	_ZN3cub18CUB_300001_SM_10006detail4scan16DeviceScanKernelINS2_10policy_hubIiiijN4cuda3std3__44plusIvEEE10Policy1000EN6thrust24THRUST_300001_SM_1000_NS10device_ptrIiEESF_NS0_13ScanTileStateIiLb1EEES9_NS1_10InputValueIiPiEEjiLb0EiEEvT0_T1_T2_iT3_T4_T5_
.visible .entry _ZN3cub18CUB_300001_SM_10006detail4scan16DeviceScanKernelINS2_10policy_hubIiiijN4cuda3std3__44plusIvEEE10Policy1000EN6thrust24THRUST_300001_SM_1000_NS10device_ptrIiEESF_NS0_13ScanTileStateIiLb1EEES9_NS1_10InputValueIiPiEEjiLb0EiEEvT0_T1_T2_iT3_T4_T5_(
	.param .align 8 .b8 _ZN3cub18CUB_300001_SM_10006detail4scan16DeviceScanKernelINS2_10policy_hubIiiijN4cuda3std3__44plusIvEEE10Policy1000EN6thrust24THRUST_300001_SM_1000_NS10device_ptrIiEESF_NS0_13ScanTileStateIiLb1EEES9_NS1_10InputValueIiPiEEjiLb0EiEEvT0_T1_T2_iT3_T4_T5__param_0[8],
	.param .align 8 .b8 _ZN3cub18CUB_300001_SM_10006detail4scan16DeviceScanKernelINS2_10policy_hubIiiijN4cuda3std3__44plusIvEEE10Policy1000EN6thrust24THRUST_300001_SM_1000_NS10device_ptrIiEESF_NS0_13ScanTileStateIiLb1EEES9_NS1_10InputValueIiPiEEjiLb0EiEEvT0_T1_T2_iT3_T4_T5__param_1[8],
	.param .align 8 .b8 _ZN3cub18CUB_300001_SM_10006detail4scan16DeviceScanKernelINS2_10policy_hubIiiijN4cuda3std3__44plusIvEEE10Policy1000EN6thrust24THRUST_300001_SM_1000_NS10device_ptrIiEESF_NS0_13ScanTileStateIiLb1EEES9_NS1_10InputValueIiPiEEjiLb0EiEEvT0_T1_T2_iT3_T4_T5__param_2[8],
	.param .u32 _ZN3cub18CUB_300001_SM_10006detail4scan16DeviceScanKernelINS2_10policy_hubIiiijN4cuda3std3__44plusIvEEE10Policy1000EN6thrust24THRUST_300001_SM_1000_NS10device_ptrIiEESF_NS0_13ScanTileStateIiLb1EEES9_NS1_10InputValueIiPiEEjiLb0EiEEvT0_T1_T2_iT3_T4_T5__param_3,
	.param .align 1 .b8 _ZN3cub18CUB_300001_SM_10006detail4scan16DeviceScanKernelINS2_10policy_hubIiiijN4cuda3std3__44plusIvEEE10Policy1000EN6thrust24THRUST_300001_SM_1000_NS10device_ptrIiEESF_NS0_13ScanTileStateIiLb1EEES9_NS1_10InputValueIiPiEEjiLb0EiEEvT0_T1_T2_iT3_T4_T5__param_4[1],
	.param .align 8 .b8 _ZN3cub18CUB_300001_SM_10006detail4scan16DeviceScanKernelINS2_10policy_hubIiiijN4cuda3std3__44plusIvEEE10Policy1000EN6thrust24THRUST_300001_SM_1000_NS10device_ptrIiEESF_NS0_13ScanTileStateIiLb1EEES9_NS1_10InputValueIiPiEEjiLb0EiEEvT0_T1_T2_iT3_T4_T5__param_5[16],
	.param .u32 _ZN3cub18CUB_300001_SM_10006detail4scan16DeviceScanKernelINS2_10policy_hubIiiijN4cuda3std3__44plusIvEEE10Policy1000EN6thrust24THRUST_300001_SM_1000_NS10device_ptrIiEESF_NS0_13ScanTileStateIiLb1EEES9_NS1_10InputValueIiPiEEjiLb0EiEEvT0_T1_T2_iT3_T4_T5__param_6
)
.maxntid 384
{
	.reg .pred 	%p<160>;
	.reg .b16 	%rs<3>;
	.reg .b32 	%r<1050>;
	.reg .b64 	%rd<58>;
	// demoted variable
	.shared .align 16 .b8 _ZZN3cub18CUB_300001_SM_10006detail4scan16DeviceScanKernelINS2_10policy_hubIiiijN4cuda3std3__44plusIvEEE10Policy1000EN6thrust24THRUST_300001_SM_1000_NS10device_ptrIiEESF_NS0_13ScanTileStateIiLb1EEES9_NS1_10InputValueIiPiEEjiLb0EiEEvT0_T1_T2_iT3_T4_T5_E12temp_storage[33808];
	ld.param.u32 	%r239, [_ZN3cub18CUB_300001_SM_10006detail4scan16DeviceScanKernelINS2_10policy_hubIiiijN4cuda3std3__44plusIvEEE10Policy1000EN6thrust24THRUST_300001_SM_1000_NS10device_ptrIiEESF_NS0_13ScanTileStateIiLb1EEES9_NS1_10InputValueIiPiEEjiLb0EiEEvT0_T1_T2_iT3_T4_T5__param_5];
	bfe.u32 	%r240, %r239, 0, 8;
	cvt.u16.u32 	%rs1, %r240;
	and.b16  	%rs2, %rs1, 255;
	ld.param.u64 	%rd16, [_ZN3cub18CUB_300001_SM_10006detail4scan16DeviceScanKernelINS2_10policy_hubIiiijN4cuda3std3__44plusIvEEE10Policy1000EN6thrust24THRUST_300001_SM_1000_NS10device_ptrIiEESF_NS0_13ScanTileStateIiLb1EEES9_NS1_10InputValueIiPiEEjiLb0EiEEvT0_T1_T2_iT3_T4_T5__param_2];
	ld.param.u64 	%rd15, [_ZN3cub18CUB_300001_SM_10006detail4scan16DeviceScanKernelINS2_10policy_hubIiiijN4cuda3std3__44plusIvEEE10Policy1000EN6thrust24THRUST_300001_SM_1000_NS10device_ptrIiEESF_NS0_13ScanTileStateIiLb1EEES9_NS1_10InputValueIiPiEEjiLb0EiEEvT0_T1_T2_iT3_T4_T5__param_1];
	ld.param.u64 	%rd14, [_ZN3cub18CUB_300001_SM_10006detail4scan16DeviceScanKernelINS2_10policy_hubIiiijN4cuda3std3__44plusIvEEE10Policy1000EN6thrust24THRUST_300001_SM_1000_NS10device_ptrIiEESF_NS0_13ScanTileStateIiLb1EEES9_NS1_10InputValueIiPiEEjiLb0EiEEvT0_T1_T2_iT3_T4_T5__param_0];
	ld.param.u64 	%rd1, [_ZN3cub18CUB_300001_SM_10006detail4scan16DeviceScanKernelINS2_10policy_hubIiiijN4cuda3std3__44plusIvEEE10Policy1000EN6thrust24THRUST_300001_SM_1000_NS10device_ptrIiEESF_NS0_13ScanTileStateIiLb1EEES9_NS1_10InputValueIiPiEEjiLb0EiEEvT0_T1_T2_iT3_T4_T5__param_5+8];
	ld.param.u32 	%r238, [_ZN3cub18CUB_300001_SM_10006detail4scan16DeviceScanKernelINS2_10policy_hubIiiijN4cuda3std3__44plusIvEEE10Policy1000EN6thrust24THRUST_300001_SM_1000_NS10device_ptrIiEESF_NS0_13ScanTileStateIiLb1EEES9_NS1_10InputValueIiPiEEjiLb0EiEEvT0_T1_T2_iT3_T4_T5__param_6];
	setp.eq.s16 	%p1, %rs2, 0;
	@%p1 bra 	$L__BB8_2;
	cvta.to.global.u64 	%rd17, %rd1;
	ld.global.u32 	%r997, [%rd17];
	bra.uni 	$L__BB8_3;
$L__BB8_2:
	cvt.u32.u64 	%r997, %rd1;
$L__BB8_3:
	ld.param.u32 	%r995, [_ZN3cub18CUB_300001_SM_10006detail4scan16DeviceScanKernelINS2_10policy_hubIiiijN4cuda3std3__44plusIvEEE10Policy1000EN6thrust24THRUST_300001_SM_1000_NS10device_ptrIiEESF_NS0_13ScanTileStateIiLb1EEES9_NS1_10InputValueIiPiEEjiLb0EiEEvT0_T1_T2_iT3_T4_T5__param_3];
	cvta.to.global.u64 	%rd3, %rd14;
	cvta.to.global.u64 	%rd4, %rd15;
	mov.u32 	%r241, %ctaid.x;
	add.s32 	%r998, %r995, %r241;
	mul.lo.s32 	%r5, %r998, 8448;
	sub.s32 	%r6, %r238, %r5;
	setp.lt.u32 	%p2, %r6, 8449;
	@%p2 bra 	$L__BB8_29;
	cvt.u64.u32 	%rd40, %r5;
	mov.u32 	%r7, %tid.x;
	and.b32  	%r640, %r7, 31;
	and.b32  	%r641, %r7, 992;
	mul.lo.s32 	%r642, %r641, 22;
	or.b32  	%r643, %r642, %r640;
	cvt.u64.u32 	%rd41, %r643;
	add.s64 	%rd5, %rd41, %rd40;
	shl.b64 	%rd42, %rd5, 2;
	add.s64 	%rd43, %rd3, %rd42;
	ld.global.u32 	%r644, [%rd43];
	ld.global.u32 	%r645, [%rd43+128];
	ld.global.u32 	%r646, [%rd43+256];
	ld.global.u32 	%r647, [%rd43+384];
	ld.global.u32 	%r648, [%rd43+512];
	ld.global.u32 	%r649, [%rd43+640];
	ld.global.u32 	%r650, [%rd43+768];
	ld.global.u32 	%r651, [%rd43+896];
	ld.global.u32 	%r652, [%rd43+1024];
	ld.global.u32 	%r653, [%rd43+1152];
	ld.global.u32 	%r654, [%rd43+1280];
	ld.global.u32 	%r655, [%rd43+1408];
	ld.global.u32 	%r656, [%rd43+1536];
	ld.global.u32 	%r657, [%rd43+1664];
	ld.global.u32 	%r658, [%rd43+1792];
	ld.global.u32 	%r659, [%rd43+1920];
	ld.global.u32 	%r660, [%rd43+2048];
	ld.global.u32 	%r661, [%rd43+2176];
	ld.global.u32 	%r662, [%rd43+2304];
	ld.global.u32 	%r663, [%rd43+2432];
	ld.global.u32 	%r664, [%rd43+2560];
	ld.global.u32 	%r665, [%rd43+2688];
	// begin inline asm
	mov.u32 %r639, %laneid;
	// end inline asm
	shr.u32 	%r9, %r7, 5;
	mad.lo.s32 	%r666, %r9, 704, %r639;
	shl.b32 	%r667, %r666, 2;
	mov.u32 	%r668, _ZZN3cub18CUB_300001_SM_10006detail4scan16DeviceScanKernelINS2_10policy_hubIiiijN4cuda3std3__44plusIvEEE10Policy1000EN6thrust24THRUST_300001_SM_1000_NS10device_ptrIiEESF_NS0_13ScanTileStateIiLb1EEES9_NS1_10InputValueIiPiEEjiLb0EiEEvT0_T1_T2_iT3_T4_T5_E12temp_storage;
	add.s32 	%r10, %r668, %r667;
	st.shared.u32 	[%r10], %r644;
	st.shared.u32 	[%r10+128], %r645;
	st.shared.u32 	[%r10+256], %r646;
	st.shared.u32 	[%r10+384], %r647;
	st.shared.u32 	[%r10+512], %r648;
	st.shared.u32 	[%r10+640], %r649;
	st.shared.u32 	[%r10+768], %r650;
	st.shared.u32 	[%r10+896], %r651;
	st.shared.u32 	[%r10+1024], %r652;
	st.shared.u32 	[%r10+1152], %r653;
	st.shared.u32 	[%r10+1280], %r654;
	st.shared.u32 	[%r10+1408], %r655;
	st.shared.u32 	[%r10+1536], %r656;
	st.shared.u32 	[%r10+1664], %r657;
	st.shared.u32 	[%r10+1792], %r658;
	st.shared.u32 	[%r10+1920], %r659;
	st.shared.u32 	[%r10+2048], %r660;
	st.shared.u32 	[%r10+2176], %r661;
	st.shared.u32 	[%r10+2304], %r662;
	st.shared.u32 	[%r10+2432], %r663;
	st.shared.u32 	[%r10+2560], %r664;
	st.shared.u32 	[%r10+2688], %r665;
	bar.warp.sync 	-1;
	mad.lo.s32 	%r11, %r639, 84, %r10;
	ld.shared.v2.u32 	{%r12, %r13}, [%r11];
	ld.shared.v2.u32 	{%r14, %r15}, [%r11+8];
	ld.shared.v2.u32 	{%r16, %r17}, [%r11+16];
	ld.shared.v2.u32 	{%r18, %r19}, [%r11+24];
	ld.shared.v2.u32 	{%r20, %r21}, [%r11+32];
	ld.shared.v2.u32 	{%r22, %r23}, [%r11+40];
	ld.shared.v2.u32 	{%r24, %r25}, [%r11+48];
	ld.shared.v2.u32 	{%r26, %r27}, [%r11+56];
	ld.shared.v2.u32 	{%r28, %r29}, [%r11+64];
	ld.shared.v2.u32 	{%r30, %r31}, [%r11+72];
	ld.shared.v2.u32 	{%r32, %r33}, [%r11+80];
	bar.sync 	0;
	setp.ne.s32 	%p104, %r998, 0;
	@%p104 bra 	$L__BB8_9;
	add.s32 	%r890, %r13, %r12;
	add.s32 	%r891, %r14, %r890;
	add.s32 	%r892, %r15, %r891;
	add.s32 	%r893, %r16, %r892;
	add.s32 	%r894, %r17, %r893;
	add.s32 	%r895, %r18, %r894;
	add.s32 	%r896, %r19, %r895;
	add.s32 	%r897, %r20, %r896;
	add.s32 	%r898, %r21, %r897;
	add.s32 	%r899, %r22, %r898;
	add.s32 	%r900, %r23, %r899;
	add.s32 	%r901, %r24, %r900;
	add.s32 	%r902, %r25, %r901;
	add.s32 	%r903, %r26, %r902;
	add.s32 	%r904, %r27, %r903;
	add.s32 	%r905, %r28, %r904;
	add.s32 	%r906, %r29, %r905;
	add.s32 	%r907, %r30, %r906;
	add.s32 	%r908, %r31, %r907;
	add.s32 	%r909, %r32, %r908;
	add.s32 	%r864, %r33, %r909;
	mov.b32 	%r862, 1;
	mov.b32 	%r887, 0;
	mov.b32 	%r889, -1;
	// begin inline asm
	{  .reg .s32 r0;  .reg .pred p;  shfl.sync.up.b32 r0|p, %r864, %r862, %r887, %r889;  @p add.s32 r0, r0, %r864;  mov.s32 %r860, r0;}
	// end inline asm
	mov.b32 	%r868, 2;
	// begin inline asm
	{  .reg .s32 r0;  .reg .pred p;  shfl.sync.up.b32 r0|p, %r860, %r868, %r887, %r889;  @p add.s32 r0, r0, %r860;  mov.s32 %r866, r0;}
	// end inline asm
	mov.b32 	%r874, 4;
	// begin inline asm
	{  .reg .s32 r0;  .reg .pred p;  shfl.sync.up.b32 r0|p, %r866, %r874, %r887, %r889;  @p add.s32 r0, r0, %r866;  mov.s32 %r872, r0;}
	// end inline asm
	mov.b32 	%r880, 8;
	// begin inline asm
	{  .reg .s32 r0;  .reg .pred p;  shfl.sync.up.b32 r0|p, %r872, %r880, %r887, %r889;  @p add.s32 r0, r0, %r872;  mov.s32 %r878, r0;}
	// end inline asm
	mov.b32 	%r886, 16;
	// begin inline asm
	{  .reg .s32 r0;  .reg .pred p;  shfl.sync.up.b32 r0|p, %r878, %r886, %r887, %r889;  @p add.s32 r0, r0, %r878;  mov.s32 %r884, r0;}
	// end inline asm
	setp.ne.s32 	%p146, %r639, 31;
	@%p146 bra 	$L__BB8_7;
	shl.b32 	%r910, %r9, 2;
	add.s32 	%r912, %r668, %r910;
	st.shared.u32 	[%r912+16], %r884;
$L__BB8_7:
	bar.sync 	0;
	ld.shared.v4.u32 	{%r913, %r914, %r915, %r916}, [_ZZN3cub18CUB_300001_SM_10006detail4scan16DeviceScanKernelINS2_10policy_hubIiiijN4cuda3std3__44plusIvEEE10Policy1000EN6thrust24THRUST_300001_SM_1000_NS10device_ptrIiEESF_NS0_13ScanTileStateIiLb1EEES9_NS1_10InputValueIiPiEEjiLb0EiEEvT0_T1_T2_iT3_T4_T5_E12temp_storage+16];
	add.s32 	%r917, %r914, %r913;
	setp.eq.s32 	%p147, %r9, 2;
	selp.b32 	%r918, %r917, %r913, %p147;
	add.s32 	%r919, %r917, %r915;
	setp.eq.s32 	%p148, %r9, 3;
	selp.b32 	%r920, %r919, %r918, %p148;
	add.s32 	%r921, %r919, %r916;
	setp.eq.s32 	%p149, %r9, 4;
	selp.b32 	%r922, %r921, %r920, %p149;
	ld.shared.v4.u32 	{%r923, %r924, %r925, %r926}, [_ZZN3cub18CUB_300001_SM_10006detail4scan16DeviceScanKernelINS2_10policy_hubIiiijN4cuda3std3__44plusIvEEE10Policy1000EN6thrust24THRUST_300001_SM_1000_NS10device_ptrIiEESF_NS0_13ScanTileStateIiLb1EEES9_NS1_10InputValueIiPiEEjiLb0EiEEvT0_T1_T2_iT3_T4_T5_E12temp_storage+32];
	add.s32 	%r927, %r921, %r923;
	setp.eq.s32 	%p150, %r9, 5;
	selp.b32 	%r928, %r927, %r922, %p150;
	add.s32 	%r929, %r927, %r924;
	setp.eq.s32 	%p151, %r9, 6;
	selp.b32 	%r930, %r929, %r928, %p151;
	add.s32 	%r931, %r929, %r925;
	setp.eq.s32 	%p152, %r9, 7;
	selp.b32 	%r932, %r931, %r930, %p152;
	add.s32 	%r933, %r931, %r926;
	setp.eq.s32 	%p153, %r9, 8;
	selp.b32 	%r934, %r933, %r932, %p153;
	ld.shared.v4.u32 	{%r935, %r936, %r937, %r938}, [_ZZN3cub18CUB_300001_SM_10006detail4scan16DeviceScanKernelINS2_10policy_hubIiiijN4cuda3std3__44plusIvEEE10Policy1000EN6thrust24THRUST_300001_SM_1000_NS10device_ptrIiEESF_NS0_13ScanTileStateIiLb1EEES9_NS1_10InputValueIiPiEEjiLb0EiEEvT0_T1_T2_iT3_T4_T5_E12temp_storage+48];
	add.s32 	%r939, %r933, %r935;
	setp.eq.s32 	%p154, %r9, 9;
	selp.b32 	%r940, %r939, %r934, %p154;
	add.s32 	%r941, %r939, %r936;
	setp.eq.s32 	%p155, %r9, 10;
	selp.b32 	%r942, %r941, %r940, %p155;
	add.s32 	%r943, %r941, %r937;
	setp.eq.s32 	%p156, %r9, 11;
	selp.b32 	%r944, %r943, %r942, %p156;
	setp.lt.u32 	%p157, %r7, 32;
	selp.b32 	%r945, 0, %r944, %p157;
	setp.eq.s32 	%p158, %r639, 0;
	sub.s32 	%r946, %r884, %r864;
	selp.b32 	%r947, 0, %r946, %p158;
	add.s32 	%r948, %r947, %r997;
	add.s32 	%r1012, %r948, %r945;
	add.s32 	%r949, %r938, %r997;
	add.s32 	%r37, %r949, %r943;
	setp.ne.s32 	%p159, %r7, 0;
	@%p159 bra 	$L__BB8_28;
	add.s64 	%rd55, %rd16, 256;
	mov.b32 	%r950, 101;
	// begin inline asm
	st.relaxed.gpu.v2.u32 [%rd55], {%r950, %r37};
	// end inline asm
	bra.uni 	$L__BB8_28;
$L__BB8_9:
	add.s32 	%r699, %r13, %r12;
	add.s32 	%r700, %r14, %r699;
	add.s32 	%r701, %r15, %r700;
	add.s32 	%r702, %r16, %r701;
	add.s32 	%r703, %r17, %r702;
	add.s32 	%r704, %r18, %r703;
	add.s32 	%r705, %r19, %r704;
	add.s32 	%r706, %r20, %r705;
	add.s32 	%r707, %r21, %r706;
	add.s32 	%r708, %r22, %r707;
	add.s32 	%r709, %r23, %r708;
	add.s32 	%r710, %r24, %r709;
	add.s32 	%r711, %r25, %r710;
	add.s32 	%r712, %r26, %r711;
	add.s32 	%r713, %r27, %r712;
	add.s32 	%r714, %r28, %r713;
	add.s32 	%r715, %r29, %r714;
	add.s32 	%r716, %r30, %r715;
	add.s32 	%r717, %r31, %r716;
	add.s32 	%r718, %r32, %r717;
	add.s32 	%r673, %r33, %r718;
	mov.b32 	%r671, 1;
	mov.b32 	%r696, 0;
	mov.b32 	%r698, -1;
	// begin inline asm
	{  .reg .s32 r0;  .reg .pred p;  shfl.sync.up.b32 r0|p, %r673, %r671, %r696, %r698;  @p add.s32 r0, r0, %r673;  mov.s32 %r669, r0;}
	// end inline asm
	mov.b32 	%r677, 2;
	// begin inline asm
	{  .reg .s32 r0;  .reg .pred p;  shfl.sync.up.b32 r0|p, %r669, %r677, %r696, %r698;  @p add.s32 r0, r0, %r669;  mov.s32 %r675, r0;}
	// end inline asm
	mov.b32 	%r683, 4;
	// begin inline asm
	{  .reg .s32 r0;  .reg .pred p;  shfl.sync.up.b32 r0|p, %r675, %r683, %r696, %r698;  @p add.s32 r0, r0, %r675;  mov.s32 %r681, r0;}
	// end inline asm
	mov.b32 	%r689, 8;
	// begin inline asm
	{  .reg .s32 r0;  .reg .pred p;  shfl.sync.up.b32 r0|p, %r681, %r689, %r696, %r698;  @p add.s32 r0, r0, %r681;  mov.s32 %r687, r0;}
	// end inline asm
	mov.b32 	%r695, 16;
	// begin inline asm
	{  .reg .s32 r0;  .reg .pred p;  shfl.sync.up.b32 r0|p, %r687, %r695, %r696, %r698;  @p add.s32 r0, r0, %r687;  mov.s32 %r693, r0;}
	// end inline asm
	setp.ne.s32 	%p105, %r639, 31;
	@%p105 bra 	$L__BB8_11;
	shl.b32 	%r719, %r9, 2;
	add.s32 	%r721, %r668, %r719;
	st.shared.u32 	[%r721+16], %r693;
$L__BB8_11:
	sub.s32 	%r722, %r693, %r673;
	bar.sync 	0;
	ld.shared.v4.u32 	{%r723, %r724, %r725, %r726}, [_ZZN3cub18CUB_300001_SM_10006detail4scan16DeviceScanKernelINS2_10policy_hubIiiijN4cuda3std3__44plusIvEEE10Policy1000EN6thrust24THRUST_300001_SM_1000_NS10device_ptrIiEESF_NS0_13ScanTileStateIiLb1EEES9_NS1_10InputValueIiPiEEjiLb0EiEEvT0_T1_T2_iT3_T4_T5_E12temp_storage+16];
	add.s32 	%r727, %r724, %r723;
	setp.eq.s32 	%p106, %r9, 2;
	selp.b32 	%r728, %r727, %r723, %p106;
	add.s32 	%r729, %r727, %r725;
	setp.eq.s32 	%p107, %r9, 3;
	selp.b32 	%r730, %r729, %r728, %p107;
	add.s32 	%r731, %r729, %r726;
	setp.eq.s32 	%p108, %r9, 4;
	selp.b32 	%r732, %r731, %r730, %p108;
	ld.shared.v4.u32 	{%r733, %r734, %r735, %r736}, [_ZZN3cub18CUB_300001_SM_10006detail4scan16DeviceScanKernelINS2_10policy_hubIiiijN4cuda3std3__44plusIvEEE10Policy1000EN6thrust24THRUST_300001_SM_1000_NS10device_ptrIiEESF_NS0_13ScanTileStateIiLb1EEES9_NS1_10InputValueIiPiEEjiLb0EiEEvT0_T1_T2_iT3_T4_T5_E12temp_storage+32];
	add.s32 	%r737, %r731, %r733;
	setp.eq.s32 	%p109, %r9, 5;
	selp.b32 	%r738, %r737, %r732, %p109;
	add.s32 	%r739, %r737, %r734;
	setp.eq.s32 	%p110, %r9, 6;
	selp.b32 	%r740, %r739, %r738, %p110;
	add.s32 	%r741, %r739, %r735;
	setp.eq.s32 	%p111, %r9, 7;
	selp.b32 	%r742, %r741, %r740, %p111;
	add.s32 	%r743, %r741, %r736;
	setp.eq.s32 	%p112, %r9, 8;
	selp.b32 	%r744, %r743, %r742, %p112;
	ld.shared.v4.u32 	{%r745, %r746, %r747, %r748}, [_ZZN3cub18CUB_300001_SM_10006detail4scan16DeviceScanKernelINS2_10policy_hubIiiijN4cuda3std3__44plusIvEEE10Policy1000EN6thrust24THRUST_300001_SM_1000_NS10device_ptrIiEESF_NS0_13ScanTileStateIiLb1EEES9_NS1_10InputValueIiPiEEjiLb0EiEEvT0_T1_T2_iT3_T4_T5_E12temp_storage+48];
	add.s32 	%r749, %r743, %r745;
	setp.eq.s32 	%p113, %r9, 9;
	selp.b32 	%r750, %r749, %r744, %p113;
	add.s32 	%r751, %r749, %r746;
	setp.eq.s32 	%p114, %r9, 10;
	selp.b32 	%r752, %r751, %r750, %p114;
	add.s32 	%r753, %r751, %r747;
	setp.eq.s32 	%p115, %r9, 11;
	selp.b32 	%r754, %r753, %r752, %p115;
	add.s32 	%r40, %r753, %r748;
	setp.gt.u32 	%p116, %r7, 31;
	setp.lt.u32 	%p117, %r7, 32;
	setp.eq.s32 	%p118, %r639, 0;
	selp.b32 	%r755, 0, %r722, %p118;
	add.s32 	%r1011, %r754, %r755;
	selp.b32 	%r42, %r722, %r1011, %p117;
	@%p116 bra 	$L__BB8_27;
	setp.ne.s32 	%p119, %r7, 0;
	mul.wide.s32 	%rd44, %r998, 8;
	add.s64 	%rd6, %rd16, %rd44;
	@%p119 bra 	$L__BB8_14;
	st.shared.u32 	[_ZZN3cub18CUB_300001_SM_10006detail4scan16DeviceScanKernelINS2_10policy_hubIiiijN4cuda3std3__44plusIvEEE10Policy1000EN6thrust24THRUST_300001_SM_1000_NS10device_ptrIiEESF_NS0_13ScanTileStateIiLb1EEES9_NS1_10InputValueIiPiEEjiLb0EiEEvT0_T1_T2_iT3_T4_T5_E12temp_storage+12], %r40;
	add.s64 	%rd45, %rd6, 256;
	mov.b32 	%r756, 100;
	// begin inline asm
	st.relaxed.gpu.v2.u32 [%rd45], {%r756, %r40};
	// end inline asm
$L__BB8_14:
	not.b32 	%r762, %r7;
	add.s32 	%r1006, %r998, %r762;
	mov.b32 	%r758, 830;
	// begin inline asm
	nanosleep.u32 %r758;
	// end inline asm
	mul.wide.s32 	%rd47, %r1006, 8;
	add.s64 	%rd48, %rd16, %rd47;
	add.s64 	%rd46, %rd48, 256;
	// begin inline asm
	ld.relaxed.gpu.v2.u32 {%r1008, %r1000}, [%rd46];
	// end inline asm
	mov.b32 	%r1001, 952;
$L__BB8_15:
	setp.eq.s32 	%p120, %r1008, 99;
	mov.b32 	%r763, -1;
	vote.sync.any.pred 	%p121, %p120, %r763;
	not.pred 	%p122, %p121;
	@%p122 bra 	$L__BB8_17;
	mul.lo.s32 	%r858, %r998, 16807;
	and.b32  	%r998, %r858, 2147483647;
	add.s32 	%r859, %r1001, 1;
	rem.u32 	%r855, %r998, %r859;
	// begin inline asm
	nanosleep.u32 %r855;
	// end inline asm
	shr.u32 	%r1001, %r1001, 1;
	// begin inline asm
	ld.relaxed.gpu.v2.u32 {%r1008, %r1000}, [%rd46];
	// end inline asm
	bra.uni 	$L__BB8_15;
$L__BB8_17:
	setp.eq.s32 	%p123, %r1008, 101;
	mov.b32 	%r790, -1;
	vote.sync.ballot.b32 	%r792, %p123, %r790;
	// begin inline asm
	mov.u32 %r765, %lanemask_ge;
	// end inline asm
	and.b32  	%r793, %r792, %r765;
	or.b32  	%r794, %r793, -2147483648;
	add.s32 	%r795, %r794, -1;
	not.b32 	%r796, %r794;
	and.b32  	%r797, %r796, %r795;
	popc.b32 	%r769, %r797;
	mov.b32 	%r768, 1;
	// begin inline asm
	shfl.sync.down.b32 %r766, %r1000, %r768, %r769, %r790;
	// end inline asm
	setp.lt.s32 	%p125, %r639, %r769;
	selp.b32 	%r798, %r766, 0, %p125;
	add.s32 	%r772, %r798, %r1000;
	mov.b32 	%r773, 2;
	// begin inline asm
	shfl.sync.down.b32 %r771, %r772, %r773, %r769, %r790;
	// end inline asm
	add.s32 	%r57, %r639, 2;
	setp.gt.s32 	%p126, %r57, %r769;
	selp.b32 	%r799, 0, %r771, %p126;
	add.s32 	%r777, %r772, %r799;
	mov.b32 	%r778, 4;
	// begin inline asm
	shfl.sync.down.b32 %r776, %r777, %r778, %r769, %r790;
	// end inline asm
	add.s32 	%r58, %r639, 4;
	setp.gt.s32 	%p127, %r58, %r769;
	selp.b32 	%r800, 0, %r776, %p127;
	add.s32 	%r782, %r777, %r800;
	mov.b32 	%r783, 8;
	// begin inline asm
	shfl.sync.down.b32 %r781, %r782, %r783, %r769, %r790;
	// end inline asm
	add.s32 	%r59, %r639, 8;
	setp.gt.s32 	%p128, %r59, %r769;
	selp.b32 	%r801, 0, %r781, %p128;
	add.s32 	%r787, %r782, %r801;
	mov.b32 	%r788, 16;
	// begin inline asm
	shfl.sync.down.b32 %r786, %r787, %r788, %r769, %r790;
	// end inline asm
	add.s32 	%r60, %r639, 16;
	setp.gt.s32 	%p129, %r60, %r769;
	selp.b32 	%r802, 0, %r786, %p129;
	add.s32 	%r1005, %r787, %r802;
	add.s64 	%rd8, %rd16, 256;
	mov.b32 	%r1002, 952;
$L__BB8_18:
	setp.ne.s32 	%p130, %r1008, 101;
	mov.b32 	%r803, -1;
	vote.sync.all.pred 	%p131, %p130, %r803;
	not.pred 	%p132, %p131;
	@%p132 bra 	$L__BB8_23;
	shr.u32 	%r1002, %r1002, 1;
	mul.wide.s32 	%rd51, %r1006, 8;
	add.s64 	%rd52, %rd8, %rd51;
	add.s64 	%rd50, %rd52, -256;
	// begin inline asm
	ld.relaxed.gpu.v2.u32 {%r1008, %r1009}, [%rd50];
	// end inline asm
	mov.u32 	%r1010, %r1002;
$L__BB8_20:
	setp.eq.s32 	%p136, %r1008, 99;
	mov.b32 	%r811, -1;
	vote.sync.any.pred 	%p137, %p136, %r811;
	not.pred 	%p138, %p137;
	@%p138 bra 	$L__BB8_22;
	mul.lo.s32 	%r853, %r998, 16807;
	and.b32  	%r998, %r853, 2147483647;
	add.s32 	%r854, %r1010, 1;
	rem.u32 	%r850, %r998, %r854;
	// begin inline asm
	nanosleep.u32 %r850;
	// end inline asm
	shr.u32 	%r1010, %r1010, 1;
	// begin inline asm
	ld.relaxed.gpu.v2.u32 {%r1008, %r1009}, [%rd50];
	// end inline asm
	bra.uni 	$L__BB8_20;
$L__BB8_22:
	setp.eq.s32 	%p139, %r1008, 101;
	mov.b32 	%r837, -1;
	vote.sync.ballot.b32 	%r838, %p139, %r837;
	and.b32  	%r839, %r838, %r765;
	or.b32  	%r840, %r839, -2147483648;
	add.s32 	%r841, %r840, -1;
	not.b32 	%r842, %r840;
	and.b32  	%r843, %r842, %r841;
	popc.b32 	%r816, %r843;
	mov.b32 	%r815, 1;
	// begin inline asm
	shfl.sync.down.b32 %r813, %r1009, %r815, %r816, %r837;
	// end inline asm
	setp.lt.s32 	%p141, %r639, %r816;
	selp.b32 	%r844, %r813, 0, %p141;
	add.s32 	%r819, %r844, %r1009;
	mov.b32 	%r820, 2;
	// begin inline asm
	shfl.sync.down.b32 %r818, %r819, %r820, %r816, %r837;
	// end inline asm
	setp.gt.s32 	%p142, %r57, %r816;
	selp.b32 	%r845, 0, %r818, %p142;
	add.s32 	%r824, %r819, %r845;
	mov.b32 	%r825, 4;
	// begin inline asm
	shfl.sync.down.b32 %r823, %r824, %r825, %r816, %r837;
	// end inline asm
	setp.gt.s32 	%p143, %r58, %r816;
	selp.b32 	%r846, 0, %r823, %p143;
	add.s32 	%r829, %r824, %r846;
	mov.b32 	%r830, 8;
	// begin inline asm
	shfl.sync.down.b32 %r828, %r829, %r830, %r816, %r837;
	// end inline asm
	setp.gt.s32 	%p144, %r59, %r816;
	selp.b32 	%r847, 0, %r828, %p144;
	add.s32 	%r834, %r829, %r847;
	mov.b32 	%r835, 16;
	// begin inline asm
	shfl.sync.down.b32 %r833, %r834, %r835, %r816, %r837;
	// end inline asm
	setp.gt.s32 	%p145, %r60, %r816;
	selp.b32 	%r848, 0, %r833, %p145;
	add.s32 	%r849, %r848, %r1005;
	add.s32 	%r1005, %r849, %r834;
	add.s32 	%r1006, %r1006, -32;
	bra.uni 	$L__BB8_18;
$L__BB8_23:
	@%p119 bra 	$L__BB8_25;
	add.s32 	%r806, %r1005, %r40;
	add.s64 	%rd49, %rd6, 256;
	mov.b32 	%r805, 101;
	// begin inline asm
	st.relaxed.gpu.v2.u32 [%rd49], {%r805, %r806};
	// end inline asm
	st.shared.u32 	[_ZZN3cub18CUB_300001_SM_10006detail4scan16DeviceScanKernelINS2_10policy_hubIiiijN4cuda3std3__44plusIvEEE10Policy1000EN6thrust24THRUST_300001_SM_1000_NS10device_ptrIiEESF_NS0_13ScanTileStateIiLb1EEES9_NS1_10InputValueIiPiEEjiLb0EiEEvT0_T1_T2_iT3_T4_T5_E12temp_storage+4], %r1005;
	st.shared.u32 	[_ZZN3cub18CUB_300001_SM_10006detail4scan16DeviceScanKernelINS2_10policy_hubIiiijN4cuda3std3__44plusIvEEE10Policy1000EN6thrust24THRUST_300001_SM_1000_NS10device_ptrIiEESF_NS0_13ScanTileStateIiLb1EEES9_NS1_10InputValueIiPiEEjiLb0EiEEvT0_T1_T2_iT3_T4_T5_E12temp_storage+8], %r806;
$L__BB8_25:
	setp.ne.s32 	%p134, %r639, 0;
	mov.u32 	%r1011, %r42;
	@%p134 bra 	$L__BB8_27;
	st.shared.u32 	[_ZZN3cub18CUB_300001_SM_10006detail4scan16DeviceScanKernelINS2_10policy_hubIiiijN4cuda3std3__44plusIvEEE10Policy1000EN6thrust24THRUST_300001_SM_1000_NS10device_ptrIiEESF_NS0_13ScanTileStateIiLb1EEES9_NS1_10InputValueIiPiEEjiLb0EiEEvT0_T1_T2_iT3_T4_T5_E12temp_storage+76], %r1005;
	mov.u32 	%r1011, %r1005;
$L__BB8_27:
	bar.sync 	0;
	setp.eq.s32 	%p135, %r7, 0;
	ld.shared.u32 	%r807, [_ZZN3cub18CUB_300001_SM_10006detail4scan16DeviceScanKernelINS2_10policy_hubIiiijN4cuda3std3__44plusIvEEE10Policy1000EN6thrust24THRUST_300001_SM_1000_NS10device_ptrIiEESF_NS0_13ScanTileStateIiLb1EEES9_NS1_10InputValueIiPiEEjiLb0EiEEvT0_T1_T2_iT3_T4_T5_E12temp_storage+76];
	selp.b32 	%r808, 0, %r807, %p135;
	add.s32 	%r1012, %r808, %r1011;
$L__BB8_28:
	add.s32 	%r952, %r1012, %r12;
	add.s32 	%r953, %r13, %r952;
	add.s32 	%r954, %r14, %r953;
	add.s32 	%r955, %r15, %r954;
	add.s32 	%r956, %r16, %r955;
	add.s32 	%r957, %r17, %r956;
	add.s32 	%r958, %r18, %r957;
	add.s32 	%r959, %r19, %r958;
	add.s32 	%r960, %r20, %r959;
	add.s32 	%r961, %r21, %r960;
	add.s32 	%r962, %r22, %r961;
	add.s32 	%r963, %r23, %r962;
	add.s32 	%r964, %r24, %r963;
	add.s32 	%r965, %r25, %r964;
	add.s32 	%r966, %r26, %r965;
	add.s32 	%r967, %r27, %r966;
	add.s32 	%r968, %r28, %r967;
	add.s32 	%r969, %r29, %r968;
	add.s32 	%r970, %r30, %r969;
	add.s32 	%r971, %r31, %r970;
	add.s32 	%r972, %r32, %r971;
	bar.sync 	0;
	st.shared.v2.u32 	[%r11], {%r1012, %r952};
	st.shared.v2.u32 	[%r11+8], {%r953, %r954};
	st.shared.v2.u32 	[%r11+16], {%r955, %r956};
	st.shared.v2.u32 	[%r11+24], {%r957, %r958};
	st.shared.v2.u32 	[%r11+32], {%r959, %r960};
	st.shared.v2.u32 	[%r11+40], {%r961, %r962};
	st.shared.v2.u32 	[%r11+48], {%r963, %r964};
	st.shared.v2.u32 	[%r11+56], {%r965, %r966};
	st.shared.v2.u32 	[%r11+64], {%r967, %r968};
	st.shared.v2.u32 	[%r11+72], {%r969, %r970};
	st.shared.v2.u32 	[%r11+80], {%r971, %r972};
	bar.warp.sync 	-1;
	ld.shared.u32 	%r973, [%r10];
	ld.shared.u32 	%r974, [%r10+128];
	ld.shared.u32 	%r975, [%r10+256];
	ld.shared.u32 	%r976, [%r10+384];
	ld.shared.u32 	%r977, [%r10+512];
	ld.shared.u32 	%r978, [%r10+640];
	ld.shared.u32 	%r979, [%r10+768];
	ld.shared.u32 	%r980, [%r10+896];
	ld.shared.u32 	%r981, [%r10+1024];
	ld.shared.u32 	%r982, [%r10+1152];
	ld.shared.u32 	%r983, [%r10+1280];
	ld.shared.u32 	%r984, [%r10+1408];
	ld.shared.u32 	%r985, [%r10+1536];
	ld.shared.u32 	%r986, [%r10+1664];
	ld.shared.u32 	%r987, [%r10+1792];
	ld.shared.u32 	%r988, [%r10+1920];
	ld.shared.u32 	%r989, [%r10+2048];
	ld.shared.u32 	%r990, [%r10+2176];
	ld.shared.u32 	%r991, [%r10+2304];
	ld.shared.u32 	%r992, [%r10+2432];
	ld.shared.u32 	%r993, [%r10+2560];
	ld.shared.u32 	%r994, [%r10+2688];
	add.s64 	%rd57, %rd4, %rd42;
	st.global.u32 	[%rd57], %r973;
	st.global.u32 	[%rd57+128], %r974;
	st.global.u32 	[%rd57+256], %r975;
	st.global.u32 	[%rd57+384], %r976;
	st.global.u32 	[%rd57+512], %r977;
	st.global.u32 	[%rd57+640], %r978;
	st.global.u32 	[%rd57+768], %r979;
	st.global.u32 	[%rd57+896], %r980;
	st.global.u32 	[%rd57+1024], %r981;
	st.global.u32 	[%rd57+1152], %r982;
	st.global.u32 	[%rd57+1280], %r983;
	st.global.u32 	[%rd57+1408], %r984;
	st.global.u32 	[%rd57+1536], %r985;
	st.global.u32 	[%rd57+1664], %r986;
	st.global.u32 	[%rd57+1792], %r987;
	st.global.u32 	[%rd57+1920], %r988;
	st.global.u32 	[%rd57+2048], %r989;
	st.global.u32 	[%rd57+2176], %r990;
	st.global.u32 	[%rd57+2304], %r991;
	st.global.u32 	[%rd57+2432], %r992;
	st.global.u32 	[%rd57+2560], %r993;
	st.global.u32 	[%rd57+2688], %r994;
	bra.uni 	$L__BB8_143;
$L__BB8_29:
	setp.eq.s32 	%p3, %r6, 0;
	@%p3 bra 	$L__BB8_143;
	mul.wide.u32 	%rd18, %r5, 4;
	add.s64 	%rd19, %rd3, %rd18;
	mov.u32 	%r85, %tid.x;
	ld.global.u32 	%r1034, [%rd19];
	and.b32  	%r242, %r85, 31;
	and.b32  	%r243, %r85, 992;
	mul.lo.s32 	%r244, %r243, 22;
	or.b32  	%r87, %r244, %r242;
	setp.ge.u32 	%p4, %r87, %r6;
	shl.b32 	%r245, %r87, 2;
	cvt.u64.u32 	%rd20, %r245;
	add.s64 	%rd10, %rd19, %rd20;
	mov.u32 	%r1013, %r1034;
	@%p4 bra 	$L__BB8_32;
	ld.global.u32 	%r1013, [%rd10];
$L__BB8_32:
	add.s32 	%r90, %r87, 32;
	setp.ge.u32 	%p5, %r90, %r6;
	mov.u32 	%r1014, %r1034;
	@%p5 bra 	$L__BB8_34;
	ld.global.u32 	%r1014, [%rd10+128];
$L__BB8_34:
	add.s32 	%r93, %r87, 64;
	setp.ge.u32 	%p6, %r93, %r6;
	mov.u32 	%r1015, %r1034;
	@%p6 bra 	$L__BB8_36;
	ld.global.u32 	%r1015, [%rd10+256];
$L__BB8_36:
	add.s32 	%r96, %r87, 96;
	setp.ge.u32 	%p7, %r96, %r6;
	mov.u32 	%r1016, %r1034;
	@%p7 bra 	$L__BB8_38;
	ld.global.u32 	%r1016, [%rd10+384];
$L__BB8_38:
	add.s32 	%r246, %r87, 128;
	setp.ge.u32 	%p8, %r246, %r6;
	mov.u32 	%r1017, %r1034;
	@%p8 bra 	$L__BB8_40;
	ld.global.u32 	%r1017, [%rd10+512];
$L__BB8_40:
	add.s32 	%r247, %r87, 160;
	setp.ge.u32 	%p9, %r247, %r6;
	mov.u32 	%r1018, %r1034;
	@%p9 bra 	$L__BB8_42;
	ld.global.u32 	%r1018, [%rd10+640];
$L__BB8_42:
	add.s32 	%r248, %r87, 192;
	setp.ge.u32 	%p10, %r248, %r6;
	mov.u32 	%r1019, %r1034;
	@%p10 bra 	$L__BB8_44;
	ld.global.u32 	%r1019, [%rd10+768];
$L__BB8_44:
	add.s32 	%r249, %r87, 224;
	setp.ge.u32 	%p11, %r249, %r6;
	mov.u32 	%r1020, %r1034;
	@%p11 bra 	$L__BB8_46;
	ld.global.u32 	%r1020, [%rd10+896];
$L__BB8_46:
	add.s32 	%r250, %r87, 256;
	setp.ge.u32 	%p12, %r250, %r6;
	mov.u32 	%r1021, %r1034;
	@%p12 bra 	$L__BB8_48;
	ld.global.u32 	%r1021, [%rd10+1024];
$L__BB8_48:
	add.s32 	%r251, %r87, 288;
	setp.ge.u32 	%p13, %r251, %r6;
	mov.u32 	%r1022, %r1034;
	@%p13 bra 	$L__BB8_50;
	ld.global.u32 	%r1022, [%rd10+1152];
$L__BB8_50:
	add.s32 	%r111, %r87, 320;
	setp.ge.u32 	%p14, %r111, %r6;
	mov.u32 	%r1023, %r1034;
	@%p14 bra 	$L__BB8_52;
	ld.global.u32 	%r1023, [%rd10+1280];
$L__BB8_52:
	add.s32 	%r114, %r87, 352;
	setp.ge.u32 	%p15, %r114, %r6;
	mov.u32 	%r1024, %r1034;
	@%p15 bra 	$L__BB8_54;
	ld.global.u32 	%r1024, [%rd10+1408];
$L__BB8_54:
	add.s32 	%r117, %r87, 384;
	setp.ge.u32 	%p16, %r117, %r6;
	mov.u32 	%r1025, %r1034;
	@%p16 bra 	$L__BB8_56;
	ld.global.u32 	%r1025, [%rd10+1536];
$L__BB8_56:
	add.s32 	%r120, %r87, 416;
	setp.ge.u32 	%p17, %r120, %r6;
	mov.u32 	%r1026, %r1034;
	@%p17 bra 	$L__BB8_58;
	ld.global.u32 	%r1026, [%rd10+1664];
$L__BB8_58:
	add.s32 	%r252, %r87, 448;
	setp.ge.u32 	%p18, %r252, %r6;
	mov.u32 	%r1027, %r1034;
	@%p18 bra 	$L__BB8_60;
	ld.global.u32 	%r1027, [%rd10+1792];
$L__BB8_60:
	add.s32 	%r253, %r87, 480;
	setp.ge.u32 	%p19, %r253, %r6;
	mov.u32 	%r1028, %r1034;
	@%p19 bra 	$L__BB8_62;
	ld.global.u32 	%r1028, [%rd10+1920];
$L__BB8_62:
	add.s32 	%r254, %r87, 512;
	setp.ge.u32 	%p20, %r254, %r6;
	mov.u32 	%r1029, %r1034;
	@%p20 bra 	$L__BB8_64;
	ld.global.u32 	%r1029, [%rd10+2048];
$L__BB8_64:
	add.s32 	%r129, %r87, 544;
	setp.ge.u32 	%p21, %r129, %r6;
	mov.u32 	%r1030, %r1034;
	@%p21 bra 	$L__BB8_66;
	ld.global.u32 	%r1030, [%rd10+2176];
$L__BB8_66:
	add.s32 	%r132, %r87, 576;
	setp.ge.u32 	%p22, %r132, %r6;
	mov.u32 	%r1031, %r1034;
	@%p22 bra 	$L__BB8_68;
	ld.global.u32 	%r1031, [%rd10+2304];
$L__BB8_68:
	add.s32 	%r255, %r87, 608;
	setp.ge.u32 	%p23, %r255, %r6;
	mov.u32 	%r1032, %r1034;
	@%p23 bra 	$L__BB8_70;
	ld.global.u32 	%r1032, [%rd10+2432];
$L__BB8_70:
	add.s32 	%r256, %r87, 640;
	setp.ge.u32 	%p24, %r256, %r6;
	mov.u32 	%r1033, %r1034;
	@%p24 bra 	$L__BB8_72;
	ld.global.u32 	%r1033, [%rd10+2560];
$L__BB8_72:
	add.s32 	%r139, %r87, 672;
	setp.ge.u32 	%p25, %r139, %r6;
	@%p25 bra 	$L__BB8_74;
	ld.global.u32 	%r1034, [%rd10+2688];
$L__BB8_74:
	// begin inline asm
	mov.u32 %r257, %laneid;
	// end inline asm
	shr.u32 	%r143, %r85, 5;
	mad.lo.s32 	%r258, %r143, 704, %r257;
	shl.b32 	%r259, %r258, 2;
	mov.u32 	%r260, _ZZN3cub18CUB_300001_SM_10006detail4scan16DeviceScanKernelINS2_10policy_hubIiiijN4cuda3std3__44plusIvEEE10Policy1000EN6thrust24THRUST_300001_SM_1000_NS10device_ptrIiEESF_NS0_13ScanTileStateIiLb1EEES9_NS1_10InputValueIiPiEEjiLb0EiEEvT0_T1_T2_iT3_T4_T5_E12temp_storage;
	add.s32 	%r144, %r260, %r259;
	st.shared.u32 	[%r144], %r1013;
	st.shared.u32 	[%r144+128], %r1014;
	st.shared.u32 	[%r144+256], %r1015;
	st.shared.u32 	[%r144+384], %r1016;
	st.shared.u32 	[%r144+512], %r1017;
	st.shared.u32 	[%r144+640], %r1018;
	st.shared.u32 	[%r144+768], %r1019;
	st.shared.u32 	[%r144+896], %r1020;
	st.shared.u32 	[%r144+1024], %r1021;
	st.shared.u32 	[%r144+1152], %r1022;
	st.shared.u32 	[%r144+1280], %r1023;
	st.shared.u32 	[%r144+1408], %r1024;
	st.shared.u32 	[%r144+1536], %r1025;
	st.shared.u32 	[%r144+1664], %r1026;
	st.shared.u32 	[%r144+1792], %r1027;
	st.shared.u32 	[%r144+1920], %r1028;
	st.shared.u32 	[%r144+2048], %r1029;
	st.shared.u32 	[%r144+2176], %r1030;
	st.shared.u32 	[%r144+2304], %r1031;
	st.shared.u32 	[%r144+2432], %r1032;
	st.shared.u32 	[%r144+2560], %r1033;
	st.shared.u32 	[%r144+2688], %r1034;
	bar.warp.sync 	-1;
	mad.lo.s32 	%r145, %r257, 84, %r144;
	ld.shared.v2.u32 	{%r146, %r147}, [%r145];
	ld.shared.v2.u32 	{%r148, %r149}, [%r145+8];
	ld.shared.v2.u32 	{%r150, %r151}, [%r145+16];
	ld.shared.v2.u32 	{%r152, %r153}, [%r145+24];
	ld.shared.v2.u32 	{%r154, %r155}, [%r145+32];
	ld.shared.v2.u32 	{%r156, %r157}, [%r145+40];
	ld.shared.v2.u32 	{%r158, %r159}, [%r145+48];
	ld.shared.v2.u32 	{%r160, %r161}, [%r145+56];
	ld.shared.v2.u32 	{%r162, %r163}, [%r145+64];
	ld.shared.v2.u32 	{%r164, %r165}, [%r145+72];
	ld.shared.v2.u32 	{%r166, %r167}, [%r145+80];
	bar.sync 	0;
	setp.ne.s32 	%p26, %r998, 0;
	@%p26 bra 	$L__BB8_78;
	add.s32 	%r490, %r147, %r146;
	add.s32 	%r491, %r148, %r490;
	add.s32 	%r492, %r149, %r491;
	add.s32 	%r493, %r150, %r492;
	add.s32 	%r494, %r151, %r493;
	add.s32 	%r495, %r152, %r494;
	add.s32 	%r496, %r153, %r495;
	add.s32 	%r497, %r154, %r496;
	add.s32 	%r498, %r155, %r497;
	add.s32 	%r499, %r156, %r498;
	add.s32 	%r500, %r157, %r499;
	add.s32 	%r501, %r158, %r500;
	add.s32 	%r502, %r159, %r501;
	add.s32 	%r503, %r160, %r502;
	add.s32 	%r504, %r161, %r503;
	add.s32 	%r505, %r162, %r504;
	add.s32 	%r506, %r163, %r505;
	add.s32 	%r507, %r164, %r506;
	add.s32 	%r508, %r165, %r507;
	add.s32 	%r509, %r166, %r508;
	add.s32 	%r464, %r167, %r509;
	mov.b32 	%r462, 1;
	mov.b32 	%r487, 0;
	mov.b32 	%r489, -1;
	// begin inline asm
	{  .reg .s32 r0;  .reg .pred p;  shfl.sync.up.b32 r0|p, %r464, %r462, %r487, %r489;  @p add.s32 r0, r0, %r464;  mov.s32 %r460, r0;}
	// end inline asm
	mov.b32 	%r468, 2;
	// begin inline asm
	{  .reg .s32 r0;  .reg .pred p;  shfl.sync.up.b32 r0|p, %r460, %r468, %r487, %r489;  @p add.s32 r0, r0, %r460;  mov.s32 %r466, r0;}
	// end inline asm
	mov.b32 	%r474, 4;
	// begin inline asm
	{  .reg .s32 r0;  .reg .pred p;  shfl.sync.up.b32 r0|p, %r466, %r474, %r487, %r489;  @p add.s32 r0, r0, %r466;  mov.s32 %r472, r0;}
	// end inline asm
	mov.b32 	%r480, 8;
	// begin inline asm
	{  .reg .s32 r0;  .reg .pred p;  shfl.sync.up.b32 r0|p, %r472, %r480, %r487, %r489;  @p add.s32 r0, r0, %r472;  mov.s32 %r478, r0;}
	// end inline asm
	mov.b32 	%r486, 16;
	// begin inline asm
	{  .reg .s32 r0;  .reg .pred p;  shfl.sync.up.b32 r0|p, %r478, %r486, %r487, %r489;  @p add.s32 r0, r0, %r478;  mov.s32 %r484, r0;}
	// end inline asm
	setp.ne.s32 	%p68, %r257, 31;
	@%p68 bra 	$L__BB8_77;
	shl.b32 	%r510, %r143, 2;
	mov.u32 	%r511, _ZZN3cub18CUB_300001_SM_10006detail4scan16DeviceScanKernelINS2_10policy_hubIiiijN4cuda3std3__44plusIvEEE10Policy1000EN6thrust24THRUST_300001_SM_1000_NS10device_ptrIiEESF_NS0_13ScanTileStateIiLb1EEES9_NS1_10InputValueIiPiEEjiLb0EiEEvT0_T1_T2_iT3_T4_T5_E12temp_storage;
	add.s32 	%r512, %r511, %r510;
	st.shared.u32 	[%r512+16], %r484;
$L__BB8_77:
	bar.sync 	0;
	ld.shared.v4.u32 	{%r513, %r514, %r515, %r516}, [_ZZN3cub18CUB_300001_SM_10006detail4scan16DeviceScanKernelINS2_10policy_hubIiiijN4cuda3std3__44plusIvEEE10Policy1000EN6thrust24THRUST_300001_SM_1000_NS10device_ptrIiEESF_NS0_13ScanTileStateIiLb1EEES9_NS1_10InputValueIiPiEEjiLb0EiEEvT0_T1_T2_iT3_T4_T5_E12temp_storage+16];
	add.s32 	%r517, %r514, %r513;
	setp.eq.s32 	%p69, %r143, 2;
	selp.b32 	%r518, %r517, %r513, %p69;
	add.s32 	%r519, %r517, %r515;
	setp.eq.s32 	%p70, %r143, 3;
	selp.b32 	%r520, %r519, %r518, %p70;
	add.s32 	%r521, %r519, %r516;
	setp.eq.s32 	%p71, %r143, 4;
	selp.b32 	%r522, %r521, %r520, %p71;
	ld.shared.v4.u32 	{%r523, %r524, %r525, %r526}, [_ZZN3cub18CUB_300001_SM_10006detail4scan16DeviceScanKernelINS2_10policy_hubIiiijN4cuda3std3__44plusIvEEE10Policy1000EN6thrust24THRUST_300001_SM_1000_NS10device_ptrIiEESF_NS0_13ScanTileStateIiLb1EEES9_NS1_10InputValueIiPiEEjiLb0EiEEvT0_T1_T2_iT3_T4_T5_E12temp_storage+32];
	add.s32 	%r527, %r521, %r523;
	setp.eq.s32 	%p72, %r143, 5;
	selp.b32 	%r528, %r527, %r522, %p72;
	add.s32 	%r529, %r527, %r524;
	setp.eq.s32 	%p73, %r143, 6;
	selp.b32 	%r530, %r529, %r528, %p73;
	add.s32 	%r531, %r529, %r525;
	setp.eq.s32 	%p74, %r143, 7;
	selp.b32 	%r532, %r531, %r530, %p74;
	add.s32 	%r533, %r531, %r526;
	setp.eq.s32 	%p75, %r143, 8;
	selp.b32 	%r534, %r533, %r532, %p75;
	.pragma "used_bytes_mask 4095";
	ld.shared.v4.u32 	{%r535, %r536, %r537, %r538}, [_ZZN3cub18CUB_300001_SM_10006detail4scan16DeviceScanKernelINS2_10policy_hubIiiijN4cuda3std3__44plusIvEEE10Policy1000EN6thrust24THRUST_300001_SM_1000_NS10device_ptrIiEESF_NS0_13ScanTileStateIiLb1EEES9_NS1_10InputValueIiPiEEjiLb0EiEEvT0_T1_T2_iT3_T4_T5_E12temp_storage+48];
	add.s32 	%r539, %r533, %r535;
	setp.eq.s32 	%p76, %r143, 9;
	selp.b32 	%r540, %r539, %r534, %p76;
	add.s32 	%r541, %r539, %r536;
	setp.eq.s32 	%p77, %r143, 10;
	selp.b32 	%r542, %r541, %r540, %p77;
	add.s32 	%r543, %r541, %r537;
	setp.eq.s32 	%p78, %r143, 11;
	selp.b32 	%r544, %r543, %r542, %p78;
	setp.lt.u32 	%p79, %r85, 32;
	selp.b32 	%r545, 0, %r544, %p79;
	setp.eq.s32 	%p80, %r257, 0;
	sub.s32 	%r546, %r484, %r464;
	selp.b32 	%r547, 0, %r546, %p80;
	add.s32 	%r548, %r547, %r997;
	add.s32 	%r1049, %r548, %r545;
	bra.uni 	$L__BB8_97;
$L__BB8_78:
	add.s32 	%r291, %r147, %r146;
	add.s32 	%r292, %r148, %r291;
	add.s32 	%r293, %r149, %r292;
	add.s32 	%r294, %r150, %r293;
	add.s32 	%r295, %r151, %r294;
	add.s32 	%r296, %r152, %r295;
	add.s32 	%r297, %r153, %r296;
	add.s32 	%r298, %r154, %r297;
	add.s32 	%r299, %r155, %r298;
	add.s32 	%r300, %r156, %r299;
	add.s32 	%r301, %r157, %r300;
	add.s32 	%r302, %r158, %r301;
	add.s32 	%r303, %r159, %r302;
	add.s32 	%r304, %r160, %r303;
	add.s32 	%r305, %r161, %r304;
	add.s32 	%r306, %r162, %r305;
	add.s32 	%r307, %r163, %r306;
	add.s32 	%r308, %r164, %r307;
	add.s32 	%r309, %r165, %r308;
	add.s32 	%r310, %r166, %r309;
	add.s32 	%r265, %r167, %r310;
	mov.b32 	%r263, 1;
	mov.b32 	%r288, 0;
	mov.b32 	%r290, -1;
	// begin inline asm
	{  .reg .s32 r0;  .reg .pred p;  shfl.sync.up.b32 r0|p, %r265, %r263, %r288, %r290;  @p add.s32 r0, r0, %r265;  mov.s32 %r261, r0;}
	// end inline asm
	mov.b32 	%r269, 2;
	// begin inline asm
	{  .reg .s32 r0;  .reg .pred p;  shfl.sync.up.b32 r0|p, %r261, %r269, %r288, %r290;  @p add.s32 r0, r0, %r261;  mov.s32 %r267, r0;}
	// end inline asm
	mov.b32 	%r275, 4;
	// begin inline asm
	{  .reg .s32 r0;  .reg .pred p;  shfl.sync.up.b32 r0|p, %r267, %r275, %r288, %r290;  @p add.s32 r0, r0, %r267;  mov.s32 %r273, r0;}
	// end inline asm
	mov.b32 	%r281, 8;
	// begin inline asm
	{  .reg .s32 r0;  .reg .pred p;  shfl.sync.up.b32 r0|p, %r273, %r281, %r288, %r290;  @p add.s32 r0, r0, %r273;  mov.s32 %r279, r0;}
	// end inline asm
	mov.b32 	%r287, 16;
	// begin inline asm
	{  .reg .s32 r0;  .reg .pred p;  shfl.sync.up.b32 r0|p, %r279, %r287, %r288, %r290;  @p add.s32 r0, r0, %r279;  mov.s32 %r285, r0;}
	// end inline asm
	setp.ne.s32 	%p27, %r257, 31;
	@%p27 bra 	$L__BB8_80;
	shl.b32 	%r311, %r143, 2;
	mov.u32 	%r312, _ZZN3cub18CUB_300001_SM_10006detail4scan16DeviceScanKernelINS2_10policy_hubIiiijN4cuda3std3__44plusIvEEE10Policy1000EN6thrust24THRUST_300001_SM_1000_NS10device_ptrIiEESF_NS0_13ScanTileStateIiLb1EEES9_NS1_10InputValueIiPiEEjiLb0EiEEvT0_T1_T2_iT3_T4_T5_E12temp_storage;
	add.s32 	%r313, %r312, %r311;
	st.shared.u32 	[%r313+16], %r285;
$L__BB8_80:
	sub.s32 	%r314, %r285, %r265;
	bar.sync 	0;
	ld.shared.v4.u32 	{%r315, %r316, %r317, %r318}, [_ZZN3cub18CUB_300001_SM_10006detail4scan16DeviceScanKernelINS2_10policy_hubIiiijN4cuda3std3__44plusIvEEE10Policy1000EN6thrust24THRUST_300001_SM_1000_NS10device_ptrIiEESF_NS0_13ScanTileStateIiLb1EEES9_NS1_10InputValueIiPiEEjiLb0EiEEvT0_T1_T2_iT3_T4_T5_E12temp_storage+16];
	add.s32 	%r319, %r316, %r315;
	setp.eq.s32 	%p28, %r143, 2;
	selp.b32 	%r320, %r319, %r315, %p28;
	add.s32 	%r321, %r319, %r317;
	setp.eq.s32 	%p29, %r143, 3;
	selp.b32 	%r322, %r321, %r320, %p29;
	add.s32 	%r323, %r321, %r318;
	setp.eq.s32 	%p30, %r143, 4;
	selp.b32 	%r324, %r323, %r322, %p30;
	ld.shared.v4.u32 	{%r325, %r326, %r327, %r328}, [_ZZN3cub18CUB_300001_SM_10006detail4scan16DeviceScanKernelINS2_10policy_hubIiiijN4cuda3std3__44plusIvEEE10Policy1000EN6thrust24THRUST_300001_SM_1000_NS10device_ptrIiEESF_NS0_13ScanTileStateIiLb1EEES9_NS1_10InputValueIiPiEEjiLb0EiEEvT0_T1_T2_iT3_T4_T5_E12temp_storage+32];
	add.s32 	%r329, %r323, %r325;
	setp.eq.s32 	%p31, %r143, 5;
	selp.b32 	%r330, %r329, %r324, %p31;
	add.s32 	%r331, %r329, %r326;
	setp.eq.s32 	%p32, %r143, 6;
	selp.b32 	%r332, %r331, %r330, %p32;
	add.s32 	%r333, %r331, %r327;
	setp.eq.s32 	%p33, %r143, 7;
	selp.b32 	%r334, %r333, %r332, %p33;
	add.s32 	%r335, %r333, %r328;
	setp.eq.s32 	%p34, %r143, 8;
	selp.b32 	%r336, %r335, %r334, %p34;
	ld.shared.v4.u32 	{%r337, %r338, %r339, %r340}, [_ZZN3cub18CUB_300001_SM_10006detail4scan16DeviceScanKernelINS2_10policy_hubIiiijN4cuda3std3__44plusIvEEE10Policy1000EN6thrust24THRUST_300001_SM_1000_NS10device_ptrIiEESF_NS0_13ScanTileStateIiLb1EEES9_NS1_10InputValueIiPiEEjiLb0EiEEvT0_T1_T2_iT3_T4_T5_E12temp_storage+48];
	add.s32 	%r341, %r335, %r337;
	setp.eq.s32 	%p35, %r143, 9;
	selp.b32 	%r342, %r341, %r336, %p35;
	add.s32 	%r343, %r341, %r338;
	setp.eq.s32 	%p36, %r143, 10;
	selp.b32 	%r344, %r343, %r342, %p36;
	add.s32 	%r345, %r343, %r339;
	setp.eq.s32 	%p37, %r143, 11;
	selp.b32 	%r346, %r345, %r344, %p37;
	add.s32 	%r173, %r345, %r340;
	setp.gt.u32 	%p38, %r85, 31;
	setp.lt.u32 	%p39, %r85, 32;
	setp.eq.s32 	%p40, %r257, 0;
	selp.b32 	%r347, 0, %r314, %p40;
	add.s32 	%r1048, %r346, %r347;
	selp.b32 	%r175, %r314, %r1048, %p39;
	@%p38 bra 	$L__BB8_96;
	setp.ne.s32 	%p41, %r85, 0;
	mul.wide.s32 	%rd21, %r998, 8;
	add.s64 	%rd11, %rd16, %rd21;
	@%p41 bra 	$L__BB8_83;
	st.shared.u32 	[_ZZN3cub18CUB_300001_SM_10006detail4scan16DeviceScanKernelINS2_10policy_hubIiiijN4cuda3std3__44plusIvEEE10Policy1000EN6thrust24THRUST_300001_SM_1000_NS10device_ptrIiEESF_NS0_13ScanTileStateIiLb1EEES9_NS1_10InputValueIiPiEEjiLb0EiEEvT0_T1_T2_iT3_T4_T5_E12temp_storage+12], %r173;
	add.s64 	%rd22, %rd11, 256;
	mov.b32 	%r348, 100;
	// begin inline asm
	st.relaxed.gpu.v2.u32 [%rd22], {%r348, %r173};
	// end inline asm
$L__BB8_83:
	not.b32 	%r354, %r85;
	add.s32 	%r1043, %r998, %r354;
	mov.b32 	%r350, 830;
	// begin inline asm
	nanosleep.u32 %r350;
	// end inline asm
	mul.wide.s32 	%rd24, %r1043, 8;
	add.s64 	%rd25, %rd16, %rd24;
	add.s64 	%rd23, %rd25, 256;
	// begin inline asm
	ld.relaxed.gpu.v2.u32 {%r1045, %r1037}, [%rd23];
	// end inline asm
	mov.b32 	%r1038, 952;
$L__BB8_84:
	setp.eq.s32 	%p42, %r1045, 99;
	mov.b32 	%r355, -1;
	vote.sync.any.pred 	%p43, %p42, %r355;
	not.pred 	%p44, %p43;
	@%p44 bra 	$L__BB8_86;
	mul.lo.s32 	%r458, %r998, 16807;
	and.b32  	%r998, %r458, 2147483647;
	add.s32 	%r459, %r1038, 1;
	rem.u32 	%r455, %r998, %r459;
	// begin inline asm
	nanosleep.u32 %r455;
	// end inline asm
	shr.u32 	%r1038, %r1038, 1;
	// begin inline asm
	ld.relaxed.gpu.v2.u32 {%r1045, %r1037}, [%rd23];
	// end inline asm
	bra.uni 	$L__BB8_84;
$L__BB8_86:
	setp.eq.s32 	%p45, %r1045, 101;
	mov.b32 	%r382, -1;
	vote.sync.ballot.b32 	%r384, %p45, %r382;
	// begin inline asm
	mov.u32 %r357, %lanemask_ge;
	// end inline asm
	and.b32  	%r385, %r384, %r357;
	or.b32  	%r386, %r385, -2147483648;
	add.s32 	%r387, %r386, -1;
	not.b32 	%r388, %r386;
	and.b32  	%r389, %r388, %r387;
	popc.b32 	%r361, %r389;
	mov.b32 	%r360, 1;
	// begin inline asm
	shfl.sync.down.b32 %r358, %r1037, %r360, %r361, %r382;
	// end inline asm
	setp.lt.s32 	%p47, %r257, %r361;
	selp.b32 	%r390, %r358, 0, %p47;
	add.s32 	%r364, %r390, %r1037;
	mov.b32 	%r365, 2;
	// begin inline asm
	shfl.sync.down.b32 %r363, %r364, %r365, %r361, %r382;
	// end inline asm
	add.s32 	%r391, %r257, 2;
	setp.gt.s32 	%p48, %r391, %r361;
	selp.b32 	%r392, 0, %r363, %p48;
	add.s32 	%r369, %r364, %r392;
	mov.b32 	%r370, 4;
	// begin inline asm
	shfl.sync.down.b32 %r368, %r369, %r370, %r361, %r382;
	// end inline asm
	add.s32 	%r393, %r257, 4;
	setp.gt.s32 	%p49, %r393, %r361;
	selp.b32 	%r394, 0, %r368, %p49;
	add.s32 	%r374, %r369, %r394;
	mov.b32 	%r375, 8;
	// begin inline asm
	shfl.sync.down.b32 %r373, %r374, %r375, %r361, %r382;
	// end inline asm
	add.s32 	%r395, %r257, 8;
	setp.gt.s32 	%p50, %r395, %r361;
	selp.b32 	%r396, 0, %r373, %p50;
	add.s32 	%r379, %r374, %r396;
	mov.b32 	%r380, 16;
	// begin inline asm
	shfl.sync.down.b32 %r378, %r379, %r380, %r361, %r382;
	// end inline asm
	add.s32 	%r397, %r257, 16;
	setp.gt.s32 	%p51, %r397, %r361;
	selp.b32 	%r398, 0, %r378, %p51;
	add.s32 	%r1041, %r379, %r398;
	add.s64 	%rd12, %rd16, 256;
	mov.b32 	%r1039, 952;
$L__BB8_87:
	setp.ne.s32 	%p52, %r1045, 101;
	mov.b32 	%r399, -1;
	vote.sync.all.pred 	%p53, %p52, %r399;
	not.pred 	%p54, %p53;
	@%p54 bra 	$L__BB8_92;
	shr.u32 	%r1039, %r1039, 1;
	mul.wide.s32 	%rd28, %r1043, 8;
	add.s64 	%rd29, %rd12, %rd28;
	add.s64 	%rd27, %rd29, -256;
	// begin inline asm
	ld.relaxed.gpu.v2.u32 {%r1045, %r1046}, [%rd27];
	// end inline asm
	mov.u32 	%r1047, %r1039;
$L__BB8_89:
	setp.eq.s32 	%p58, %r1045, 99;
	mov.b32 	%r407, -1;
	vote.sync.any.pred 	%p59, %p58, %r407;
	not.pred 	%p60, %p59;
	@%p60 bra 	$L__BB8_91;
	mul.lo.s32 	%r453, %r998, 16807;
	and.b32  	%r998, %r453, 2147483647;
	add.s32 	%r454, %r1047, 1;
	rem.u32 	%r450, %r998, %r454;
	// begin inline asm
	nanosleep.u32 %r450;
	// end inline asm
	shr.u32 	%r1047, %r1047, 1;
	// begin inline asm
	ld.relaxed.gpu.v2.u32 {%r1045, %r1046}, [%rd27];
	// end inline asm
	bra.uni 	$L__BB8_89;
$L__BB8_91:
	setp.eq.s32 	%p61, %r1045, 101;
	mov.b32 	%r433, -1;
	vote.sync.ballot.b32 	%r434, %p61, %r433;
	and.b32  	%r435, %r434, %r357;
	or.b32  	%r436, %r435, -2147483648;
	add.s32 	%r437, %r436, -1;
	not.b32 	%r438, %r436;
	and.b32  	%r439, %r438, %r437;
	popc.b32 	%r412, %r439;
	mov.b32 	%r411, 1;
	// begin inline asm
	shfl.sync.down.b32 %r409, %r1046, %r411, %r412, %r433;
	// end inline asm
	setp.lt.s32 	%p63, %r257, %r412;
	selp.b32 	%r440, %r409, 0, %p63;
	add.s32 	%r415, %r440, %r1046;
	mov.b32 	%r416, 2;
	// begin inline asm
	shfl.sync.down.b32 %r414, %r415, %r416, %r412, %r433;
	// end inline asm
	add.s32 	%r441, %r257, 2;
	setp.gt.s32 	%p64, %r441, %r412;
	selp.b32 	%r442, 0, %r414, %p64;
	add.s32 	%r420, %r415, %r442;
	mov.b32 	%r421, 4;
	// begin inline asm
	shfl.sync.down.b32 %r419, %r420, %r421, %r412, %r433;
	// end inline asm
	add.s32 	%r443, %r257, 4;
	setp.gt.s32 	%p65, %r443, %r412;
	selp.b32 	%r444, 0, %r419, %p65;
	add.s32 	%r425, %r420, %r444;
	mov.b32 	%r426, 8;
	// begin inline asm
	shfl.sync.down.b32 %r424, %r425, %r426, %r412, %r433;
	// end inline asm
	add.s32 	%r445, %r257, 8;
	setp.gt.s32 	%p66, %r445, %r412;
	selp.b32 	%r446, 0, %r424, %p66;
	add.s32 	%r430, %r425, %r446;
	mov.b32 	%r431, 16;
	// begin inline asm
	shfl.sync.down.b32 %r429, %r430, %r431, %r412, %r433;
	// end inline asm
	add.s32 	%r447, %r257, 16;
	setp.gt.s32 	%p67, %r447, %r412;
	selp.b32 	%r448, 0, %r429, %p67;
	add.s32 	%r449, %r448, %r1041;
	add.s32 	%r1041, %r449, %r430;
	add.s32 	%r1043, %r1043, -32;
	bra.uni 	$L__BB8_87;
$L__BB8_92:
	@%p41 bra 	$L__BB8_94;
	add.s32 	%r402, %r1041, %r173;
	add.s64 	%rd26, %rd11, 256;
	mov.b32 	%r401, 101;
	// begin inline asm
	st.relaxed.gpu.v2.u32 [%rd26], {%r401, %r402};
	// end inline asm
	st.shared.u32 	[_ZZN3cub18CUB_300001_SM_10006detail4scan16DeviceScanKernelINS2_10policy_hubIiiijN4cuda3std3__44plusIvEEE10Policy1000EN6thrust24THRUST_300001_SM_1000_NS10device_ptrIiEESF_NS0_13ScanTileStateIiLb1EEES9_NS1_10InputValueIiPiEEjiLb0EiEEvT0_T1_T2_iT3_T4_T5_E12temp_storage+4], %r1041;
	st.shared.u32 	[_ZZN3cub18CUB_300001_SM_10006detail4scan16DeviceScanKernelINS2_10policy_hubIiiijN4cuda3std3__44plusIvEEE10Policy1000EN6thrust24THRUST_300001_SM_1000_NS10device_ptrIiEESF_NS0_13ScanTileStateIiLb1EEES9_NS1_10InputValueIiPiEEjiLb0EiEEvT0_T1_T2_iT3_T4_T5_E12temp_storage+8], %r402;
$L__BB8_94:
	setp.ne.s32 	%p56, %r257, 0;
	mov.u32 	%r1048, %r175;
	@%p56 bra 	$L__BB8_96;
	st.shared.u32 	[_ZZN3cub18CUB_300001_SM_10006detail4scan16DeviceScanKernelINS2_10policy_hubIiiijN4cuda3std3__44plusIvEEE10Policy1000EN6thrust24THRUST_300001_SM_1000_NS10device_ptrIiEESF_NS0_13ScanTileStateIiLb1EEES9_NS1_10InputValueIiPiEEjiLb0EiEEvT0_T1_T2_iT3_T4_T5_E12temp_storage+76], %r1041;
	mov.u32 	%r1048, %r1041;
$L__BB8_96:
	bar.sync 	0;
	setp.eq.s32 	%p57, %r85, 0;
	ld.shared.u32 	%r403, [_ZZN3cub18CUB_300001_SM_10006detail4scan16DeviceScanKernelINS2_10policy_hubIiiijN4cuda3std3__44plusIvEEE10Policy1000EN6thrust24THRUST_300001_SM_1000_NS10device_ptrIiEESF_NS0_13ScanTileStateIiLb1EEES9_NS1_10InputValueIiPiEEjiLb0EiEEvT0_T1_T2_iT3_T4_T5_E12temp_storage+76];
	selp.b32 	%r404, 0, %r403, %p57;
	add.s32 	%r1049, %r404, %r1048;
$L__BB8_97:
	add.s32 	%r549, %r1049, %r146;
	add.s32 	%r550, %r147, %r549;
	add.s32 	%r551, %r148, %r550;
	add.s32 	%r552, %r149, %r551;
	add.s32 	%r553, %r150, %r552;
	add.s32 	%r554, %r151, %r553;
	add.s32 	%r555, %r152, %r554;
	add.s32 	%r556, %r153, %r555;
	add.s32 	%r557, %r154, %r556;
	add.s32 	%r558, %r155, %r557;
	add.s32 	%r559, %r156, %r558;
	add.s32 	%r560, %r157, %r559;
	add.s32 	%r561, %r158, %r560;
	add.s32 	%r562, %r159, %r561;
	add.s32 	%r563, %r160, %r562;
	add.s32 	%r564, %r161, %r563;
	add.s32 	%r565, %r162, %r564;
	add.s32 	%r566, %r163, %r565;
	add.s32 	%r567, %r164, %r566;
	add.s32 	%r568, %r165, %r567;
	add.s32 	%r569, %r166, %r568;
	bar.sync 	0;
	st.shared.v2.u32 	[%r145], {%r1049, %r549};
	st.shared.v2.u32 	[%r145+8], {%r550, %r551};
	st.shared.v2.u32 	[%r145+16], {%r552, %r553};
	st.shared.v2.u32 	[%r145+24], {%r554, %r555};
	st.shared.v2.u32 	[%r145+32], {%r556, %r557};
	st.shared.v2.u32 	[%r145+40], {%r558, %r559};
	st.shared.v2.u32 	[%r145+48], {%r560, %r561};
	st.shared.v2.u32 	[%r145+56], {%r562, %r563};
	st.shared.v2.u32 	[%r145+64], {%r564, %r565};
	st.shared.v2.u32 	[%r145+72], {%r566, %r567};
	st.shared.v2.u32 	[%r145+80], {%r568, %r569};
	bar.warp.sync 	-1;
	ld.shared.u32 	%r214, [%r144];
	ld.shared.u32 	%r215, [%r144+128];
	ld.shared.u32 	%r216, [%r144+256];
	ld.shared.u32 	%r217, [%r144+384];
	ld.shared.u32 	%r218, [%r144+512];
	ld.shared.u32 	%r219, [%r144+640];
	ld.shared.u32 	%r220, [%r144+768];
	ld.shared.u32 	%r221, [%r144+896];
	ld.shared.u32 	%r222, [%r144+1024];
	ld.shared.u32 	%r223, [%r144+1152];
	ld.shared.u32 	%r224, [%r144+1280];
	ld.shared.u32 	%r225, [%r144+1408];
	ld.shared.u32 	%r226, [%r144+1536];
	ld.shared.u32 	%r227, [%r144+1664];
	ld.shared.u32 	%r228, [%r144+1792];
	ld.shared.u32 	%r229, [%r144+1920];
	ld.shared.u32 	%r230, [%r144+2048];
	ld.shared.u32 	%r231, [%r144+2176];
	ld.shared.u32 	%r232, [%r144+2304];
	ld.shared.u32 	%r233, [%r144+2432];
	ld.shared.u32 	%r234, [%r144+2560];
	ld.shared.u32 	%r235, [%r144+2688];
	setp.ne.s32 	%p81, %r85, 0;
	@%p81 bra 	$L__BB8_99;
	st.volatile.shared.u32 	[_ZZN3cub18CUB_300001_SM_10006detail4scan16DeviceScanKernelINS2_10policy_hubIiiijN4cuda3std3__44plusIvEEE10Policy1000EN6thrust24THRUST_300001_SM_1000_NS10device_ptrIiEESF_NS0_13ScanTileStateIiLb1EEES9_NS1_10InputValueIiPiEEjiLb0EiEEvT0_T1_T2_iT3_T4_T5_E12temp_storage+33792], %r6;
$L__BB8_99:
	ld.param.u32 	%r996, [_ZN3cub18CUB_300001_SM_10006detail4scan16DeviceScanKernelINS2_10policy_hubIiiijN4cuda3std3__44plusIvEEE10Policy1000EN6thrust24THRUST_300001_SM_1000_NS10device_ptrIiEESF_NS0_13ScanTileStateIiLb1EEES9_NS1_10InputValueIiPiEEjiLb0EiEEvT0_T1_T2_iT3_T4_T5__param_3];
	bar.sync 	0;
	ld.volatile.shared.u32 	%r236, [_ZZN3cub18CUB_300001_SM_10006detail4scan16DeviceScanKernelINS2_10policy_hubIiiijN4cuda3std3__44plusIvEEE10Policy1000EN6thrust24THRUST_300001_SM_1000_NS10device_ptrIiEESF_NS0_13ScanTileStateIiLb1EEES9_NS1_10InputValueIiPiEEjiLb0EiEEvT0_T1_T2_iT3_T4_T5_E12temp_storage+33792];
	cvt.u64.u32 	%rd36, %r87;
	mov.u32 	%r570, %ctaid.x;
	add.s32 	%r571, %r996, %r570;
	mul.lo.s32 	%r572, %r571, 8448;
	cvt.u64.u32 	%rd37, %r572;
	add.s64 	%rd38, %rd36, %rd37;
	setp.ge.s32 	%p82, %r87, %r236;
	shl.b64 	%rd39, %rd38, 2;
	add.s64 	%rd13, %rd4, %rd39;
	@%p82 bra 	$L__BB8_101;
	st.global.u32 	[%rd13], %r214;
$L__BB8_101:
	setp.ge.s32 	%p83, %r90, %r236;
	@%p83 bra 	$L__BB8_103;
	st.global.u32 	[%rd13+128], %r215;
$L__BB8_103:
	setp.ge.s32 	%p84, %r93, %r236;
	@%p84 bra 	$L__BB8_105;
	st.global.u32 	[%rd13+256], %r216;
$L__BB8_105:
	setp.ge.s32 	%p85, %r96, %r236;
	@%p85 bra 	$L__BB8_107;
	st.global.u32 	[%rd13+384], %r217;
$L__BB8_107:
	mov.u32 	%r573, %tid.x;
	and.b32  	%r574, %r573, 992;
	mul.lo.s32 	%r575, %r574, 22;
	and.b32  	%r576, %r573, 31;
	or.b32  	%r577, %r575, %r576;
	add.s32 	%r578, %r577, 128;
	setp.ge.s32 	%p86, %r578, %r236;
	@%p86 bra 	$L__BB8_109;
	st.global.u32 	[%rd13+512], %r218;
$L__BB8_109:
	add.s32 	%r584, %r577, 160;
	setp.ge.s32 	%p87, %r584, %r236;
	@%p87 bra 	$L__BB8_111;
	st.global.u32 	[%rd13+640], %r219;
$L__BB8_111:
	add.s32 	%r590, %r577, 192;
	setp.ge.s32 	%p88, %r590, %r236;
	@%p88 bra 	$L__BB8_113;
	st.global.u32 	[%rd13+768], %r220;
$L__BB8_113:
	add.s32 	%r596, %r577, 224;
	setp.ge.s32 	%p89, %r596, %r236;
	@%p89 bra 	$L__BB8_115;
	st.global.u32 	[%rd13+896], %r221;
$L__BB8_115:
	add.s32 	%r602, %r577, 256;
	setp.ge.s32 	%p90, %r602, %r236;
	@%p90 bra 	$L__BB8_117;
	st.global.u32 	[%rd13+1024], %r222;
$L__BB8_117:
	add.s32 	%r608, %r577, 288;
	setp.ge.s32 	%p91, %r608, %r236;
	@%p91 bra 	$L__BB8_119;
	st.global.u32 	[%rd13+1152], %r223;
$L__BB8_119:
	setp.ge.s32 	%p92, %r111, %r236;
	@%p92 bra 	$L__BB8_121;
	st.global.u32 	[%rd13+1280], %r224;
$L__BB8_121:
	setp.ge.s32 	%p93, %r114, %r236;
	@%p93 bra 	$L__BB8_123;
	st.global.u32 	[%rd13+1408], %r225;
$L__BB8_123:
	setp.ge.s32 	%p94, %r117, %r236;
	@%p94 bra 	$L__BB8_125;
	st.global.u32 	[%rd13+1536], %r226;
$L__BB8_125:
	setp.ge.s32 	%p95, %r120, %r236;
	@%p95 bra 	$L__BB8_127;
	st.global.u32 	[%rd13+1664], %r227;
$L__BB8_127:
	add.s32 	%r614, %r577, 448;
	setp.ge.s32 	%p96, %r614, %r236;
	@%p96 bra 	$L__BB8_129;
	st.global.u32 	[%rd13+1792], %r228;
$L__BB8_129:
	add.s32 	%r620, %r577, 480;
	setp.ge.s32 	%p97, %r620, %r236;
	@%p97 bra 	$L__BB8_131;
	st.global.u32 	[%rd13+1920], %r229;
$L__BB8_131:
	add.s32 	%r626, %r577, 512;
	setp.ge.s32 	%p98, %r626, %r236;
	@%p98 bra 	$L__BB8_133;
	st.global.u32 	[%rd13+2048], %r230;
$L__BB8_133:
	setp.ge.s32 	%p99, %r129, %r236;
	@%p99 bra 	$L__BB8_135;
	st.global.u32 	[%rd13+2176], %r231;
$L__BB8_135:
	setp.ge.s32 	%p100, %r132, %r236;
	@%p100 bra 	$L__BB8_137;
	st.global.u32 	[%rd13+2304], %r232;
$L__BB8_137:
	add.s32 	%r632, %r577, 608;
	setp.ge.s32 	%p101, %r632, %r236;
	@%p101 bra 	$L__BB8_139;
	st.global.u32 	[%rd13+2432], %r233;
$L__BB8_139:
	add.s32 	%r638, %r577, 640;
	setp.ge.s32 	%p102, %r638, %r236;
	@%p102 bra 	$L__BB8_141;
	st.global.u32 	[%rd13+2560], %r234;
$L__BB8_141:
	setp.ge.s32 	%p103, %r139, %r236;
	@%p103 bra 	$L__BB8_143;
	st.global.u32 	[%rd13+2688], %r235;
$L__BB8_143:
	ret;

}
	// .globl	_ZN3cub18CUB_300001_SM_10006detail4scan16DeviceScanKernelINS2_10policy_hubIiiimN4cuda3std3__44plusIvEEE10Policy1000EN6thrust24THRUST_300001_SM_1000_NS10device_ptrIiEESF_NS0_13ScanTileStateIiLb1EEES9_NS1_10InputValueIiPiEEmiLb0EiEEvT0_T1_T2_iT3_T4_T5_
.visible .entry _ZN3cub18CUB_300001_SM_10006detail4scan16DeviceScanKernelINS2_10policy_hubIiiimN4cuda3std3__44plusIvEEE10Policy1000EN6thrust24THRUST_300001_SM_1000_NS10device_ptrIiEESF_NS0_13ScanTileStateIiLb1EEES9_NS1_10InputValueIiPiEEmiLb0EiEEvT0_T1_T2_iT3_T4_T5_(
	.param .align 8 .b8 _ZN3cub18CUB_300001_SM_10006detail4scan16DeviceScanKernelINS2_10policy_hubIiiimN4cuda3std3__44plusIvEEE10Policy1000EN6thrust24THRUST_300001_SM_1000_NS10device_ptrIiEESF_NS0_13ScanTileStateIiLb1EEES9_NS1_10InputValueIiPiEEmiLb0EiEEvT0_T1_T2_iT3_T4_T5__param_0[8],
	.param .align 8 .b8 _ZN3cub18CUB_300001_SM_10006detail4scan16DeviceScanKernelINS2_10policy_hubIiiimN4cuda3std3__44plusIvEEE10Policy1000EN6thrust24THRUST_300001_SM_1000_NS10device_ptrIiEESF_NS0_13ScanTileStateIiLb1EEES9_NS1_10InputValueIiPiEEmiLb0EiEEvT0_T1_T2_iT3_T4_T5__param_1[8],
	.param .align 8 .b8 _ZN3cub18CUB_300001_SM_10006detail4scan16DeviceScanKernelINS2_10policy_hubIiiimN4cuda3std3__44plusIvEEE10Policy1000EN6thrust24THRUST_300001_SM_1000_NS10device_ptrIiEESF_NS0_13ScanTileStateIiLb1EEES9_NS1_10InputValueIiPiEEmiLb0EiEEvT0_T1_T2_iT3_T4_T5__param_2[8],
	.param .u32 _ZN3cub18CUB_300001_SM_10006detail4scan16DeviceScanKernelINS2_10policy_hubIiiimN4cuda3std3__44plusIvEEE10Policy1000EN6thrust24THRUST_300001_SM_1000_NS10device_ptrIiEESF_NS0_13ScanTileStateIiLb1EEES9_NS1_10InputValueIiPiEEmiLb0EiEEvT0_T1_T2_iT3_T4_T5__param_3,
	.param .align 1 .b8 _ZN3cub18CUB_300001_SM_10006detail4scan16DeviceScanKernelINS2_10policy_hubIiiimN4cuda3std3__44plusIvEEE10Policy1000EN6thrust24THRUST_300001_SM_1000_NS10device_ptrIiEESF_NS0_13ScanTileStateIiLb1EEES9_NS1_10InputValueIiPiEEmiLb0EiEEvT0_T1_T2_iT3_T4_T5__param_4[1],
	.param .align 8 .b8 _ZN3cub18CUB_300001_SM_10006detail4scan16DeviceScanKernelINS2_10policy_hubIiiimN4cuda3std3__44plusIvEEE10Policy1000EN6thrust24THRUST_300001_SM_1000_NS10device_ptrIiEESF_NS0_13ScanTileStateIiLb1EEES9_NS1_10InputValueIiPiEEmiLb0EiEEvT0_T1_T2_iT3_T4_T5__param_5[16],
	.param .u64 _ZN3cub18CUB_300001_SM_10006detail4scan16DeviceScanKernelINS2_10policy_hubIiiimN4cuda3std3__44plusIvEEE10Policy1000EN6thrust24THRUST_300001_SM_1000_NS10device_ptrIiEESF_NS0_13ScanTileStateIiLb1EEES9_NS1_10InputValueIiPiEEmiLb0EiEEvT0_T1_T2_iT3_T4_T5__param_6
)
.maxntid 416
{
	.reg .pred 	%p<158>;
	.reg .b16 	%rs<3>;
	.reg .b32 	%r<1003>;
	.reg .b64 	%rd<59>;
	// demoted variable
	.shared .align 16 .b8 _ZZN3cub18CUB_300001_SM_10006detail4scan16DeviceScanKernelINS2_10policy_hubIiiimN4cuda3std3__44plusIvEEE10Policy1000EN6thrust24THRUST_300001_SM_1000_NS10device_ptrIiEESF_NS0_13ScanTileStateIiLb1EEES9_NS1_10InputValueIiPiEEmiLb0EiEEvT0_T1_T2_iT3_T4_T5_E12temp_storage[31632];
	ld.param.u32 	%r206, [_ZN3cub18CUB_300001_SM_10006detail4scan16DeviceScanKernelINS2_10policy_hubIiiimN4cuda3std3__44plusIvEEE10Policy1000EN6thrust24THRUST_300001_SM_1000_NS10device_ptrIiEESF_NS0_13ScanTileStateIiLb1EEES9_NS1_10InputValueIiPiEEmiLb0EiEEvT0_T1_T2_iT3_T4_T5__param_5];
	bfe.u32 	%r207, %r206, 0, 8;
	cvt.u16.u32 	%rs1, %r207;
	and.b16  	%rs2, %rs1, 255;
	ld.param.u64 	%rd18, [_ZN3cub18CUB_300001_SM_10006detail4scan16DeviceScanKernelINS2_10policy_hubIiiimN4cuda3std3__44plusIvEEE10Policy1000EN6thrust24THRUST_300001_SM_1000_NS10device_ptrIiEESF_NS0_13ScanTileStateIiLb1EEES9_NS1_10InputValueIiPiEEmiLb0EiEEvT0_T1_T2_iT3_T4_T5__param_2];
	ld.param.u64 	%rd17, [_ZN3cub18CUB_300001_SM_10006detail4scan16DeviceScanKernelINS2_10policy_hubIiiimN4cuda3std3__44plusIvEEE10Policy1000EN6thrust24THRUST_300001_SM_1000_NS10device_ptrIiEESF_NS0_13ScanTileStateIiLb1EEES9_NS1_10InputValueIiPiEEmiLb0EiEEvT0_T1_T2_iT3_T4_T5__param_1];
	ld.param.u64 	%rd16, [_ZN3cub18CUB_300001_SM_10006detail4scan16DeviceScanKernelINS2_10policy_hubIiiimN4cuda3std3__44plusIvEEE10Policy1000EN6thrust24THRUST_300001_SM_1000_NS10device_ptrIiEESF_NS0_13ScanTileStateIiLb1EEES9_NS1_10InputValueIiPiEEmiLb0EiEEvT0_T1_T2_iT3_T4_T5__param_0];
	ld.param.u64 	%rd1, [_ZN3cub18CUB_300001_SM_10006detail4scan16DeviceScanKernelINS2_10policy_hubIiiimN4cuda3std3__44plusIvEEE10Policy1000EN6thrust24THRUST_300001_SM_1000_NS10device_ptrIiEESF_NS0_13ScanTileStateIiLb1EEES9_NS1_10InputValueIiPiEEmiLb0EiEEvT0_T1_T2_iT3_T4_T5__param_5+8];
	ld.param.u32 	%r205, [_ZN3cub18CUB_300001_SM_10006detail4scan16DeviceScanKernelINS2_10policy_hubIiiimN4cuda3std3__44plusIvEEE10Policy1000EN6thrust24THRUST_300001_SM_1000_NS10device_ptrIiEESF_NS0_13ScanTileStateIiLb1EEES9_NS1_10InputValueIiPiEEmiLb0EiEEvT0_T1_T2_iT3_T4_T5__param_3];
	ld.param.u64 	%rd19, [_ZN3cub18CUB_300001_SM_10006detail4scan16DeviceScanKernelINS2_10policy_hubIiiimN4cuda3std3__44plusIvEEE10Policy1000EN6thrust24THRUST_300001_SM_1000_NS10device_ptrIiEESF_NS0_13ScanTileStateIiLb1EEES9_NS1_10InputValueIiPiEEmiLb0EiEEvT0_T1_T2_iT3_T4_T5__param_6];
	setp.eq.s16 	%p1, %rs2, 0;
	@%p1 bra 	$L__BB9_2;
	cvta.to.global.u64 	%rd20, %rd1;
	ld.global.u32 	%r959, [%rd20];
	bra.uni 	$L__BB9_3;
$L__BB9_2:
	cvt.u32.u64 	%r959, %rd1;
$L__BB9_3:
	cvta.to.global.u64 	%rd3, %rd16;
	cvta.to.global.u64 	%rd4, %rd17;
	mov.u32 	%r208, %ctaid.x;
	add.s32 	%r4, %r205, %r208;
	mul.wide.s32 	%rd5, %r4, 7904;
	sub.s64 	%rd6, %rd19, %rd5;
	setp.lt.u64 	%p2, %rd6, 7905;
	@%p2 bra 	$L__BB9_29;
	mov.u32 	%r5, %tid.x;
	and.b32  	%r617, %r5, 31;
	and.b32  	%r618, %r5, 992;
	mul.lo.s32 	%r619, %r618, 19;
	or.b32  	%r620, %r619, %r617;
	cvt.u64.u32 	%rd42, %r620;
	add.s64 	%rd7, %rd5, %rd42;
	shl.b64 	%rd43, %rd7, 2;
	add.s64 	%rd44, %rd3, %rd43;
	ld.global.u32 	%r621, [%rd44];
	ld.global.u32 	%r622, [%rd44+128];
	ld.global.u32 	%r623, [%rd44+256];
	ld.global.u32 	%r624, [%rd44+384];
	ld.global.u32 	%r625, [%rd44+512];
	ld.global.u32 	%r626, [%rd44+640];
	ld.global.u32 	%r627, [%rd44+768];
	ld.global.u32 	%r628, [%rd44+896];
	ld.global.u32 	%r629, [%rd44+1024];
	ld.global.u32 	%r630, [%rd44+1152];
	ld.global.u32 	%r631, [%rd44+1280];
	ld.global.u32 	%r632, [%rd44+1408];
	ld.global.u32 	%r633, [%rd44+1536];
	ld.global.u32 	%r634, [%rd44+1664];
	ld.global.u32 	%r635, [%rd44+1792];
	ld.global.u32 	%r636, [%rd44+1920];
	ld.global.u32 	%r637, [%rd44+2048];
	ld.global.u32 	%r638, [%rd44+2176];
	ld.global.u32 	%r639, [%rd44+2304];
	// begin inline asm
	mov.u32 %r616, %laneid;
	// end inline asm
	shr.u32 	%r7, %r5, 5;
	mad.lo.s32 	%r640, %r7, 608, %r616;
	shl.b32 	%r641, %r640, 2;
	mov.u32 	%r642, _ZZN3cub18CUB_300001_SM_10006detail4scan16DeviceScanKernelINS2_10policy_hubIiiimN4cuda3std3__44plusIvEEE10Policy1000EN6thrust24THRUST_300001_SM_1000_NS10device_ptrIiEESF_NS0_13ScanTileStateIiLb1EEES9_NS1_10InputValueIiPiEEmiLb0EiEEvT0_T1_T2_iT3_T4_T5_E12temp_storage;
	add.s32 	%r8, %r642, %r641;
	st.shared.u32 	[%r8], %r621;
	st.shared.u32 	[%r8+128], %r622;
	st.shared.u32 	[%r8+256], %r623;
	st.shared.u32 	[%r8+384], %r624;
	st.shared.u32 	[%r8+512], %r625;
	st.shared.u32 	[%r8+640], %r626;
	st.shared.u32 	[%r8+768], %r627;
	st.shared.u32 	[%r8+896], %r628;
	st.shared.u32 	[%r8+1024], %r629;
	st.shared.u32 	[%r8+1152], %r630;
	st.shared.u32 	[%r8+1280], %r631;
	st.shared.u32 	[%r8+1408], %r632;
	st.shared.u32 	[%r8+1536], %r633;
	st.shared.u32 	[%r8+1664], %r634;
	st.shared.u32 	[%r8+1792], %r635;
	st.shared.u32 	[%r8+1920], %r636;
	st.shared.u32 	[%r8+2048], %r637;
	st.shared.u32 	[%r8+2176], %r638;
	st.shared.u32 	[%r8+2304], %r639;
	bar.warp.sync 	-1;
	mad.lo.s32 	%r9, %r616, 72, %r8;
	ld.shared.u32 	%r10, [%r9];
	ld.shared.u32 	%r11, [%r9+4];
	ld.shared.u32 	%r12, [%r9+8];
	ld.shared.u32 	%r13, [%r9+12];
	ld.shared.u32 	%r14, [%r9+16];
	ld.shared.u32 	%r15, [%r9+20];
	ld.shared.u32 	%r16, [%r9+24];
	ld.shared.u32 	%r17, [%r9+28];
	ld.shared.u32 	%r18, [%r9+32];
	ld.shared.u32 	%r19, [%r9+36];
	ld.shared.u32 	%r20, [%r9+40];
	ld.shared.u32 	%r21, [%r9+44];
	ld.shared.u32 	%r22, [%r9+48];
	ld.shared.u32 	%r23, [%r9+52];
	ld.shared.u32 	%r24, [%r9+56];
	ld.shared.u32 	%r25, [%r9+60];
	ld.shared.u32 	%r26, [%r9+64];
	ld.shared.u32 	%r27, [%r9+68];
	ld.shared.u32 	%r28, [%r9+72];
	bar.sync 	0;
	setp.ne.s32 	%p100, %r4, 0;
	@%p100 bra 	$L__BB9_9;
	add.s32 	%r860, %r11, %r10;
	add.s32 	%r861, %r12, %r860;
	add.s32 	%r862, %r13, %r861;
	add.s32 	%r863, %r14, %r862;
	add.s32 	%r864, %r15, %r863;
	add.s32 	%r865, %r16, %r864;
	add.s32 	%r866, %r17, %r865;
	add.s32 	%r867, %r18, %r866;
	add.s32 	%r868, %r19, %r867;
	add.s32 	%r869, %r20, %r868;
	add.s32 	%r870, %r21, %r869;
	add.s32 	%r871, %r22, %r870;
	add.s32 	%r872, %r23, %r871;
	add.s32 	%r873, %r24, %r872;
	add.s32 	%r874, %r25, %r873;
	add.s32 	%r875, %r26, %r874;
	add.s32 	%r876, %r27, %r875;
	add.s32 	%r834, %r28, %r876;
	mov.b32 	%r832, 1;
	mov.b32 	%r857, 0;
	mov.b32 	%r859, -1;
	// begin inline asm
	{  .reg .s32 r0;  .reg .pred p;  shfl.sync.up.b32 r0|p, %r834, %r832, %r857, %r859;  @p add.s32 r0, r0, %r834;  mov.s32 %r830, r0;}
	// end inline asm
	mov.b32 	%r838, 2;
	// begin inline asm
	{  .reg .s32 r0;  .reg .pred p;  shfl.sync.up.b32 r0|p, %r830, %r838, %r857, %r859;  @p add.s32 r0, r0, %r830;  mov.s32 %r836, r0;}
	// end inline asm
	mov.b32 	%r844, 4;
	// begin inline asm
	{  .reg .s32 r0;  .reg .pred p;  shfl.sync.up.b32 r0|p, %r836, %r844, %r857, %r859;  @p add.s32 r0, r0, %r836;  mov.s32 %r842, r0;}
	// end inline asm
	mov.b32 	%r850, 8;
	// begin inline asm
	{  .reg .s32 r0;  .reg .pred p;  shfl.sync.up.b32 r0|p, %r842, %r850, %r857, %r859;  @p add.s32 r0, r0, %r842;  mov.s32 %r848, r0;}
	// end inline asm
	mov.b32 	%r856, 16;
	// begin inline asm
	{  .reg .s32 r0;  .reg .pred p;  shfl.sync.up.b32 r0|p, %r848, %r856, %r857, %r859;  @p add.s32 r0, r0, %r848;  mov.s32 %r854, r0;}
	// end inline asm
	setp.ne.s32 	%p143, %r616, 31;
	@%p143 bra 	$L__BB9_7;
	shl.b32 	%r877, %r7, 2;
	mov.u32 	%r878, _ZZN3cub18CUB_300001_SM_10006detail4scan16DeviceScanKernelINS2_10policy_hubIiiimN4cuda3std3__44plusIvEEE10Policy1000EN6thrust24THRUST_300001_SM_1000_NS10device_ptrIiEESF_NS0_13ScanTileStateIiLb1EEES9_NS1_10InputValueIiPiEEmiLb0EiEEvT0_T1_T2_iT3_T4_T5_E12temp_storage;
	add.s32 	%r879, %r878, %r877;
	st.shared.u32 	[%r879+16], %r854;
$L__BB9_7:
	bar.sync 	0;
	ld.shared.v4.u32 	{%r880, %r881, %r882, %r883}, [_ZZN3cub18CUB_300001_SM_10006detail4scan16DeviceScanKernelINS2_10policy_hubIiiimN4cuda3std3__44plusIvEEE10Policy1000EN6thrust24THRUST_300001_SM_1000_NS10device_ptrIiEESF_NS0_13ScanTileStateIiLb1EEES9_NS1_10InputValueIiPiEEmiLb0EiEEvT0_T1_T2_iT3_T4_T5_E12temp_storage+16];
	add.s32 	%r884, %r881, %r880;
	setp.eq.s32 	%p144, %r7, 2;
	selp.b32 	%r885, %r884, %r880, %p144;
	add.s32 	%r886, %r884, %r882;
	setp.eq.s32 	%p145, %r7, 3;
	selp.b32 	%r887, %r886, %r885, %p145;
	add.s32 	%r888, %r886, %r883;
	setp.eq.s32 	%p146, %r7, 4;
	selp.b32 	%r889, %r888, %r887, %p146;
	ld.shared.v4.u32 	{%r890, %r891, %r892, %r893}, [_ZZN3cub18CUB_300001_SM_10006detail4scan16DeviceScanKernelINS2_10policy_hubIiiimN4cuda3std3__44plusIvEEE10Policy1000EN6thrust24THRUST_300001_SM_1000_NS10device_ptrIiEESF_NS0_13ScanTileStateIiLb1EEES9_NS1_10InputValueIiPiEEmiLb0EiEEvT0_T1_T2_iT3_T4_T5_E12temp_storage+32];
	add.s32 	%r894, %r888, %r890;
	setp.eq.s32 	%p147, %r7, 5;
	selp.b32 	%r895, %r894, %r889, %p147;
	add.s32 	%r896, %r894, %r891;
	setp.eq.s32 	%p148, %r7, 6;
	selp.b32 	%r897, %r896, %r895, %p148;
	add.s32 	%r898, %r896, %r892;
	setp.eq.s32 	%p149, %r7, 7;
	selp.b32 	%r899, %r898, %r897, %p149;
	add.s32 	%r900, %r898, %r893;
	setp.eq.s32 	%p150, %r7, 8;
	selp.b32 	%r901, %r900, %r899, %p150;
	ld.shared.v4.u32 	{%r902, %r903, %r904, %r905}, [_ZZN3cub18CUB_300001_SM_10006detail4scan16DeviceScanKernelINS2_10policy_hubIiiimN4cuda3std3__44plusIvEEE10Policy1000EN6thrust24THRUST_300001_SM_1000_NS10device_ptrIiEESF_NS0_13ScanTileStateIiLb1EEES9_NS1_10InputValueIiPiEEmiLb0EiEEvT0_T1_T2_iT3_T4_T5_E12temp_storage+48];
	add.s32 	%r906, %r900, %r902;
	setp.eq.s32 	%p151, %r7, 9;
	selp.b32 	%r907, %r906, %r901, %p151;
	add.s32 	%r908, %r906, %r903;
	setp.eq.s32 	%p152, %r7, 10;
	selp.b32 	%r909, %r908, %r907, %p152;
	add.s32 	%r910, %r908, %r904;
	setp.eq.s32 	%p153, %r7, 11;
	selp.b32 	%r911, %r910, %r909, %p153;
	add.s32 	%r912, %r910, %r905;
	setp.eq.s32 	%p154, %r7, 12;
	selp.b32 	%r913, %r912, %r911, %p154;
	ld.shared.u32 	%r914, [_ZZN3cub18CUB_300001_SM_10006detail4scan16DeviceScanKernelINS2_10policy_hubIiiimN4cuda3std3__44plusIvEEE10Policy1000EN6thrust24THRUST_300001_SM_1000_NS10device_ptrIiEESF_NS0_13ScanTileStateIiLb1EEES9_NS1_10InputValueIiPiEEmiLb0EiEEvT0_T1_T2_iT3_T4_T5_E12temp_storage+64];
	setp.lt.u32 	%p155, %r5, 32;
	selp.b32 	%r915, 0, %r913, %p155;
	setp.eq.s32 	%p156, %r616, 0;
	sub.s32 	%r916, %r854, %r834;
	selp.b32 	%r917, 0, %r916, %p156;
	add.s32 	%r918, %r917, %r959;
	add.s32 	%r971, %r918, %r915;
	add.s32 	%r919, %r914, %r959;
	add.s32 	%r32, %r919, %r912;
	setp.ne.s32 	%p157, %r5, 0;
	@%p157 bra 	$L__BB9_28;
	add.s64 	%rd56, %rd18, 256;
	mov.b32 	%r920, 101;
	// begin inline asm
	st.relaxed.gpu.v2.u32 [%rd56], {%r920, %r32};
	// end inline asm
	bra.uni 	$L__BB9_28;
$L__BB9_9:
	add.s32 	%r673, %r11, %r10;
	add.s32 	%r674, %r12, %r673;
	add.s32 	%r675, %r13, %r674;
	add.s32 	%r676, %r14, %r675;
	add.s32 	%r677, %r15, %r676;
	add.s32 	%r678, %r16, %r677;
	add.s32 	%r679, %r17, %r678;
	add.s32 	%r680, %r18, %r679;
	add.s32 	%r681, %r19, %r680;
	add.s32 	%r682, %r20, %r681;
	add.s32 	%r683, %r21, %r682;
	add.s32 	%r684, %r22, %r683;
	add.s32 	%r685, %r23, %r684;
	add.s32 	%r686, %r24, %r685;
	add.s32 	%r687, %r25, %r686;
	add.s32 	%r688, %r26, %r687;
	add.s32 	%r689, %r27, %r688;
	add.s32 	%r647, %r28, %r689;
	mov.b32 	%r645, 1;
	mov.b32 	%r670, 0;
	mov.b32 	%r672, -1;
	// begin inline asm
	{  .reg .s32 r0;  .reg .pred p;  shfl.sync.up.b32 r0|p, %r647, %r645, %r670, %r672;  @p add.s32 r0, r0, %r647;  mov.s32 %r643, r0;}
	// end inline asm
	mov.b32 	%r651, 2;
	// begin inline asm
	{  .reg .s32 r0;  .reg .pred p;  shfl.sync.up.b32 r0|p, %r643, %r651, %r670, %r672;  @p add.s32 r0, r0, %r643;  mov.s32 %r649, r0;}
	// end inline asm
	mov.b32 	%r657, 4;
	// begin inline asm
	{  .reg .s32 r0;  .reg .pred p;  shfl.sync.up.b32 r0|p, %r649, %r657, %r670, %r672;  @p add.s32 r0, r0, %r649;  mov.s32 %r655, r0;}
	// end inline asm
	mov.b32 	%r663, 8;
	// begin inline asm
	{  .reg .s32 r0;  .reg .pred p;  shfl.sync.up.b32 r0|p, %r655, %r663, %r670, %r672;  @p add.s32 r0, r0, %r655;  mov.s32 %r661, r0;}
	// end inline asm
	mov.b32 	%r669, 16;
	// begin inline asm
	{  .reg .s32 r0;  .reg .pred p;  shfl.sync.up.b32 r0|p, %r661, %r669, %r670, %r672;  @p add.s32 r0, r0, %r661;  mov.s32 %r667, r0;}
	// end inline asm
	setp.ne.s32 	%p101, %r616, 31;
	@%p101 bra 	$L__BB9_11;
	shl.b32 	%r690, %r7, 2;
	mov.u32 	%r691, _ZZN3cub18CUB_300001_SM_10006detail4scan16DeviceScanKernelINS2_10policy_hubIiiimN4cuda3std3__44plusIvEEE10Policy1000EN6thrust24THRUST_300001_SM_1000_NS10device_ptrIiEESF_NS0_13ScanTileStateIiLb1EEES9_NS1_10InputValueIiPiEEmiLb0EiEEvT0_T1_T2_iT3_T4_T5_E12temp_storage;
	add.s32 	%r692, %r691, %r690;
	st.shared.u32 	[%r692+16], %r667;
$L__BB9_11:
	sub.s32 	%r693, %r667, %r647;
	bar.sync 	0;
	ld.shared.v4.u32 	{%r694, %r695, %r696, %r697}, [_ZZN3cub18CUB_300001_SM_10006detail4scan16DeviceScanKernelINS2_10policy_hubIiiimN4cuda3std3__44plusIvEEE10Policy1000EN6thrust24THRUST_300001_SM_1000_NS10device_ptrIiEESF_NS0_13ScanTileStateIiLb1EEES9_NS1_10InputValueIiPiEEmiLb0EiEEvT0_T1_T2_iT3_T4_T5_E12temp_storage+16];
	add.s32 	%r698, %r695, %r694;
	setp.eq.s32 	%p102, %r7, 2;
	selp.b32 	%r699, %r698, %r694, %p102;
	add.s32 	%r700, %r698, %r696;
	setp.eq.s32 	%p103, %r7, 3;
	selp.b32 	%r701, %r700, %r699, %p103;
	add.s32 	%r702, %r700, %r697;
	setp.eq.s32 	%p104, %r7, 4;
	selp.b32 	%r703, %r702, %r701, %p104;
	ld.shared.v4.u32 	{%r704, %r705, %r706, %r707}, [_ZZN3cub18CUB_300001_SM_10006detail4scan16DeviceScanKernelINS2_10policy_hubIiiimN4cuda3std3__44plusIvEEE10Policy1000EN6thrust24THRUST_300001_SM_1000_NS10device_ptrIiEESF_NS0_13ScanTileStateIiLb1EEES9_NS1_10InputValueIiPiEEmiLb0EiEEvT0_T1_T2_iT3_T4_T5_E12temp_storage+32];
	add.s32 	%r708, %r702, %r704;
	setp.eq.s32 	%p105, %r7, 5;
	selp.b32 	%r709, %r708, %r703, %p105;
	add.s32 	%r710, %r708, %r705;
	setp.eq.s32 	%p106, %r7, 6;
	selp.b32 	%r711, %r710, %r709, %p106;
	add.s32 	%r712, %r710, %r706;
	setp.eq.s32 	%p107, %r7, 7;
	selp.b32 	%r713, %r712, %r711, %p107;
	add.s32 	%r714, %r712, %r707;
	setp.eq.s32 	%p108, %r7, 8;
	selp.b32 	%r715, %r714, %r713, %p108;
	ld.shared.v4.u32 	{%r716, %r717, %r718, %r719}, [_ZZN3cub18CUB_300001_SM_10006detail4scan16DeviceScanKernelINS2_10policy_hubIiiimN4cuda3std3__44plusIvEEE10Policy1000EN6thrust24THRUST_300001_SM_1000_NS10device_ptrIiEESF_NS0_13ScanTileStateIiLb1EEES9_NS1_10InputValueIiPiEEmiLb0EiEEvT0_T1_T2_iT3_T4_T5_E12temp_storage+48];
	add.s32 	%r720, %r714, %r716;
	setp.eq.s32 	%p109, %r7, 9;
	selp.b32 	%r721, %r720, %r715, %p109;
	add.s32 	%r722, %r720, %r717;
	setp.eq.s32 	%p110, %r7, 10;
	selp.b32 	%r723, %r722, %r721, %p110;
	add.s32 	%r724, %r722, %r718;
	setp.eq.s32 	%p111, %r7, 11;
	selp.b32 	%r725, %r724, %r723, %p111;
	add.s32 	%r726, %r724, %r719;
	setp.eq.s32 	%p112, %r7, 12;
	selp.b32 	%r727, %r726, %r725, %p112;
	ld.shared.u32 	%r728, [_ZZN3cub18CUB_300001_SM_10006detail4scan16DeviceScanKernelINS2_10policy_hubIiiimN4cuda3std3__44plusIvEEE10Policy1000EN6thrust24THRUST_300001_SM_1000_NS10device_ptrIiEESF_NS0_13ScanTileStateIiLb1EEES9_NS1_10InputValueIiPiEEmiLb0EiEEvT0_T1_T2_iT3_T4_T5_E12temp_storage+64];
	add.s32 	%r35, %r726, %r728;
	setp.gt.u32 	%p113, %r5, 31;
	setp.lt.u32 	%p114, %r5, 32;
	setp.eq.s32 	%p115, %r616, 0;
	selp.b32 	%r729, 0, %r693, %p115;
	add.s32 	%r970, %r727, %r729;
	selp.b32 	%r37, %r693, %r970, %p114;
	@%p113 bra 	$L__BB9_27;
	setp.ne.s32 	%p116, %r5, 0;
	mul.wide.s32 	%rd45, %r4, 8;
	add.s64 	%rd8, %rd18, %rd45;
	@%p116 bra 	$L__BB9_14;
	st.shared.u32 	[_ZZN3cub18CUB_300001_SM_10006detail4scan16DeviceScanKernelINS2_10policy_hubIiiimN4cuda3std3__44plusIvEEE10Policy1000EN6thrust24THRUST_300001_SM_1000_NS10device_ptrIiEESF_NS0_13ScanTileStateIiLb1EEES9_NS1_10InputValueIiPiEEmiLb0EiEEvT0_T1_T2_iT3_T4_T5_E12temp_storage+12], %r35;
	add.s64 	%rd46, %rd8, 256;
	mov.b32 	%r730, 100;
	// begin inline asm
	st.relaxed.gpu.v2.u32 [%rd46], {%r730, %r35};
	// end inline asm
$L__BB9_14:
	not.b32 	%r736, %r5;
	add.s32 	%r966, %r4, %r736;
	mov.b32 	%r732, 550;
	// begin inline asm
	nanosleep.u32 %r732;
	// end inline asm
	mul.wide.s32 	%rd48, %r966, 8;
	add.s64 	%rd49, %rd18, %rd48;
	add.s64 	%rd47, %rd49, 256;
	// begin inline asm
	ld.relaxed.gpu.v2.u32 {%r967, %r961}, [%rd47];
	// end inline asm
	mov.b32 	%r962, 478;
$L__BB9_15:
	setp.eq.s32 	%p117, %r967, 99;
	mov.b32 	%r737, -1;
	vote.sync.any.pred 	%p118, %p117, %r737;
	not.pred 	%p119, %p118;
	@%p119 bra 	$L__BB9_17;
	// begin inline asm
	nanosleep.u32 %r962;
	// end inline asm
	shr.u32 	%r962, %r962, 1;
	// begin inline asm
	ld.relaxed.gpu.v2.u32 {%r967, %r961}, [%rd47];
	// end inline asm
	bra.uni 	$L__BB9_15;
$L__BB9_17:
	setp.eq.s32 	%p120, %r967, 101;
	mov.b32 	%r764, -1;
	vote.sync.ballot.b32 	%r766, %p120, %r764;
	// begin inline asm
	mov.u32 %r739, %lanemask_ge;
	// end inline asm
	and.b32  	%r767, %r766, %r739;
	or.b32  	%r768, %r767, -2147483648;
	add.s32 	%r769, %r768, -1;
	not.b32 	%r770, %r768;
	and.b32  	%r771, %r770, %r769;
	popc.b32 	%r743, %r771;
	mov.b32 	%r742, 1;
	// begin inline asm
	shfl.sync.down.b32 %r740, %r961, %r742, %r743, %r764;
	// end inline asm
	setp.lt.s32 	%p122, %r616, %r743;
	selp.b32 	%r772, %r740, 0, %p122;
	add.s32 	%r746, %r772, %r961;
	mov.b32 	%r747, 2;
	// begin inline asm
	shfl.sync.down.b32 %r745, %r746, %r747, %r743, %r764;
	// end inline asm
	add.s32 	%r50, %r616, 2;
	setp.gt.s32 	%p123, %r50, %r743;
	selp.b32 	%r773, 0, %r745, %p123;
	add.s32 	%r751, %r746, %r773;
	mov.b32 	%r752, 4;
	// begin inline asm
	shfl.sync.down.b32 %r750, %r751, %r752, %r743, %r764;
	// end inline asm
	add.s32 	%r51, %r616, 4;
	setp.gt.s32 	%p124, %r51, %r743;
	selp.b32 	%r774, 0, %r750, %p124;
	add.s32 	%r756, %r751, %r774;
	mov.b32 	%r757, 8;
	// begin inline asm
	shfl.sync.down.b32 %r755, %r756, %r757, %r743, %r764;
	// end inline asm
	add.s32 	%r52, %r616, 8;
	setp.gt.s32 	%p125, %r52, %r743;
	selp.b32 	%r775, 0, %r755, %p125;
	add.s32 	%r761, %r756, %r775;
	mov.b32 	%r762, 16;
	// begin inline asm
	shfl.sync.down.b32 %r760, %r761, %r762, %r743, %r764;
	// end inline asm
	add.s32 	%r53, %r616, 16;
	setp.gt.s32 	%p126, %r53, %r743;
	selp.b32 	%r776, 0, %r760, %p126;
	add.s32 	%r965, %r761, %r776;
	add.s64 	%rd10, %rd18, 256;
	mov.b32 	%r963, 478;
$L__BB9_18:
	setp.ne.s32 	%p127, %r967, 101;
	mov.b32 	%r777, -1;
	vote.sync.all.pred 	%p128, %p127, %r777;
	not.pred 	%p129, %p128;
	@%p129 bra 	$L__BB9_23;
	shr.u32 	%r963, %r963, 1;
	mul.wide.s32 	%rd52, %r966, 8;
	add.s64 	%rd53, %rd10, %rd52;
	add.s64 	%rd51, %rd53, -256;
	// begin inline asm
	ld.relaxed.gpu.v2.u32 {%r967, %r968}, [%rd51];
	// end inline asm
	mov.u32 	%r969, %r963;
$L__BB9_20:
	setp.eq.s32 	%p133, %r967, 99;
	mov.b32 	%r785, -1;
	vote.sync.any.pred 	%p134, %p133, %r785;
	not.pred 	%p135, %p134;
	@%p135 bra 	$L__BB9_22;
	// begin inline asm
	nanosleep.u32 %r969;
	// end inline asm
	shr.u32 	%r969, %r969, 1;
	// begin inline asm
	ld.relaxed.gpu.v2.u32 {%r967, %r968}, [%rd51];
	// end inline asm
	bra.uni 	$L__BB9_20;
$L__BB9_22:
	setp.eq.s32 	%p136, %r967, 101;
	mov.b32 	%r811, -1;
	vote.sync.ballot.b32 	%r812, %p136, %r811;
	and.b32  	%r813, %r812, %r739;
	or.b32  	%r814, %r813, -2147483648;
	add.s32 	%r815, %r814, -1;
	not.b32 	%r816, %r814;
	and.b32  	%r817, %r816, %r815;
	popc.b32 	%r790, %r817;
	mov.b32 	%r789, 1;
	// begin inline asm
	shfl.sync.down.b32 %r787, %r968, %r789, %r790, %r811;
	// end inline asm
	setp.lt.s32 	%p138, %r616, %r790;
	selp.b32 	%r818, %r787, 0, %p138;
	add.s32 	%r793, %r818, %r968;
	mov.b32 	%r794, 2;
	// begin inline asm
	shfl.sync.down.b32 %r792, %r793, %r794, %r790, %r811;
	// end inline asm
	setp.gt.s32 	%p139, %r50, %r790;
	selp.b32 	%r819, 0, %r792, %p139;
	add.s32 	%r798, %r793, %r819;
	mov.b32 	%r799, 4;
	// begin inline asm
	shfl.sync.down.b32 %r797, %r798, %r799, %r790, %r811;
	// end inline asm
	setp.gt.s32 	%p140, %r51, %r790;
	selp.b32 	%r820, 0, %r797, %p140;
	add.s32 	%r803, %r798, %r820;
	mov.b32 	%r804, 8;
	// begin inline asm
	shfl.sync.down.b32 %r802, %r803, %r804, %r790, %r811;
	// end inline asm
	setp.gt.s32 	%p141, %r52, %r790;
	selp.b32 	%r821, 0, %r802, %p141;
	add.s32 	%r808, %r803, %r821;
	mov.b32 	%r809, 16;
	// begin inline asm
	shfl.sync.down.b32 %r807, %r808, %r809, %r790, %r811;
	// end inline asm
	setp.gt.s32 	%p142, %r53, %r790;
	selp.b32 	%r822, 0, %r807, %p142;
	add.s32 	%r823, %r822, %r965;
	add.s32 	%r965, %r823, %r808;
	add.s32 	%r966, %r966, -32;
	bra.uni 	$L__BB9_18;
$L__BB9_23:
	@%p116 bra 	$L__BB9_25;
	add.s32 	%r780, %r965, %r35;
	add.s64 	%rd50, %rd8, 256;
	mov.b32 	%r779, 101;
	// begin inline asm
	st.relaxed.gpu.v2.u32 [%rd50], {%r779, %r780};
	// end inline asm
	st.shared.u32 	[_ZZN3cub18CUB_300001_SM_10006detail4scan16DeviceScanKernelINS2_10policy_hubIiiimN4cuda3std3__44plusIvEEE10Policy1000EN6thrust24THRUST_300001_SM_1000_NS10device_ptrIiEESF_NS0_13ScanTileStateIiLb1EEES9_NS1_10InputValueIiPiEEmiLb0EiEEvT0_T1_T2_iT3_T4_T5_E12temp_storage+4], %r965;
	st.shared.u32 	[_ZZN3cub18CUB_300001_SM_10006detail4scan16DeviceScanKernelINS2_10policy_hubIiiimN4cuda3std3__44plusIvEEE10Policy1000EN6thrust24THRUST_300001_SM_1000_NS10device_ptrIiEESF_NS0_13ScanTileStateIiLb1EEES9_NS1_10InputValueIiPiEEmiLb0EiEEvT0_T1_T2_iT3_T4_T5_E12temp_storage+8], %r780;
$L__BB9_25:
	setp.ne.s32 	%p131, %r616, 0;
	mov.u32 	%r970, %r37;
	@%p131 bra 	$L__BB9_27;
	st.shared.u32 	[_ZZN3cub18CUB_300001_SM_10006detail4scan16DeviceScanKernelINS2_10policy_hubIiiimN4cuda3std3__44plusIvEEE10Policy1000EN6thrust24THRUST_300001_SM_1000_NS10device_ptrIiEESF_NS0_13ScanTileStateIiLb1EEES9_NS1_10InputValueIiPiEEmiLb0EiEEvT0_T1_T2_iT3_T4_T5_E12temp_storage+84], %r965;
	mov.u32 	%r970, %r965;
$L__BB9_27:
	bar.sync 	0;
	setp.eq.s32 	%p132, %r5, 0;
	ld.shared.u32 	%r781, [_ZZN3cub18CUB_300001_SM_10006detail4scan16DeviceScanKernelINS2_10policy_hubIiiimN4cuda3std3__44plusIvEEE10Policy1000EN6thrust24THRUST_300001_SM_1000_NS10device_ptrIiEESF_NS0_13ScanTileStateIiLb1EEES9_NS1_10InputValueIiPiEEmiLb0EiEEvT0_T1_T2_iT3_T4_T5_E12temp_storage+84];
	selp.b32 	%r782, 0, %r781, %p132;
	add.s32 	%r971, %r782, %r970;
$L__BB9_28:
	add.s32 	%r922, %r971, %r10;
	add.s32 	%r923, %r11, %r922;
	add.s32 	%r924, %r12, %r923;
	add.s32 	%r925, %r13, %r924;
	add.s32 	%r926, %r14, %r925;
	add.s32 	%r927, %r15, %r926;
	add.s32 	%r928, %r16, %r927;
	add.s32 	%r929, %r17, %r928;
	add.s32 	%r930, %r18, %r929;
	add.s32 	%r931, %r19, %r930;
	add.s32 	%r932, %r20, %r931;
	add.s32 	%r933, %r21, %r932;
	add.s32 	%r934, %r22, %r933;
	add.s32 	%r935, %r23, %r934;
	add.s32 	%r936, %r24, %r935;
	add.s32 	%r937, %r25, %r936;
	add.s32 	%r938, %r26, %r937;
	add.s32 	%r939, %r27, %r938;
	bar.sync 	0;
	st.shared.u32 	[%r9], %r971;
	st.shared.u32 	[%r9+4], %r922;
	st.shared.u32 	[%r9+8], %r923;
	st.shared.u32 	[%r9+12], %r924;
	st.shared.u32 	[%r9+16], %r925;
	st.shared.u32 	[%r9+20], %r926;
	st.shared.u32 	[%r9+24], %r927;
	st.shared.u32 	[%r9+28], %r928;
	st.shared.u32 	[%r9+32], %r929;
	st.shared.u32 	[%r9+36], %r930;
	st.shared.u32 	[%r9+40], %r931;
	st.shared.u32 	[%r9+44], %r932;
	st.shared.u32 	[%r9+48], %r933;
	st.shared.u32 	[%r9+52], %r934;
	st.shared.u32 	[%r9+56], %r935;
	st.shared.u32 	[%r9+60], %r936;
	st.shared.u32 	[%r9+64], %r937;
	st.shared.u32 	[%r9+68], %r938;
	st.shared.u32 	[%r9+72], %r939;
	bar.warp.sync 	-1;
	ld.shared.u32 	%r940, [%r8];
	ld.shared.u32 	%r941, [%r8+128];
	ld.shared.u32 	%r942, [%r8+256];
	ld.shared.u32 	%r943, [%r8+384];
	ld.shared.u32 	%r944, [%r8+512];
	ld.shared.u32 	%r945, [%r8+640];
	ld.shared.u32 	%r946, [%r8+768];
	ld.shared.u32 	%r947, [%r8+896];
	ld.shared.u32 	%r948, [%r8+1024];
	ld.shared.u32 	%r949, [%r8+1152];
	ld.shared.u32 	%r950, [%r8+1280];
	ld.shared.u32 	%r951, [%r8+1408];
	ld.shared.u32 	%r952, [%r8+1536];
	ld.shared.u32 	%r953, [%r8+1664];
	ld.shared.u32 	%r954, [%r8+1792];
	ld.shared.u32 	%r955, [%r8+1920];
	ld.shared.u32 	%r956, [%r8+2048];
	ld.shared.u32 	%r957, [%r8+2176];
	ld.shared.u32 	%r958, [%r8+2304];
	add.s64 	%rd58, %rd4, %rd43;
	st.global.u32 	[%rd58], %r940;
	st.global.u32 	[%rd58+128], %r941;
	st.global.u32 	[%rd58+256], %r942;
	st.global.u32 	[%rd58+384], %r943;
	st.global.u32 	[%rd58+512], %r944;
	st.global.u32 	[%rd58+640], %r945;
	st.global.u32 	[%rd58+768], %r946;
	st.global.u32 	[%rd58+896], %r947;
	st.global.u32 	[%rd58+1024], %r948;
	st.global.u32 	[%rd58+1152], %r949;
	st.global.u32 	[%rd58+1280], %r950;
	st.global.u32 	[%rd58+1408], %r951;
	st.global.u32 	[%rd58+1536], %r952;
	st.global.u32 	[%rd58+1664], %r953;
	st.global.u32 	[%rd58+1792], %r954;
	st.global.u32 	[%rd58+1920], %r955;
	st.global.u32 	[%rd58+2048], %r956;
	st.global.u32 	[%rd58+2176], %r957;
	st.global.u32 	[%rd58+2304], %r958;
	bra.uni 	$L__BB9_131;
$L__BB9_29:
	setp.eq.s64 	%p3, %rd6, 0;
	@%p3 bra 	$L__BB9_131;
	cvt.u32.u64 	%r75, %rd6;
	shl.b64 	%rd21, %rd5, 2;
	add.s64 	%rd22, %rd3, %rd21;
	mov.u32 	%r76, %tid.x;
	ld.global.u32 	%r990, [%rd22];
	and.b32  	%r209, %r76, 31;
	and.b32  	%r210, %r76, 992;
	mul.lo.s32 	%r211, %r210, 19;
	or.b32  	%r78, %r211, %r209;
	setp.ge.u32 	%p4, %r78, %r75;
	shl.b32 	%r212, %r78, 2;
	cvt.u64.u32 	%rd23, %r212;
	add.s64 	%rd12, %rd22, %rd23;
	mov.u32 	%r972, %r990;
	@%p4 bra 	$L__BB9_32;
	ld.global.u32 	%r972, [%rd12];
$L__BB9_32:
	add.s32 	%r213, %r78, 32;
	setp.ge.u32 	%p5, %r213, %r75;
	mov.u32 	%r973, %r990;
	@%p5 bra 	$L__BB9_34;
	ld.global.u32 	%r973, [%rd12+128];
$L__BB9_34:
	add.s32 	%r214, %r78, 64;
	setp.ge.u32 	%p6, %r214, %r75;
	mov.u32 	%r974, %r990;
	@%p6 bra 	$L__BB9_36;
	ld.global.u32 	%r974, [%rd12+256];
$L__BB9_36:
	add.s32 	%r215, %r78, 96;
	setp.ge.u32 	%p7, %r215, %r75;
	mov.u32 	%r975, %r990;
	@%p7 bra 	$L__BB9_38;
	ld.global.u32 	%r975, [%rd12+384];
$L__BB9_38:
	add.s32 	%r216, %r78, 128;
	setp.ge.u32 	%p8, %r216, %r75;
	mov.u32 	%r976, %r990;
	@%p8 bra 	$L__BB9_40;
	ld.global.u32 	%r976, [%rd12+512];
$L__BB9_40:
	add.s32 	%r217, %r78, 160;
	setp.ge.u32 	%p9, %r217, %r75;
	mov.u32 	%r977, %r990;
	@%p9 bra 	$L__BB9_42;
	ld.global.u32 	%r977, [%rd12+640];
$L__BB9_42:
	add.s32 	%r218, %r78, 192;
	setp.ge.u32 	%p10, %r218, %r75;
	mov.u32 	%r978, %r990;
	@%p10 bra 	$L__BB9_44;
	ld.global.u32 	%r978, [%rd12+768];
$L__BB9_44:
	add.s32 	%r219, %r78, 224;
	setp.ge.u32 	%p11, %r219, %r75;
	mov.u32 	%r979, %r990;
	@%p11 bra 	$L__BB9_46;
	ld.global.u32 	%r979, [%rd12+896];
$L__BB9_46:
	add.s32 	%r95, %r78, 256;
	setp.ge.u32 	%p12, %r95, %r75;
	mov.u32 	%r980, %r990;
	@%p12 bra 	$L__BB9_48;
	ld.global.u32 	%r980, [%rd12+1024];
$L__BB9_48:
	add.s32 	%r98, %r78, 288;
	setp.ge.u32 	%p13, %r98, %r75;
	mov.u32 	%r981, %r990;
	@%p13 bra 	$L__BB9_50;
	ld.global.u32 	%r981, [%rd12+1152];
$L__BB9_50:
	add.s32 	%r220, %r78, 320;
	setp.ge.u32 	%p14, %r220, %r75;
	mov.u32 	%r982, %r990;
	@%p14 bra 	$L__BB9_52;
	ld.global.u32 	%r982, [%rd12+1280];
$L__BB9_52:
	add.s32 	%r221, %r78, 352;
	setp.ge.u32 	%p15, %r221, %r75;
	mov.u32 	%r983, %r990;
	@%p15 bra 	$L__BB9_54;
	ld.global.u32 	%r983, [%rd12+1408];
$L__BB9_54:
	add.s32 	%r222, %r78, 384;
	setp.ge.u32 	%p16, %r222, %r75;
	mov.u32 	%r984, %r990;
	@%p16 bra 	$L__BB9_56;
	ld.global.u32 	%r984, [%rd12+1536];
$L__BB9_56:
	add.s32 	%r223, %r78, 416;
	setp.ge.u32 	%p17, %r223, %r75;
	mov.u32 	%r985, %r990;
	@%p17 bra 	$L__BB9_58;
	ld.global.u32 	%r985, [%rd12+1664];
$L__BB9_58:
	add.s32 	%r224, %r78, 448;
	setp.ge.u32 	%p18, %r224, %r75;
	mov.u32 	%r986, %r990;
	@%p18 bra 	$L__BB9_60;
	ld.global.u32 	%r986, [%rd12+1792];
$L__BB9_60:
	add.s32 	%r225, %r78, 480;
	setp.ge.u32 	%p19, %r225, %r75;
	mov.u32 	%r987, %r990;
	@%p19 bra 	$L__BB9_62;
	ld.global.u32 	%r987, [%rd12+1920];
$L__BB9_62:
	add.s32 	%r226, %r78, 512;
	setp.ge.u32 	%p20, %r226, %r75;
	mov.u32 	%r988, %r990;
	@%p20 bra 	$L__BB9_64;
	ld.global.u32 	%r988, [%rd12+2048];
$L__BB9_64:
	add.s32 	%r115, %r78, 544;
	setp.ge.u32 	%p21, %r115, %r75;
	mov.u32 	%r989, %r990;
	@%p21 bra 	$L__BB9_66;
	ld.global.u32 	%r989, [%rd12+2176];
$L__BB9_66:
	add.s32 	%r118, %r78, 576;
	setp.ge.u32 	%p22, %r118, %r75;
	@%p22 bra 	$L__BB9_68;
	ld.global.u32 	%r990, [%rd12+2304];
$L__BB9_68:
	// begin inline asm
	mov.u32 %r227, %laneid;
	// end inline asm
	shr.u32 	%r122, %r76, 5;
	mad.lo.s32 	%r228, %r122, 608, %r227;
	shl.b32 	%r229, %r228, 2;
	mov.u32 	%r230, _ZZN3cub18CUB_300001_SM_10006detail4scan16DeviceScanKernelINS2_10policy_hubIiiimN4cuda3std3__44plusIvEEE10Policy1000EN6thrust24THRUST_300001_SM_1000_NS10device_ptrIiEESF_NS0_13ScanTileStateIiLb1EEES9_NS1_10InputValueIiPiEEmiLb0EiEEvT0_T1_T2_iT3_T4_T5_E12temp_storage;
	add.s32 	%r123, %r230, %r229;
	st.shared.u32 	[%r123], %r972;
	st.shared.u32 	[%r123+128], %r973;
	st.shared.u32 	[%r123+256], %r974;
	st.shared.u32 	[%r123+384], %r975;
	st.shared.u32 	[%r123+512], %r976;
	st.shared.u32 	[%r123+640], %r977;
	st.shared.u32 	[%r123+768], %r978;
	st.shared.u32 	[%r123+896], %r979;
	st.shared.u32 	[%r123+1024], %r980;
	st.shared.u32 	[%r123+1152], %r981;
	st.shared.u32 	[%r123+1280], %r982;
	st.shared.u32 	[%r123+1408], %r983;
	st.shared.u32 	[%r123+1536], %r984;
	st.shared.u32 	[%r123+1664], %r985;
	st.shared.u32 	[%r123+1792], %r986;
	st.shared.u32 	[%r123+1920], %r987;
	st.shared.u32 	[%r123+2048], %r988;
	st.shared.u32 	[%r123+2176], %r989;
	st.shared.u32 	[%r123+2304], %r990;
	bar.warp.sync 	-1;
	mad.lo.s32 	%r124, %r227, 72, %r123;
	ld.shared.u32 	%r125, [%r124];
	ld.shared.u32 	%r126, [%r124+4];
	ld.shared.u32 	%r127, [%r124+8];
	ld.shared.u32 	%r128, [%r124+12];
	ld.shared.u32 	%r129, [%r124+16];
	ld.shared.u32 	%r130, [%r124+20];
	ld.shared.u32 	%r131, [%r124+24];
	ld.shared.u32 	%r132, [%r124+28];
	ld.shared.u32 	%r133, [%r124+32];
	ld.shared.u32 	%r134, [%r124+36];
	ld.shared.u32 	%r135, [%r124+40];
	ld.shared.u32 	%r136, [%r124+44];
	ld.shared.u32 	%r137, [%r124+48];
	ld.shared.u32 	%r138, [%r124+52];
	ld.shared.u32 	%r139, [%r124+56];
	ld.shared.u32 	%r140, [%r124+60];
	ld.shared.u32 	%r141, [%r124+64];
	ld.shared.u32 	%r142, [%r124+68];
	ld.shared.u32 	%r143, [%r124+72];
	bar.sync 	0;
	setp.ne.s32 	%p23, %r4, 0;
	@%p23 bra 	$L__BB9_72;
	add.s32 	%r456, %r126, %r125;
	add.s32 	%r457, %r127, %r456;
	add.s32 	%r458, %r128, %r457;
	add.s32 	%r459, %r129, %r458;
	add.s32 	%r460, %r130, %r459;
	add.s32 	%r461, %r131, %r460;
	add.s32 	%r462, %r132, %r461;
	add.s32 	%r463, %r133, %r462;
	add.s32 	%r464, %r134, %r463;
	add.s32 	%r465, %r135, %r464;
	add.s32 	%r466, %r136, %r465;
	add.s32 	%r467, %r137, %r466;
	add.s32 	%r468, %r138, %r467;
	add.s32 	%r469, %r139, %r468;
	add.s32 	%r470, %r140, %r469;
	add.s32 	%r471, %r141, %r470;
	add.s32 	%r472, %r142, %r471;
	add.s32 	%r430, %r143, %r472;
	mov.b32 	%r428, 1;
	mov.b32 	%r453, 0;
	mov.b32 	%r455, -1;
	// begin inline asm
	{  .reg .s32 r0;  .reg .pred p;  shfl.sync.up.b32 r0|p, %r430, %r428, %r453, %r455;  @p add.s32 r0, r0, %r430;  mov.s32 %r426, r0;}
	// end inline asm
	mov.b32 	%r434, 2;
	// begin inline asm
	{  .reg .s32 r0;  .reg .pred p;  shfl.sync.up.b32 r0|p, %r426, %r434, %r453, %r455;  @p add.s32 r0, r0, %r426;  mov.s32 %r432, r0;}
	// end inline asm
	mov.b32 	%r440, 4;
	// begin inline asm
	{  .reg .s32 r0;  .reg .pred p;  shfl.sync.up.b32 r0|p, %r432, %r440, %r453, %r455;  @p add.s32 r0, r0, %r432;  mov.s32 %r438, r0;}
	// end inline asm
	mov.b32 	%r446, 8;
	// begin inline asm
	{  .reg .s32 r0;  .reg .pred p;  shfl.sync.up.b32 r0|p, %r438, %r446, %r453, %r455;  @p add.s32 r0, r0, %r438;  mov.s32 %r444, r0;}
	// end inline asm
	mov.b32 	%r452, 16;
	// begin inline asm
	{  .reg .s32 r0;  .reg .pred p;  shfl.sync.up.b32 r0|p, %r444, %r452, %r453, %r455;  @p add.s32 r0, r0, %r444;  mov.s32 %r450, r0;}
	// end inline asm
	setp.ne.s32 	%p66, %r227, 31;
	@%p66 bra 	$L__BB9_71;
	shl.b32 	%r473, %r122, 2;
	mov.u32 	%r474, _ZZN3cub18CUB_300001_SM_10006detail4scan16DeviceScanKernelINS2_10policy_hubIiiimN4cuda3std3__44plusIvEEE10Policy1000EN6thrust24THRUST_300001_SM_1000_NS10device_ptrIiEESF_NS0_13ScanTileStateIiLb1EEES9_NS1_10InputValueIiPiEEmiLb0EiEEvT0_T1_T2_iT3_T4_T5_E12temp_storage;
	add.s32 	%r475, %r474, %r473;
	st.shared.u32 	[%r475+16], %r450;
$L__BB9_71:
	bar.sync 	0;
	ld.shared.v4.u32 	{%r476, %r477, %r478, %r479}, [_ZZN3cub18CUB_300001_SM_10006detail4scan16DeviceScanKernelINS2_10policy_hubIiiimN4cuda3std3__44plusIvEEE10Policy1000EN6thrust24THRUST_300001_SM_1000_NS10device_ptrIiEESF_NS0_13ScanTileStateIiLb1EEES9_NS1_10InputValueIiPiEEmiLb0EiEEvT0_T1_T2_iT3_T4_T5_E12temp_storage+16];
	add.s32 	%r480, %r477, %r476;
	setp.eq.s32 	%p67, %r122, 2;
	selp.b32 	%r481, %r480, %r476, %p67;
	add.s32 	%r482, %r480, %r478;
	setp.eq.s32 	%p68, %r122, 3;
	selp.b32 	%r483, %r482, %r481, %p68;
	add.s32 	%r484, %r482, %r479;
	setp.eq.s32 	%p69, %r122, 4;
	selp.b32 	%r485, %r484, %r483, %p69;
	ld.shared.v4.u32 	{%r486, %r487, %r488, %r489}, [_ZZN3cub18CUB_300001_SM_10006detail4scan16DeviceScanKernelINS2_10policy_hubIiiimN4cuda3std3__44plusIvEEE10Policy1000EN6thrust24THRUST_300001_SM_1000_NS10device_ptrIiEESF_NS0_13ScanTileStateIiLb1EEES9_NS1_10InputValueIiPiEEmiLb0EiEEvT0_T1_T2_iT3_T4_T5_E12temp_storage+32];
	add.s32 	%r490, %r484, %r486;
	setp.eq.s32 	%p70, %r122, 5;
	selp.b32 	%r491, %r490, %r485, %p70;
	add.s32 	%r492, %r490, %r487;
	setp.eq.s32 	%p71, %r122, 6;
	selp.b32 	%r493, %r492, %r491, %p71;
	add.s32 	%r494, %r492, %r488;
	setp.eq.s32 	%p72, %r122, 7;
	selp.b32 	%r495, %r494, %r493, %p72;
	add.s32 	%r496, %r494, %r489;
	setp.eq.s32 	%p73, %r122, 8;
	selp.b32 	%r497, %r496, %r495, %p73;
	ld.shared.v4.u32 	{%r498, %r499, %r500, %r501}, [_ZZN3cub18CUB_300001_SM_10006detail4scan16DeviceScanKernelINS2_10policy_hubIiiimN4cuda3std3__44plusIvEEE10Policy1000EN6thrust24THRUST_300001_SM_1000_NS10device_ptrIiEESF_NS0_13ScanTileStateIiLb1EEES9_NS1_10InputValueIiPiEEmiLb0EiEEvT0_T1_T2_iT3_T4_T5_E12temp_storage+48];
	add.s32 	%r502, %r496, %r498;
	setp.eq.s32 	%p74, %r122, 9;
	selp.b32 	%r503, %r502, %r497, %p74;
	add.s32 	%r504, %r502, %r499;
	setp.eq.s32 	%p75, %r122, 10;
	selp.b32 	%r505, %r504, %r503, %p75;
	add.s32 	%r506, %r504, %r500;
	setp.eq.s32 	%p76, %r122, 11;
	selp.b32 	%r507, %r506, %r505, %p76;
	add.s32 	%r508, %r506, %r501;
	setp.eq.s32 	%p77, %r122, 12;
	selp.b32 	%r509, %r508, %r507, %p77;
	setp.lt.u32 	%p78, %r76, 32;
	selp.b32 	%r510, 0, %r509, %p78;
	setp.eq.s32 	%p79, %r227, 0;
	sub.s32 	%r511, %r450, %r430;
	selp.b32 	%r512, 0, %r511, %p79;
	add.s32 	%r513, %r512, %r959;
	add.s32 	%r1002, %r513, %r510;
	bra.uni 	$L__BB9_91;
$L__BB9_72:
	add.s32 	%r261, %r126, %r125;
	add.s32 	%r262, %r127, %r261;
	add.s32 	%r263, %r128, %r262;
	add.s32 	%r264, %r129, %r263;
	add.s32 	%r265, %r130, %r264;
	add.s32 	%r266, %r131, %r265;
	add.s32 	%r267, %r132, %r266;
	add.s32 	%r268, %r133, %r267;
	add.s32 	%r269, %r134, %r268;
	add.s32 	%r270, %r135, %r269;
	add.s32 	%r271, %r136, %r270;
	add.s32 	%r272, %r137, %r271;
	add.s32 	%r273, %r138, %r272;
	add.s32 	%r274, %r139, %r273;
	add.s32 	%r275, %r140, %r274;
	add.s32 	%r276, %r141, %r275;
	add.s32 	%r277, %r142, %r276;
	add.s32 	%r235, %r143, %r277;
	mov.b32 	%r233, 1;
	mov.b32 	%r258, 0;
	mov.b32 	%r260, -1;
	// begin inline asm
	{  .reg .s32 r0;  .reg .pred p;  shfl.sync.up.b32 r0|p, %r235, %r233, %r258, %r260;  @p add.s32 r0, r0, %r235;  mov.s32 %r231, r0;}
	// end inline asm
	mov.b32 	%r239, 2;
	// begin inline asm
	{  .reg .s32 r0;  .reg .pred p;  shfl.sync.up.b32 r0|p, %r231, %r239, %r258, %r260;  @p add.s32 r0, r0, %r231;  mov.s32 %r237, r0;}
	// end inline asm
	mov.b32 	%r245, 4;
	// begin inline asm
	{  .reg .s32 r0;  .reg .pred p;  shfl.sync.up.b32 r0|p, %r237, %r245, %r258, %r260;  @p add.s32 r0, r0, %r237;  mov.s32 %r243, r0;}
	// end inline asm
	mov.b32 	%r251, 8;
	// begin inline asm
	{  .reg .s32 r0;  .reg .pred p;  shfl.sync.up.b32 r0|p, %r243, %r251, %r258, %r260;  @p add.s32 r0, r0, %r243;  mov.s32 %r249, r0;}
	// end inline asm
	mov.b32 	%r257, 16;
	// begin inline asm
	{  .reg .s32 r0;  .reg .pred p;  shfl.sync.up.b32 r0|p, %r249, %r257, %r258, %r260;  @p add.s32 r0, r0, %r249;  mov.s32 %r255, r0;}
	// end inline asm
	setp.ne.s32 	%p24, %r227, 31;
	@%p24 bra 	$L__BB9_74;
	shl.b32 	%r278, %r122, 2;
	mov.u32 	%r279, _ZZN3cub18CUB_300001_SM_10006detail4scan16DeviceScanKernelINS2_10policy_hubIiiimN4cuda3std3__44plusIvEEE10Policy1000EN6thrust24THRUST_300001_SM_1000_NS10device_ptrIiEESF_NS0_13ScanTileStateIiLb1EEES9_NS1_10InputValueIiPiEEmiLb0EiEEvT0_T1_T2_iT3_T4_T5_E12temp_storage;
	add.s32 	%r280, %r279, %r278;
	st.shared.u32 	[%r280+16], %r255;
$L__BB9_74:
	sub.s32 	%r281, %r255, %r235;
	bar.sync 	0;
	ld.shared.v4.u32 	{%r282, %r283, %r284, %r285}, [_ZZN3cub18CUB_300001_SM_10006detail4scan16DeviceScanKernelINS2_10policy_hubIiiimN4cuda3std3__44plusIvEEE10Policy1000EN6thrust24THRUST_300001_SM_1000_NS10device_ptrIiEESF_NS0_13ScanTileStateIiLb1EEES9_NS1_10InputValueIiPiEEmiLb0EiEEvT0_T1_T2_iT3_T4_T5_E12temp_storage+16];
	add.s32 	%r286, %r283, %r282;
	setp.eq.s32 	%p25, %r122, 2;
	selp.b32 	%r287, %r286, %r282, %p25;
	add.s32 	%r288, %r286, %r284;
	setp.eq.s32 	%p26, %r122, 3;
	selp.b32 	%r289, %r288, %r287, %p26;
	add.s32 	%r290, %r288, %r285;
	setp.eq.s32 	%p27, %r122, 4;
	selp.b32 	%r291, %r290, %r289, %p27;
	ld.shared.v4.u32 	{%r292, %r293, %r294, %r295}, [_ZZN3cub18CUB_300001_SM_10006detail4scan16DeviceScanKernelINS2_10policy_hubIiiimN4cuda3std3__44plusIvEEE10Policy1000EN6thrust24THRUST_300001_SM_1000_NS10device_ptrIiEESF_NS0_13ScanTileStateIiLb1EEES9_NS1_10InputValueIiPiEEmiLb0EiEEvT0_T1_T2_iT3_T4_T5_E12temp_storage+32];
	add.s32 	%r296, %r290, %r292;
	setp.eq.s32 	%p28, %r122, 5;
	selp.b32 	%r297, %r296, %r291, %p28;
	add.s32 	%r298, %r296, %r293;
	setp.eq.s32 	%p29, %r122, 6;
	selp.b32 	%r299, %r298, %r297, %p29;
	add.s32 	%r300, %r298, %r294;
	setp.eq.s32 	%p30, %r122, 7;
	selp.b32 	%r301, %r300, %r299, %p30;
	add.s32 	%r302, %r300, %r295;
	setp.eq.s32 	%p31, %r122, 8;
	selp.b32 	%r303, %r302, %r301, %p31;
	ld.shared.v4.u32 	{%r304, %r305, %r306, %r307}, [_ZZN3cub18CUB_300001_SM_10006detail4scan16DeviceScanKernelINS2_10policy_hubIiiimN4cuda3std3__44plusIvEEE10Policy1000EN6thrust24THRUST_300001_SM_1000_NS10device_ptrIiEESF_NS0_13ScanTileStateIiLb1EEES9_NS1_10InputValueIiPiEEmiLb0EiEEvT0_T1_T2_iT3_T4_T5_E12temp_storage+48];
	add.s32 	%r308, %r302, %r304;
	setp.eq.s32 	%p32, %r122, 9;
	selp.b32 	%r309, %r308, %r303, %p32;
	add.s32 	%r310, %r308, %r305;
	setp.eq.s32 	%p33, %r122, 10;
	selp.b32 	%r311, %r310, %r309, %p33;
	add.s32 	%r312, %r310, %r306;
	setp.eq.s32 	%p34, %r122, 11;
	selp.b32 	%r313, %r312, %r311, %p34;
	add.s32 	%r314, %r312, %r307;
	setp.eq.s32 	%p35, %r122, 12;
	selp.b32 	%r315, %r314, %r313, %p35;
	ld.shared.u32 	%r316, [_ZZN3cub18CUB_300001_SM_10006detail4scan16DeviceScanKernelINS2_10policy_hubIiiimN4cuda3std3__44plusIvEEE10Policy1000EN6thrust24THRUST_300001_SM_1000_NS10device_ptrIiEESF_NS0_13ScanTileStateIiLb1EEES9_NS1_10InputValueIiPiEEmiLb0EiEEvT0_T1_T2_iT3_T4_T5_E12temp_storage+64];
	add.s32 	%r149, %r314, %r316;
	setp.gt.u32 	%p36, %r76, 31;
	setp.lt.u32 	%p37, %r76, 32;
	setp.eq.s32 	%p38, %r227, 0;
	selp.b32 	%r317, 0, %r281, %p38;
	add.s32 	%r1001, %r315, %r317;
	selp.b32 	%r151, %r281, %r1001, %p37;
	@%p36 bra 	$L__BB9_90;
	setp.ne.s32 	%p39, %r76, 0;
	mul.wide.s32 	%rd24, %r4, 8;
	add.s64 	%rd13, %rd18, %rd24;
	@%p39 bra 	$L__BB9_77;
	st.shared.u32 	[_ZZN3cub18CUB_300001_SM_10006detail4scan16DeviceScanKernelINS2_10policy_hubIiiimN4cuda3std3__44plusIvEEE10Policy1000EN6thrust24THRUST_300001_SM_1000_NS10device_ptrIiEESF_NS0_13ScanTileStateIiLb1EEES9_NS1_10InputValueIiPiEEmiLb0EiEEvT0_T1_T2_iT3_T4_T5_E12temp_storage+12], %r149;
	add.s64 	%rd25, %rd13, 256;
	mov.b32 	%r318, 100;
	// begin inline asm
	st.relaxed.gpu.v2.u32 [%rd25], {%r318, %r149};
	// end inline asm
$L__BB9_77:
	not.b32 	%r324, %r76;
	add.s32 	%r997, %r4, %r324;
	mov.b32 	%r320, 550;
	// begin inline asm
	nanosleep.u32 %r320;
	// end inline asm
	mul.wide.s32 	%rd27, %r997, 8;
	add.s64 	%rd28, %rd18, %rd27;
	add.s64 	%rd26, %rd28, 256;
	// begin inline asm
	ld.relaxed.gpu.v2.u32 {%r998, %r992}, [%rd26];
	// end inline asm
	mov.b32 	%r993, 478;
$L__BB9_78:
	setp.eq.s32 	%p40, %r998, 99;
	mov.b32 	%r325, -1;
	vote.sync.any.pred 	%p41, %p40, %r325;
	not.pred 	%p42, %p41;
	@%p42 bra 	$L__BB9_80;
	// begin inline asm
	nanosleep.u32 %r993;
	// end inline asm
	shr.u32 	%r993, %r993, 1;
	// begin inline asm
	ld.relaxed.gpu.v2.u32 {%r998, %r992}, [%rd26];
	// end inline asm
	bra.uni 	$L__BB9_78;
$L__BB9_80:
	setp.eq.s32 	%p43, %r998, 101;
	mov.b32 	%r352, -1;
	vote.sync.ballot.b32 	%r354, %p43, %r352;
	// begin inline asm
	mov.u32 %r327, %lanemask_ge;
	// end inline asm
	and.b32  	%r355, %r354, %r327;
	or.b32  	%r356, %r355, -2147483648;
	add.s32 	%r357, %r356, -1;
	not.b32 	%r358, %r356;
	and.b32  	%r359, %r358, %r357;
	popc.b32 	%r331, %r359;
	mov.b32 	%r330, 1;
	// begin inline asm
	shfl.sync.down.b32 %r328, %r992, %r330, %r331, %r352;
	// end inline asm
	setp.lt.s32 	%p45, %r227, %r331;
	selp.b32 	%r360, %r328, 0, %p45;
	add.s32 	%r334, %r360, %r992;
	mov.b32 	%r335, 2;
	// begin inline asm
	shfl.sync.down.b32 %r333, %r334, %r335, %r331, %r352;
	// end inline asm
	add.s32 	%r361, %r227, 2;
	setp.gt.s32 	%p46, %r361, %r331;
	selp.b32 	%r362, 0, %r333, %p46;
	add.s32 	%r339, %r334, %r362;
	mov.b32 	%r340, 4;
	// begin inline asm
	shfl.sync.down.b32 %r338, %r339, %r340, %r331, %r352;
	// end inline asm
	add.s32 	%r363, %r227, 4;
	setp.gt.s32 	%p47, %r363, %r331;
	selp.b32 	%r364, 0, %r338, %p47;
	add.s32 	%r344, %r339, %r364;
	mov.b32 	%r345, 8;
	// begin inline asm
	shfl.sync.down.b32 %r343, %r344, %r345, %r331, %r352;
	// end inline asm
	add.s32 	%r365, %r227, 8;
	setp.gt.s32 	%p48, %r365, %r331;
	selp.b32 	%r366, 0, %r343, %p48;
	add.s32 	%r349, %r344, %r366;
	mov.b32 	%r350, 16;
	// begin inline asm
	shfl.sync.down.b32 %r348, %r349, %r350, %r331, %r352;
	// end inline asm
	add.s32 	%r367, %r227, 16;
	setp.gt.s32 	%p49, %r367, %r331;
	selp.b32 	%r368, 0, %r348, %p49;
	add.s32 	%r994, %r349, %r368;
	add.s64 	%rd14, %rd18, 256;
	mov.b32 	%r995, 478;
$L__BB9_81:
	setp.ne.s32 	%p50, %r998, 101;
	mov.b32 	%r369, -1;
	vote.sync.all.pred 	%p51, %p50, %r369;
	not.pred 	%p52, %p51;
	@%p52 bra 	$L__BB9_86;
	shr.u32 	%r995, %r995, 1;
	mul.wide.s32 	%rd31, %r997, 8;
	add.s64 	%rd32, %rd14, %rd31;
	add.s64 	%rd30, %rd32, -256;
	// begin inline asm
	ld.relaxed.gpu.v2.u32 {%r998, %r999}, [%rd30];
	// end inline asm
	mov.u32 	%r1000, %r995;
$L__BB9_83:
	setp.eq.s32 	%p56, %r998, 99;
	mov.b32 	%r377, -1;
	vote.sync.any.pred 	%p57, %p56, %r377;
	not.pred 	%p58, %p57;
	@%p58 bra 	$L__BB9_85;
	// begin inline asm
	nanosleep.u32 %r1000;
	// end inline asm
	shr.u32 	%r1000, %r1000, 1;
	// begin inline asm
	ld.relaxed.gpu.v2.u32 {%r998, %r999}, [%rd30];
	// end inline asm
	bra.uni 	$L__BB9_83;
$L__BB9_85:
	setp.eq.s32 	%p59, %r998, 101;
	mov.b32 	%r403, -1;
	vote.sync.ballot.b32 	%r404, %p59, %r403;
	and.b32  	%r405, %r404, %r327;
	or.b32  	%r406, %r405, -2147483648;
	add.s32 	%r407, %r406, -1;
	not.b32 	%r408, %r406;
	and.b32  	%r409, %r408, %r407;
	popc.b32 	%r382, %r409;
	mov.b32 	%r381, 1;
	// begin inline asm
	shfl.sync.down.b32 %r379, %r999, %r381, %r382, %r403;
	// end inline asm
	setp.lt.s32 	%p61, %r227, %r382;
	selp.b32 	%r410, %r379, 0, %p61;
	add.s32 	%r385, %r410, %r999;
	mov.b32 	%r386, 2;
	// begin inline asm
	shfl.sync.down.b32 %r384, %r385, %r386, %r382, %r403;
	// end inline asm
	add.s32 	%r411, %r227, 2;
	setp.gt.s32 	%p62, %r411, %r382;
	selp.b32 	%r412, 0, %r384, %p62;
	add.s32 	%r390, %r385, %r412;
	mov.b32 	%r391, 4;
	// begin inline asm
	shfl.sync.down.b32 %r389, %r390, %r391, %r382, %r403;
	// end inline asm
	add.s32 	%r413, %r227, 4;
	setp.gt.s32 	%p63, %r413, %r382;
	selp.b32 	%r414, 0, %r389, %p63;
	add.s32 	%r395, %r390, %r414;
	mov.b32 	%r396, 8;
	// begin inline asm
	shfl.sync.down.b32 %r394, %r395, %r396, %r382, %r403;
	// end inline asm
	add.s32 	%r415, %r227, 8;
	setp.gt.s32 	%p64, %r415, %r382;
	selp.b32 	%r416, 0, %r394, %p64;
	add.s32 	%r400, %r395, %r416;
	mov.b32 	%r401, 16;
	// begin inline asm
	shfl.sync.down.b32 %r399, %r400, %r401, %r382, %r403;
	// end inline asm
	add.s32 	%r417, %r227, 16;
	setp.gt.s32 	%p65, %r417, %r382;
	selp.b32 	%r418, 0, %r399, %p65;
	add.s32 	%r419, %r418, %r994;
	add.s32 	%r994, %r419, %r400;
	add.s32 	%r997, %r997, -32;
	bra.uni 	$L__BB9_81;
$L__BB9_86:
	@%p39 bra 	$L__BB9_88;
	add.s32 	%r372, %r994, %r149;
	add.s64 	%rd29, %rd13, 256;
	mov.b32 	%r371, 101;
	// begin inline asm
	st.relaxed.gpu.v2.u32 [%rd29], {%r371, %r372};
	// end inline asm
	st.shared.u32 	[_ZZN3cub18CUB_300001_SM_10006detail4scan16DeviceScanKernelINS2_10policy_hubIiiimN4cuda3std3__44plusIvEEE10Policy1000EN6thrust24THRUST_300001_SM_1000_NS10device_ptrIiEESF_NS0_13ScanTileStateIiLb1EEES9_NS1_10InputValueIiPiEEmiLb0EiEEvT0_T1_T2_iT3_T4_T5_E12temp_storage+4], %r994;
	st.shared.u32 	[_ZZN3cub18CUB_300001_SM_10006detail4scan16DeviceScanKernelINS2_10policy_hubIiiimN4cuda3std3__44plusIvEEE10Policy1000EN6thrust24THRUST_300001_SM_1000_NS10device_ptrIiEESF_NS0_13ScanTileStateIiLb1EEES9_NS1_10InputValueIiPiEEmiLb0EiEEvT0_T1_T2_iT3_T4_T5_E12temp_storage+8], %r372;
$L__BB9_88:
	setp.ne.s32 	%p54, %r227, 0;
	mov.u32 	%r1001, %r151;
	@%p54 bra 	$L__BB9_90;
	st.shared.u32 	[_ZZN3cub18CUB_300001_SM_10006detail4scan16DeviceScanKernelINS2_10policy_hubIiiimN4cuda3std3__44plusIvEEE10Policy1000EN6thrust24THRUST_300001_SM_1000_NS10device_ptrIiEESF_NS0_13ScanTileStateIiLb1EEES9_NS1_10InputValueIiPiEEmiLb0EiEEvT0_T1_T2_iT3_T4_T5_E12temp_storage+84], %r994;
	mov.u32 	%r1001, %r994;
$L__BB9_90:
	bar.sync 	0;
	setp.eq.s32 	%p55, %r76, 0;
	ld.shared.u32 	%r373, [_ZZN3cub18CUB_300001_SM_10006detail4scan16DeviceScanKernelINS2_10policy_hubIiiimN4cuda3std3__44plusIvEEE10Policy1000EN6thrust24THRUST_300001_SM_1000_NS10device_ptrIiEESF_NS0_13ScanTileStateIiLb1EEES9_NS1_10InputValueIiPiEEmiLb0EiEEvT0_T1_T2_iT3_T4_T5_E12temp_storage+84];
	selp.b32 	%r374, 0, %r373, %p55;
	add.s32 	%r1002, %r374, %r1001;
$L__BB9_91:
	add.s32 	%r514, %r1002, %r125;
	add.s32 	%r515, %r126, %r514;
	add.s32 	%r516, %r127, %r515;
	add.s32 	%r517, %r128, %r516;
	add.s32 	%r518, %r129, %r517;
	add.s32 	%r519, %r130, %r518;
	add.s32 	%r520, %r131, %r519;
	add.s32 	%r521, %r132, %r520;
	add.s32 	%r522, %r133, %r521;
	add.s32 	%r523, %r134, %r522;
	add.s32 	%r524, %r135, %r523;
	add.s32 	%r525, %r136, %r524;
	add.s32 	%r526, %r137, %r525;
	add.s32 	%r527, %r138, %r526;
	add.s32 	%r528, %r139, %r527;
	add.s32 	%r529, %r140, %r528;
	add.s32 	%r530, %r141, %r529;
	add.s32 	%r531, %r142, %r530;
	bar.sync 	0;
	st.shared.u32 	[%r124], %r1002;
	st.shared.u32 	[%r124+4], %r514;
	st.shared.u32 	[%r124+8], %r515;
	st.shared.u32 	[%r124+12], %r516;
	st.shared.u32 	[%r124+16], %r517;
	st.shared.u32 	[%r124+20], %r518;
	st.shared.u32 	[%r124+24], %r519;
	st.shared.u32 	[%r124+28], %r520;
	st.shared.u32 	[%r124+32], %r521;
	st.shared.u32 	[%r124+36], %r522;
	st.shared.u32 	[%r124+40], %r523;
	st.shared.u32 	[%r124+44], %r524;
	st.shared.u32 	[%r124+48], %r525;
	st.shared.u32 	[%r124+52], %r526;
	st.shared.u32 	[%r124+56], %r527;
	st.shared.u32 	[%r124+60], %r528;
	st.shared.u32 	[%r124+64], %r529;
	st.shared.u32 	[%r124+68], %r530;
	st.shared.u32 	[%r124+72], %r531;
	bar.warp.sync 	-1;
	ld.shared.u32 	%r185, [%r123];
	ld.shared.u32 	%r186, [%r123+128];
	ld.shared.u32 	%r187, [%r123+256];
	ld.shared.u32 	%r188, [%r123+384];
	ld.shared.u32 	%r189, [%r123+512];
	ld.shared.u32 	%r190, [%r123+640];
	ld.shared.u32 	%r191, [%r123+768];
	ld.shared.u32 	%r192, [%r123+896];
	ld.shared.u32 	%r193, [%r123+1024];
	ld.shared.u32 	%r194, [%r123+1152];
	ld.shared.u32 	%r195, [%r123+1280];
	ld.shared.u32 	%r196, [%r123+1408];
	ld.shared.u32 	%r197, [%r123+1536];
	ld.shared.u32 	%r198, [%r123+1664];
	ld.shared.u32 	%r199, [%r123+1792];
	ld.shared.u32 	%r200, [%r123+1920];
	ld.shared.u32 	%r201, [%r123+2048];
	ld.shared.u32 	%r202, [%r123+2176];
	ld.shared.u32 	%r203, [%r123+2304];
	setp.ne.s32 	%p80, %r76, 0;
	@%p80 bra 	$L__BB9_93;
	st.volatile.shared.u32 	[_ZZN3cub18CUB_300001_SM_10006detail4scan16DeviceScanKernelINS2_10policy_hubIiiimN4cuda3std3__44plusIvEEE10Policy1000EN6thrust24THRUST_300001_SM_1000_NS10device_ptrIiEESF_NS0_13ScanTileStateIiLb1EEES9_NS1_10InputValueIiPiEEmiLb0EiEEvT0_T1_T2_iT3_T4_T5_E12temp_storage+31616], %r75;
$L__BB9_93:
	bar.sync 	0;
	ld.volatile.shared.u32 	%r204, [_ZZN3cub18CUB_300001_SM_10006detail4scan16DeviceScanKernelINS2_10policy_hubIiiimN4cuda3std3__44plusIvEEE10Policy1000EN6thrust24THRUST_300001_SM_1000_NS10device_ptrIiEESF_NS0_13ScanTileStateIiLb1EEES9_NS1_10InputValueIiPiEEmiLb0EiEEvT0_T1_T2_iT3_T4_T5_E12temp_storage+31616];
	cvt.u64.u32 	%rd39, %r78;
	add.s64 	%rd40, %rd5, %rd39;
	setp.ge.s32 	%p81, %r78, %r204;
	shl.b64 	%rd41, %rd40, 2;
	add.s64 	%rd15, %rd4, %rd41;
	@%p81 bra 	$L__BB9_95;
	st.global.u32 	[%rd15], %r185;
$L__BB9_95:
	mov.u32 	%r532, %tid.x;
	and.b32  	%r533, %r532, 992;
	mul.lo.s32 	%r534, %r533, 19;
	and.b32  	%r535, %r532, 31;
	or.b32  	%r536, %r534, %r535;
	add.s32 	%r537, %r536, 32;
	setp.ge.s32 	%p82, %r537, %r204;
	@%p82 bra 	$L__BB9_97;
	st.global.u32 	[%rd15+128], %r186;
$L__BB9_97:
	add.s32 	%r543, %r536, 64;
	setp.ge.s32 	%p83, %r543, %r204;
	@%p83 bra 	$L__BB9_99;
	st.global.u32 	[%rd15+256], %r187;
$L__BB9_99:
	add.s32 	%r549, %r536, 96;
	setp.ge.s32 	%p84, %r549, %r204;
	@%p84 bra 	$L__BB9_101;
	st.global.u32 	[%rd15+384], %r188;
$L__BB9_101:
	add.s32 	%r555, %r536, 128;
	setp.ge.s32 	%p85, %r555, %r204;
	@%p85 bra 	$L__BB9_103;
	st.global.u32 	[%rd15+512], %r189;
$L__BB9_103:
	add.s32 	%r561, %r536, 160;
	setp.ge.s32 	%p86, %r561, %r204;
	@%p86 bra 	$L__BB9_105;
	st.global.u32 	[%rd15+640], %r190;
$L__BB9_105:
	add.s32 	%r567, %r536, 192;
	setp.ge.s32 	%p87, %r567, %r204;
	@%p87 bra 	$L__BB9_107;
	st.global.u32 	[%rd15+768], %r191;
$L__BB9_107:
	add.s32 	%r573, %r536, 224;
	setp.ge.s32 	%p88, %r573, %r204;
	@%p88 bra 	$L__BB9_109;
	st.global.u32 	[%rd15+896], %r192;
$L__BB9_109:
	setp.ge.s32 	%p89, %r95, %r204;
	@%p89 bra 	$L__BB9_111;
	st.global.u32 	[%rd15+1024], %r193;
$L__BB9_111:
	setp.ge.s32 	%p90, %r98, %r204;
	@%p90 bra 	$L__BB9_113;
	st.global.u32 	[%rd15+1152], %r194;
$L__BB9_113:
	add.s32 	%r579, %r536, 320;
	setp.ge.s32 	%p91, %r579, %r204;
	@%p91 bra 	$L__BB9_115;
	st.global.u32 	[%rd15+1280], %r195;
$L__BB9_115:
	add.s32 	%r585, %r536, 352;
	setp.ge.s32 	%p92, %r585, %r204;
	@%p92 bra 	$L__BB9_117;
	st.global.u32 	[%rd15+1408], %r196;
$L__BB9_117:
	add.s32 	%r591, %r536, 384;
	setp.ge.s32 	%p93, %r591, %r204;
	@%p93 bra 	$L__BB9_119;
	st.global.u32 	[%rd15+1536], %r197;
$L__BB9_119:
	add.s32 	%r597, %r536, 416;
	setp.ge.s32 	%p94, %r597, %r204;
	@%p94 bra 	$L__BB9_121;
	st.global.u32 	[%rd15+1664], %r198;
$L__BB9_121:
	add.s32 	%r603, %r536, 448;
	setp.ge.s32 	%p95, %r603, %r204;
	@%p95 bra 	$L__BB9_123;
	st.global.u32 	[%rd15+1792], %r199;
$L__BB9_123:
	add.s32 	%r609, %r536, 480;
	setp.ge.s32 	%p96, %r609, %r204;
	@%p96 bra 	$L__BB9_125;
	st.global.u32 	[%rd15+1920], %r200;
$L__BB9_125:
	add.s32 	%r615, %r536, 512;
	setp.ge.s32 	%p97, %r615, %r204;
	@%p97 bra 	$L__BB9_127;
	st.global.u32 	[%rd15+2048], %r201;
$L__BB9_127:
	setp.ge.s32 	%p98, %r115, %r204;
	@%p98 bra 	$L__BB9_129;
	st.global.u32 	[%rd15+2176], %r202;
$L__BB9_129:
	setp.ge.s32 	%p99, %r118, %r204;
	@%p99 bra 	$L__BB9_131;
	st.global.u32 	[%rd15+2304], %r203;
$L__BB9_131:
	ret;

}


// ===== COMPILED SASS (sm_100) =====

	.target	sm_100

	.elftype	@"ET_EXEC"


//--------------------- .note.nv.tkinfo           --------------------------
	.section	.note.nv.tkinfo,"",@"SHT_NOTE"
	.sectionflags	@"SHF_NOTE_NV_TKINFO"
	.tkinfo
        /*0018*/ 	.word	0x00000002
        /*0030*/ 	.string	""
        /*0030*/ 	.string	"ptxas"
        /*0030*/ 	.string	"Cuda compilation tools, release 13.0, V13.0.88"
        /*0030*/ 	.string	"Build cuda_13.0.r13.0/compiler.36424714_0"
        /*0030*/ 	.string	"-arch sm_100 -m 64 "



//--------------------- .note.nv.cuinfo           --------------------------
	.section	.note.nv.cuinfo,"",@"SHT_NOTE"
	.sectionflags	@"SHF_NOTE_NV_CUINFO"
        /*0018*/ 	.short	0x0002
        /*001a*/ 	.short	0x0064
        /*001c*/ 	.short	0x0082
	.zero		2


//--------------------- .nv.info                  --------------------------
	.section	.nv.info,"",@"SHT_CUDA_INFO"
	.align	4


	//----- nvinfo : EIATTR_REGCOUNT
	.align		4
        /*0000*/ 	.byte	0x04, 0x2f
        /*0002*/ 	.short	(.L_46 - .L_45)
	.align		4
.L_45:
        /*0004*/ 	.word	index@(_Z21decompress_kernel_16bPhPKiS1_PtPiih)
        /*0008*/ 	.word	0x00000018


	//----- nvinfo : EIATTR_FRAME_SIZE
	.align		4
.L_46:
        /*000c*/ 	.byte	0x04, 0x11
        /*000e*/ 	.short	(.L_48 - .L_47)
	.align		4
.L_47:
        /*0010*/ 	.word	index@(_Z21decompress_kernel_16bPhPKiS1_PtPiih)
        /*0014*/ 	.word	0x000000c0


	//----- nvinfo : EIATTR_REGCOUNT
	.align		4
.L_48:
        /*0018*/ 	.byte	0x04, 0x2f
        /*001a*/ 	.short	(.L_50 - .L_49)
	.align		4
.L_49:
        /*001c*/ 	.word	index@(_Z21decompress_kernel_32bPhPKiS1_PjPiih)
        /*0020*/ 	.word	0x00000028


	//----- nvinfo : EIATTR_FRAME_SIZE
	.align		4
.L_50:
        /*0024*/ 	.byte	0x04, 0x11
        /*0026*/ 	.short	(.L_52 - .L_51)
	.align		4
.L_51:
        /*0028*/ 	.word	index@(_Z21decompress_kernel_32bPhPKiS1_PjPiih)
        /*002c*/ 	.word	0x00000180


	//----- nvinfo : EIATTR_REGCOUNT
	.align		4
.L_52:
        /*0030*/ 	.byte	0x04, 0x2f
        /*0032*/ 	.short	(.L_54 - .L_53)
	.align		4
.L_53:
        /*0034*/ 	.word	index@(_Z21map_values_kernel_16bPKtPhPKiPiS4_iih)
        /*0038*/ 	.word	0x0000001d


	//----- nvinfo : EIATTR_FRAME_SIZE
	.align		4
.L_54:
        /*003c*/ 	.byte	0x04, 0x11
        /*003e*/ 	.short	(.L_56 - .L_55)
	.align		4
.L_55:
        /*0040*/ 	.word	index@(_Z21map_values_kernel_16bPKtPhPKiPiS4_iih)
        /*0044*/ 	.word	0x00000040


	//----- nvinfo : EIATTR_REGCOUNT
	.align		4
.L_56:
        /*0048*/ 	.byte	0x04, 0x2f
        /*004a*/ 	.short	(.L_58 - .L_57)
	.align		4
.L_57:
        /*004c*/ 	.word	index@(_Z21map_values_kernel_32bPKjPhPKiPiS4_iih)
        /*0050*/ 	.word	0x0000001d


	//----- nvinfo : EIATTR_FRAME_SIZE
	.align		4
.L_58:
        /*0054*/ 	.byte	0x04, 0x11
        /*0056*/ 	.short	(.L_60 - .L_59)
	.align		4
.L_59:
        /*0058*/ 	.word	index@(_Z21map_values_kernel_32bPKjPhPKiPiS4_iih)
        /*005c*/ 	.word	0x00000080


	//----- nvinfo : EIATTR_REGCOUNT
	.align		4
.L_60:
        /*0060*/ 	.byte	0x04, 0x2f
        /*0062*/ 	.short	(.L_62 - .L_61)
	.align		4
.L_61:
        /*0064*/ 	.word	index@(_Z10coalescingItEvPhPKiPiS0_i)
        /*0068*/ 	.word	0x0000001c


	//----- nvinfo : EIATTR_FRAME_SIZE
	.align		4
.L_62:
        /*006c*/ 	.byte	0x04, 0x11
        /*006e*/ 	.short	(.L_64 - .L_63)
	.align		4
.L_63:
        /*0070*/ 	.word	index@(_Z10coalescingItEvPhPKiPiS0_i)
        /*0074*/ 	.word	0x00000000


	//----- nvinfo : EIATTR_REGCOUNT
	.align		4
.L_64:
        /*0078*/ 	.byte	0x04, 0x2f
        /*007a*/ 	.short	(.L_66 - .L_65)
	.align		4
.L_65:
        /*007c*/ 	.word	index@(_Z10coalescingIjEvPhPKiPiS0_i)
        /*0080*/ 	.word	0x0000001c


	//----- nvinfo : EIATTR_FRAME_SIZE
	.align		4
.L_66:
        /*0084*/ 	.byte	0x04, 0x11
        /*0086*/ 	.short	(.L_68 - .L_67)
	.align		4
.L_67:
        /*0088*/ 	.word	index@(_Z10coalescingIjEvPhPKiPiS0_i)
        /*008c*/ 	.word	0x00000000


	//----- nvinfo : EIATTR_REGCOUNT
	.align		4
.L_68:
        /*0090*/ 	.byte	0x04, 0x2f
        /*0092*/ 	.short	(.L_70 - .L_69)
	.align		4
.L_69:
        /*0094*/ 	.word	index@(_ZN3cub18CUB_300001_SM_10006detail11EmptyKernelIvEEvv)
        /*0098*/ 	.word	0x00000004


	//----- nvinfo : EIATTR_FRAME_SIZE
	.align		4
.L_70:
        /*009c*/ 	.byte	0x04, 0x11
        /*009e*/ 	.short	(.L_72 - .L_71)
	.align		4
.L_71:
        /*00a0*/ 	.word	index@(_ZN3cub18CUB_300001_SM_10006detail11EmptyKernelIvEEvv)
        /*00a4*/ 	.word	0x00000000


	//----- nvinfo : EIATTR_REGCOUNT
	.align		4
.L_72:
        /*00a8*/ 	.byte	0x04, 0x2f
        /*00aa*/ 	.short	(.L_74 - .L_73)
	.align		4
.L_73:
        /*00ac*/ 	.word	index@(_ZN3cub18CUB_300001_SM_10006detail4scan20DeviceScanInitKernelINS0_13ScanTileStateIiLb1EEEEEvT_i)
        /*00b0*/ 	.word	0x00000008


	//----- nvinfo : EIATTR_FRAME_SIZE
	.align		4
.L_74:
        /*00b4*/ 	.byte	0x04, 0x11
        /*00b6*/ 	.short	(.L_76 - .L_75)
	.align		4
.L_75:
        /*00b8*/ 	.word	index@(_ZN3cub18CUB_300001_SM_10006detail4scan20DeviceScanInitKernelINS0_13ScanTileStateIiLb1EEEEEvT_i)
        /*00bc*/ 	.word	0x00000000


	//----- nvinfo : EIATTR_REGCOUNT
	.align		4
.L_76:
        /*00c0*/ 	.byte	0x04, 0x2f
        /*00c2*/ 	.short	(.L_78 - .L_77)
	.align		4
.L_77:
        /*00c4*/ 	.word	index@(_ZN3cub18CUB_300001_SM_10006detail4scan16DeviceScanKernelINS2_10policy_hubIiiijN4cuda3std3__44plusIvEEE10Policy1000EN6thrust24THRUST_300001_SM_1000_NS10device_ptrIiEESF_NS0_13ScanTileStateIiLb1EEES9_NS1_10InputValueIiPiEEjiLb0EiEEvT0_T1_T2_iT3_T4_T5_)
        /*00c8*/ 	.word	0x00000038


	//----- nvinfo : EIATTR_FRAME_SIZE
	.align		4
.L_78:
        /*00cc*/ 	.byte	0x04, 0x11
        /*00ce*/ 	.short	(.L_80 - .L_79)
	.align		4
.L_79:
        /*00d0*/ 	.word	index@(_ZN3cub18CUB_300001_SM_10006detail4scan16DeviceScanKernelINS2_10policy_hubIiiijN4cuda3std3__44plusIvEEE10Policy1000EN6thrust24THRUST_300001_SM_1000_NS10device_ptrIiEESF_NS0_13ScanTileStateIiLb1EEES9_NS1_10InputValueIiPiEEjiLb0EiEEvT0_T1_T2_iT3_T4_T5_)
        /*00d4*/ 	.word	0x00000000


	//----- nvinfo : EIATTR_REGCOUNT
	.align		4
.L_80:
        /*00d8*/ 	.byte	0x04, 0x2f
        /*00da*/ 	.short	(.L_82 - .L_81)
	.align		4
.L_81:
        /*00dc*/ 	.word	index@(_ZN3cub18CUB_300001_SM_10006detail4scan16DeviceScanKernelINS2_10policy_hubIiiimN4cuda3std3__44plusIvEEE10Policy1000EN6thrust24THRUST_300001_SM_1000_NS10device_ptrIiEESF_NS0_13ScanTileStateIiLb1EEES9_NS1_10InputValueIiPiEEmiLb0EiEEvT0_T1_T2_iT3_T4_T5_)
        /*00e0*/ 	.word	0x00000030


	//----- nvinfo : EIATTR_FRAME_SIZE
	.align		4
.L_82:
        /*00e4*/ 	.byte	0x04, 0x11
        /*00e6*/ 	.short	(.L_84 - .L_83)
	.align		4
.L_83:
        /*00e8*/ 	.word	index@(_ZN3cub18CUB_300001_SM_10006detail4scan16DeviceScanKernelINS2_10policy_hubIiiimN4cuda3std3__44plusIvEEE10Policy1000EN6thrust24THRUST_300001_SM_1000_NS10device_ptrIiEESF_NS0_13ScanTileStateIiLb1EEES9_NS1_10InputValueIiPiEEmiLb0EiEEvT0_T1_T2_iT3_T4_T5_)
        /*00ec*/ 	.word	0x00000000


	//----- nvinfo : EIATTR_MIN_STACK_SIZE
	.align		4
.L_84:
        /*00f0*/ 	.byte	0x04, 0x12
        /*00f2*/ 	.short	(.L_86 - .L_85)
	.align		4
.L_85:
        /*00f4*/ 	.word	index@(_ZN3cub18CUB_300001_SM_10006detail4scan16DeviceScanKernelINS2_10policy_hubIiiimN4cuda3std3__44plusIvEEE10Policy1000EN6thrust24THRUST_300001_SM_1000_NS10device_ptrIiEESF_NS0_13ScanTileStateIiLb1EEES9_NS1_10InputValueIiPiEEmiLb0EiEEvT0_T1_T2_iT3_T4_T5_)
        /*00f8*/ 	.word	0x00000000


	//----- nvinfo : EIATTR_MIN_STACK_SIZE
	.align		4
.L_86:
        /*00fc*/ 	.byte	0x04, 0x12
        /*00fe*/ 	.short	(.L_88 - .L_87)
	.align		4
.L_87:
        /*0100*/ 	.word	index@(_ZN3cub18CUB_300001_SM_10006detail4scan16DeviceScanKernelINS2_10policy_hubIiiijN4cuda3std3__44plusIvEEE10Policy1000EN6thrust24THRUST_300001_SM_1000_NS10device_ptrIiEESF_NS0_13ScanTileStateIiLb1EEES9_NS1_10InputValueIiPiEEjiLb0EiEEvT0_T1_T2_iT3_T4_T5_)
        /*0104*/ 	.word	0x00000000


	//----- nvinfo : EIATTR_MIN_STACK_SIZE
	.align		4
.L_88:
        /*0108*/ 	.byte	0x04, 0x12
        /*010a*/ 	.short	(.L_90 - .L_89)
	.align		4
.L_89:
        /*010c*/ 	.word	index@(_ZN3cub18CUB_300001_SM_10006detail4scan20DeviceScanInitKernelINS0_13ScanTileStateIiLb1EEEEEvT_i)
        /*0110*/ 	.word	0x00000000


	//----- nvinfo : EIATTR_MIN_STACK_SIZE
	.align		4
.L_90:
        /*0114*/ 	.byte	0x04, 0x12
        /*0116*/ 	.short	(.L_92 - .L_91)
	.align		4
.L_91:
        /*0118*/ 	.word	index@(_ZN3cub18CUB_300001_SM_10006detail11EmptyKernelIvEEvv)
        /*011c*/ 	.word	0x00000000


	//----- nvinfo : EIATTR_MIN_STACK_SIZE
	.align		4
.L_92:
        /*0120*/ 	.byte	0x04, 0x12
        /*0122*/ 	.short	(.L_94 - .L_93)
	.align		4
.L_93:
        /*0124*/ 	.word	index@(_Z10coalescingIjEvPhPKiPiS0_i)
        /*0128*/ 	.word	0x00000000


	//----- nvinfo : EIATTR_MIN_STACK_SIZE
	.align		4
.L_94:
        /*012c*/ 	.byte	0x04, 0x12
        /*012e*/ 	.short	(.L_96 - .L_95)
	.align		4
.L_95:
        /*0130*/ 	.word	index@(_Z10coalescingItEvPhPKiPiS0_i)
        /*0134*/ 	.word	0x00000000


	//----- nvinfo : EIATTR_MIN_STACK_SIZE
	.align		4
.L_96:
        /*0138*/ 	.byte	0x04, 0x12
        /*013a*/ 	.short	(.L_98 - .L_97)
	.align		4
.L_97:
        /*013c*/ 	.word	index@(_Z21map_values_kernel_32bPKjPhPKiPiS4_iih)
        /*0140*/ 	.word	0x00000080


	//----- nvinfo : EIATTR_MIN_STACK_SIZE
	.align		4
.L_98:
        /*0144*/ 	.byte	0x04, 0x12
        /*0146*/ 	.short	(.L_100 - .L_99)
	.align		4
.L_99:
        /*0148*/ 	.word	index@(_Z21map_values_kernel_16bPKtPhPKiPiS4_iih)
        /*014c*/ 	.word	0x00000040


	//----- nvinfo : EIATTR_MIN_STACK_SIZE
	.align		4
.L_100:
        /*0150*/ 	.byte	0x04, 0x12
        /*0152*/ 	.short	(.L_102 - .L_101)
	.align		4
.L_101:
        /*0154*/ 	.word	index@(_Z21decompress_kernel_32bPhPKiS1_PjPiih)
        /*0158*/ 	.word	0x00000180


	//----- nvinfo : EIATTR_MIN_STACK_SIZE
	.align		4
.L_102:
        /*015c*/ 	.byte	0x04, 0x12
        /*015e*/ 	.short	(.L_104 - .L_103)
	.align		4
.L_103:
        /*0160*/ 	.word	index@(_Z21decompress_kernel_16bPhPKiS1_PtPiih)
        /*0164*/ 	.word	0x000000c0
.L_104:


//--------------------- .nv.compat                --------------------------
	.section	.nv.compat,"",@"SHT_CUDA_COMPAT_INFO"
	.align	4
        /*0000*/ 	.byte	0x02, 0x09, 0x00, 0x00, 0x02, 0x02, 0x01, 0x00, 0x02, 0x05, 0x05, 0x00, 0x03, 0x07, 0x01, 0x01
        /*0010*/ 	.byte	0x02, 0x03, 0x00, 0x00, 0x02, 0x06, 0x01, 0x00, 0x04, 0x0b, 0x08, 0x00, 0x09, 0x00, 0x00, 0x00
        /*0020*/ 	.byte	0x00, 0x00, 0x00, 0x00


//--------------------- .nv.info._ZN3cub18CUB_300001_SM_10006detail4scan16DeviceScanKernelINS2_10policy_hubIiiimN4cuda3std3__44plusIvEEE10Policy1000EN6thrust24THRUST_300001_SM_1000_NS10device_ptrIiEESF_NS0_13ScanTileStateIiLb1EEES9_NS1_10InputValueIiPiEEmiLb0EiEEvT0_T1_T2_iT3_T4_T5_ --------------------------
	.section	.nv.info._ZN3cub18CUB_300001_SM_10006detail4scan16DeviceScanKernelINS2_10policy_hubIiiimN4cuda3std3__44plusIvEEE10Policy1000EN6thrust24THRUST_300001_SM_1000_NS10device_ptrIiEESF_NS0_13ScanTileStateIiLb1EEES9_NS1_10InputValueIiPiEEmiLb0EiEEvT0_T1_T2_iT3_T4_T5_,"",@"SHT_CUDA_INFO"
	.sectionflags	@""
	.align	4


	//----- nvinfo : EIATTR_CUDA_API_VERSION
	.align		4
        /*0000*/ 	.byte	0x04, 0x37
        /*0002*/ 	.short	(.L_106 - .L_105)
.L_105:
        /*0004*/ 	.word	0x00000082


	//----- nvinfo : EIATTR_KPARAM_INFO
	.align		4
.L_106:
        /*0008*/ 	.byte	0x04, 0x17
        /*000a*/ 	.short	(.L_108 - .L_107)
.L_107:
        /*000c*/ 	.word	0x00000000
        /*0010*/ 	.short	0x0006
        /*0012*/ 	.short	0x0030
        /*0014*/ 	.byte	0x00, 0xf0, 0x21, 0x00


	//----- nvinfo : EIATTR_KPARAM_INFO
	.align		4
.L_108:
        /*0018*/ 	.byte	0x04, 0x17
        /*001a*/ 	.short	(.L_110 - .L_109)
.L_109:
        /*001c*/ 	.word	0x00000000
        /*0020*/ 	.short	0x0005
        /*0022*/ 	.short	0x0020
        /*0024*/ 	.byte	0x00, 0xf0, 0x41, 0x00


	//----- nvinfo : EIATTR_KPARAM_INFO
	.align		4
.L_110:
        /*0028*/ 	.byte	0x04, 0x17
        /*002a*/ 	.short	(.L_112 - .L_111)
.L_111:
        /*002c*/ 	.word	0x00000000
        /*0030*/ 	.short	0x0004
        /*0032*/ 	.short	0x001c
        /*0034*/ 	.byte	0x00, 0xf0, 0x05, 0x00


	//----- nvinfo : EIATTR_KPARAM_INFO
	.align		4
.L_112:
        /*0038*/ 	.byte	0x04, 0x17
        /*003a*/ 	.short	(.L_114 - .L_113)
.L_113:
        /*003c*/ 	.word	0x00000000
        /*0040*/ 	.short	0x0003
        /*0042*/ 	.short	0x0018
        /*0044*/ 	.byte	0x00, 0xf0, 0x11, 0x00


	//----- nvinfo : EIATTR_KPARAM_INFO
	.align		4
.L_114:
        /*0048*/ 	.byte	0x04, 0x17
        /*004a*/ 	.short	(.L_116 - .L_115)
.L_115:
        /*004c*/ 	.word	0x00000000
        /*0050*/ 	.short	0x0002
        /*0052*/ 	.short	0x0010
        /*0054*/ 	.byte	0x00, 0xf0, 0x21, 0x00


	//----- nvinfo : EIATTR_KPARAM_INFO
	.align		4
.L_116:
        /*0058*/ 	.byte	0x04, 0x17
        /*005a*/ 	.short	(.L_118 - .L_117)
.L_117:
        /*005c*/ 	.word	0x00000000
        /*0060*/ 	.short	0x0001
        /*0062*/ 	.short	0x0008
        /*0064*/ 	.byte	0x00, 0xf0, 0x21, 0x00


	//----- nvinfo : EIATTR_KPARAM_INFO
	.align		4
.L_118:
        /*0068*/ 	.byte	0x04, 0x17
        /*006a*/ 	.short	(.L_120 - .L_119)
.L_119:
        /*006c*/ 	.word	0x00000000
        /*0070*/ 	.short	0x0000
        /*0072*/ 	.short	0x0000
        /*0074*/ 	.byte	0x00, 0xf0, 0x21, 0x00


	//----- nvinfo : EIATTR_SPARSE_MMA_MASK
	.align		4
.L_120:
        /*0078*/ 	.byte	0x03, 0x50
        /*007a*/ 	.short	0x0000


	//----- nvinfo : EIATTR_MAXREG_COUNT
	.align		4
        /*007c*/ 	.byte	0x03, 0x1b
        /*007e*/ 	.short	0x0080


	//----- nvinfo : EIATTR_NUM_BARRIERS
	.align		4
        /*0080*/ 	.byte	0x02, 0x4c
        /*0082*/ 	.byte	0x01
	.zero		1


	//----- nvinfo : EIATTR_MERCURY_ISA_VERSION
	.align		4
        /*0084*/ 	.byte	0x03, 0x5f
        /*0086*/ 	.short	0x0101


	//----- nvinfo : EIATTR_COOP_GROUP_MASK_REGIDS
	.align		4
        /*0088*/ 	.byte	0x04, 0x29
        /*008a*/ 	.short	(.L_122 - .L_121)


	//   ....[0]....
.L_121:
        /*008c*/ 	.word	0xffffffff


	//   ....[1]....
        /*0090*/ 	.word	0xffffffff


	//   ....[2]....
        /*0094*/ 	.word	0xffffffff


	//   ....[3]....
        /*0098*/ 	.word	0xffffffff


	//   ....[4]....
        /*009c*/ 	.word	0xffffffff


	//   ....[5]....
        /*00a0*/ 	.word	0xffffffff


	//   ....[6]....
        /*00a4*/ 	.word	0xffffffff


	//   ....[7]....
        /*00a8*/ 	.word	0xffffffff


	//   ....[8]....
        /*00ac*/ 	.word	0xffffffff


	//   ....[9]....
        /*00b0*/ 	.word	0xffffffff


	//   ....[10]....
        /*00b4*/ 	.word	0xffffffff


	//   ....[11]....
        /*00b8*/ 	.word	0xffffffff


	//   ....[12]....
        /*00bc*/ 	.word	0xffffffff


	//   ....[13]....
        /*00c0*/ 	.word	0xffffffff


	//   ....[14]....
        /*00c4*/ 	.word	0xffffffff


	//   ....[15]....
        /*00c8*/ 	.word	0xffffffff


	//   ....[16]....
        /*00cc*/ 	.word	0xffffffff


	//   ....[17]....
        /*00d0*/ 	.word	0xffffffff


	//   ....[18]....
        /*00d4*/ 	.word	0xffffffff


	//   ....[19]....
        /*00d8*/ 	.word	0xffffffff


	//   ....[20]....
        /*00dc*/ 	.word	0xffffffff


	//   ....[21]....
        /*00e0*/ 	.word	0xffffffff


	//   ....[22]....
        /*00e4*/ 	.word	0xffffffff


	//   ....[23]....
        /*00e8*/ 	.word	0xffffffff


	//   ....[24]....
        /*00ec*/ 	.word	0xffffffff


	//   ....[25]....
        /*00f0*/ 	.word	0xffffffff


	//   ....[26]....
        /*00f4*/ 	.word	0xffffffff


	//   ....[27]....
        /*00f8*/ 	.word	0xffffffff


	//   ....[28]....
        /*00fc*/ 	.word	0xffffffff


	//   ....[29]....
        /*0100*/ 	.word	0xffffffff


	//   ....[30]....
        /*0104*/ 	.word	0xffffffff


	//   ....[31]....
        /*0108*/ 	.word	0xffffffff


	//   ....[32]....
        /*010c*/ 	.word	0xffffffff


	//   ....[33]....
        /*0110*/ 	.word	0xffffffff


	//   ....[34]....
        /*0114*/ 	.word	0xffffffff


	//   ....[35]....
        /*0118*/ 	.word	0xffffffff


	//   ....[36]....
        /*011c*/ 	.word	0xffffffff


	//   ....[37]....
        /*0120*/ 	.word	0xffffffff


	//   ....[38]....
        /*0124*/ 	.word	0xffffffff


	//   ....[39]....
        /*0128*/ 	.word	0xffffffff


	//   ....[40]....
        /*012c*/ 	.word	0xffffffff


	//   ....[41]....
        /*0130*/ 	.word	0xffffffff


	//   ....[42]....
        /*0134*/ 	.word	0xffffffff


	//   ....[43]....
        /*0138*/ 	.word	0xffffffff


	//   ....[44]....
        /*013c*/ 	.word	0xffffffff


	//   ....[45]....
        /*0140*/ 	.word	0xffffffff


	//   ....[46]....
        /*0144*/ 	.word	0xffffffff


	//   ....[47]....
        /*0148*/ 	.word	0xffffffff


	//   ....[48]....
        /*014c*/ 	.word	0xffffffff


	//   ....[49]....
        /*0150*/ 	.word	0xffffffff


	//   ....[50]....
        /*0154*/ 	.word	0xffffffff


	//   ....[51]....
        /*0158*/ 	.word	0xffffffff


	//   ....[52]....
        /*015c*/ 	.word	0xffffffff


	//   ....[53]....
        /*0160*/ 	.word	0xffffffff


	//   ....[54]....
        /*0164*/ 	.word	0xffffffff


	//   ....[55]....
        /*0168*/ 	.word	0xffffffff


	//   ....[56]....
        /*016c*/ 	.word	0xffffffff


	//   ....[57]....
        /*0170*/ 	.word	0xffffffff


	//   ....[58]....
        /*0174*/ 	.word	0xffffffff


	//   ....[59]....
        /*0178*/ 	.word	0xffffffff


	//   ....[60]....
        /*017c*/ 	.word	0x0500000a


	//   ....[61]....
        /*0180*/ 	.word	0x0500000a


	//   ....[62]....
        /*0184*/ 	.word	0x0500000a


	//   ....[63]....
        /*0188*/ 	.word	0x0500000a


	//   ....[64]....
        /*018c*/ 	.word	0x0500000a


	//   ....[65]....
        /*0190*/ 	.word	0x0500000a


	//   ....[66]....
        /*0194*/ 	.word	0x0500000a


	//   ....[67]....
        /*0198*/ 	.word	0x0500000a


	//   ....[68]....
        /*019c*/ 	.word	0x0500000a


	//   ....[69]....
        /*01a0*/ 	.word	0x0500000a


	//   ....[70]....
        /*01a4*/ 	.word	0x0500000a


	//   ....[71]....
        /*01a8*/ 	.word	0x0500000a


	//   ....[72]....
        /*01ac*/ 	.word	0x0500000a


	//   ....[73]....
        /*01b0*/ 	.word	0x0500000a


	//   ....[74]....
        /*01b4*/ 	.word	0x0500000a


	//   ....[75]....
        /*01b8*/ 	.word	0x0500000a


	//   ....[76]....
        /*01bc*/ 	.word	0x0500000a


	//   ....[77]....
        /*01c0*/ 	.word	0x0500000a


	//   ....[78]....
        /*01c4*/ 	.word	0x0500000a


	//   ....[79]....
        /*01c8*/ 	.word	0x0500000a


	//   ....[80]....
        /*01cc*/ 	.word	0x0500000a


	//   ....[81]....
        /*01d0*/ 	.word	0x0500000a


	//   ....[82]....
        /*01d4*/ 	.word	0x0500000a


	//   ....[83]....
        /*01d8*/ 	.word	0x0500000a


	//   ....[84]....
        /*01dc*/ 	.word	0x0500000a


	//   ....[85]....
        /*01e0*/ 	.word	0x0500000a


	//   ....[86]....
        /*01e4*/ 	.word	0x0500000a


	//   ....[87]....
        /*01e8*/ 	.word	0x0500000a


	//   ....[88]....
        /*01ec*/ 	.word	0x0500000a


	//   ....[89]....
        /*01f0*/ 	.word	0x0500000a


	//   ....[90]....
        /*01f4*/ 	.word	0x0500000a


	//   ....[91]....
        /*01f8*/ 	.word	0x0500000a


	//   ....[92]....
        /*01fc*/ 	.word	0x0500000a


	//   ....[93]....
        /*0200*/ 	.word	0x0500000a


	//   ....[94]....
        /*0204*/ 	.word	0x0500000a


	//   ....[95]....
        /*0208*/ 	.word	0x0500000a


	//----- nvinfo : EIATTR_COOP_GROUP_INSTR_OFFSETS
	.align		4
.L_122:
        /*020c*/ 	.byte	0x04, 0x28
        /*020e*/ 	.short	(.L_124 - .L_123)


	//   ....[0]....
.L_123:
        /*0210*/ 	.word	0x000004d0


	//   ....[1]....
        /*0214*/ 	.word	0x000006f0


	//   ....[2]....
        /*0218*/ 	.word	0x00000710


	//   ....[3]....
        /*021c*/ 	.word	0x00000730


	//   ....[4]....
        /*0220*/ 	.word	0x00000750


	//   ....[5]....
        /*0224*/ 	.word	0x00000770


	//   ....[6]....
        /*0228*/ 	.word	0x00000b80


	//   ....[7]....
        /*022c*/ 	.word	0x00000ba0


	//   ....[8]....
        /*0230*/ 	.word	0x00000bc0


	//   ....[9]....
        /*0234*/ 	.word	0x00000be0


	//   ....[10]....
        /*0238*/ 	.word	0x00000c00


	//   ....[11]....
        /*023c*/ 	.word	0x00001000


	//   ....[12]....
        /*0240*/ 	.word	0x00001090


	//   ....[13]....
        /*0244*/ 	.word	0x000010f0


	//   ....[14]....
        /*0248*/ 	.word	0x00001160


	//   ....[15]....
        /*024c*/ 	.word	0x000011c0


	//   ....[16]....
        /*0250*/ 	.word	0x00001210


	//   ....[17]....
        /*0254*/ 	.word	0x00001270


	//   ....[18]....
        /*0258*/ 	.word	0x000012c0


	//   ....[19]....
        /*025c*/ 	.word	0x000012e0


	//   ....[20]....
        /*0260*/ 	.word	0x000013a0


	//   ....[21]....
        /*0264*/ 	.word	0x00001430


	//   ....[22]....
        /*0268*/ 	.word	0x00001480


	//   ....[23]....
        /*026c*/ 	.word	0x000014e0


	//   ....[24]....
        /*0270*/ 	.word	0x00001540


	//   ....[25]....
        /*0274*/ 	.word	0x00001580


	//   ....[26]....
        /*0278*/ 	.word	0x000015c0


	//   ....[27]....
        /*027c*/ 	.word	0x00001600


	//   ....[28]....
        /*0280*/ 	.word	0x00001610


	//   ....[29]....
        /*0284*/ 	.word	0x00001a50


	//   ....[30]....
        /*0288*/ 	.word	0x00002430


	//   ....[31]....
        /*028c*/ 	.word	0x00002650


	//   ....[32]....
        /*0290*/ 	.word	0x00002670


	//   ....[33]....
        /*0294*/ 	.word	0x00002690


	//   ....[34]....
        /*0298*/ 	.word	0x000026b0


	//   ....[35]....
        /*029c*/ 	.word	0x000026d0


	//   ....[36]....
        /*02a0*/ 	.word	0x00002a60


	//   ....[37]....
        /*02a4*/ 	.word	0x00002a80


	//   ....[38]....
        /*02a8*/ 	.word	0x00002aa0


	//   ....[39]....
        /*02ac*/ 	.word	0x00002ac0


	//   ....[40]....
        /*02b0*/ 	.word	0x00002ae0


	//   ....[41]....
        /*02b4*/ 	.word	0x00002ee0


	//   ....[42]....
        /*02b8*/ 	.word	0x00002f70


	//   ....[43]....
        /*02bc*/ 	.word	0x00002fd0


	//   ....[44]....
        /*02c0*/ 	.word	0x00003030


	//   ....[45]....
        /*02c4*/ 	.word	0x00003090


	//   ....[46]....
        /*02c8*/ 	.word	0x000030f0


	//   ....[47]....
        /*02cc*/ 	.word	0x00003140


	//   ....[48]....
        /*02d0*/ 	.word	0x000031b0


	//   ....[49]....
        /*02d4*/ 	.word	0x000031c0


	//   ....[50]....
        /*02d8*/ 	.word	0x00003280


	//   ....[51]....
        /*02dc*/ 	.word	0x00003310


	//   ....[52]....
        /*02e0*/ 	.word	0x00003360


	//   ....[53]....
        /*02e4*/ 	.word	0x000033d0


	//   ....[54]....
        /*02e8*/ 	.word	0x00003430


	//   ....[55]....
        /*02ec*/ 	.word	0x00003480


	//   ....[56]....
        /*02f0*/ 	.word	0x000034c0


	//   ....[57]....
        /*02f4*/ 	.word	0x00003520


	//   ....[58]....
        /*02f8*/ 	.word	0x00003530


	//   ....[59]....
        /*02fc*/ 	.word	0x000039a0


	//   ....[60]....
        /*0300*/ 	.word	0x00003f30


	//   ....[61]....
        /*0304*/ 	.word	0x00003fb0


	//   ....[62]....
        /*0308*/ 	.word	0x00004040


	//   ....[63]....
        /*030c*/ 	.word	0x00004120


	//   ....[64]....
        /*0310*/ 	.word	0x000041a0


	//   ....[65]....
        /*0314*/ 	.word	0x00004230


	//   ....[66]....
        /*0318*/ 	.word	0x000042b0


	//   ....[67]....
        /*031c*/ 	.word	0x00004330


	//   ....[68]....
        /*0320*/ 	.word	0x00004360


	//   ....[69]....
        /*0324*/ 	.word	0x00004430


	//   ....[70]....
        /*0328*/ 	.word	0x000044b0


	//   ....[71]....
        /*032c*/ 	.word	0x00004530


	//   ....[72]....
        /*0330*/ 	.word	0x000045e0


	//   ....[73]....
        /*0334*/ 	.word	0x00004670


	//   ....[74]....
        /*0338*/ 	.word	0x000046f0


	//   ....[75]....
        /*033c*/ 	.word	0x00004760


	//   ....[76]....
        /*0340*/ 	.word	0x000047e0


	//   ....[77]....
        /*0344*/ 	.word	0x00004840


	//   ....[78]....
        /*0348*/ 	.word	0x000048b0


	//   ....[79]....
        /*034c*/ 	.word	0x00004930


	//   ....[80]....
        /*0350*/ 	.word	0x000049d0


	//   ....[81]....
        /*0354*/ 	.word	0x00004a90


	//   ....[82]....
        /*0358*/ 	.word	0x00004b30


	//   ....[83]....
        /*035c*/ 	.word	0x00004bc0


	//   ....[84]....
        /*0360*/ 	.word	0x00004c50


	//   ....[85]....
        /*0364*/ 	.word	0x00004cc0


	//   ....[86]....
        /*0368*/ 	.word	0x00004cf0


	//   ....[87]....
        /*036c*/ 	.word	0x00004dc0


	//   ....[88]....
        /*0370*/ 	.word	0x00004e40


	//   ....[89]....
        /*0374*/ 	.word	0x00004ec0


	//   ....[90]....
        /*0378*/ 	.word	0x00004f80


	//   ....[91]....
        /*037c*/ 	.word	0x00005020


	//   ....[92]....
        /*0380*/ 	.word	0x000050b0


	//   ....[93]....
        /*0384*/ 	.word	0x00005140


	//   ....[94]....
        /*0388*/ 	.word	0x000051d0


	//   ....[95]....
        /*038c*/ 	.word	0x00005230


	//----- nvinfo : EIATTR_VRC_CTA_INIT_COUNT
	.align		4
.L_124:
        /*0390*/ 	.byte	0x02, 0x4a
	.zero		1
	.zero		1


	//----- nvinfo : EIATTR_EXIT_INSTR_OFFSETS
	.align		4
        /*0394*/ 	.byte	0x04, 0x1c
        /*0396*/ 	.short	(.L_126 - .L_125)


	//   ....[0]....
.L_125:
        /*0398*/ 	.word	0x00001ce0


	//   ....[1]....
        /*039c*/ 	.word	0x00001d10


	//   ....[2]....
        /*03a0*/ 	.word	0x00003ec0


	//   ....[3]....
        /*03a4*/ 	.word	0x00003ee0


	//----- nvinfo : EIATTR_MAX_THREADS
	.align		4
.L_126:
        /*03a8*/ 	.byte	0x04, 0x05
        /*03aa*/ 	.short	(.L_128 - .L_127)
.L_127:
        /*03ac*/ 	.word	0x000001a0
        /*03b0*/ 	.word	0x00000001
        /*03b4*/ 	.word	0x00000001


	//----- nvinfo : EIATTR_CRS_STACK_SIZE
	.align		4
.L_128:
        /*03b8*/ 	.byte	0x04, 0x1e
        /*03ba*/ 	.short	(.L_130 - .L_129)
.L_129:
        /*03bc*/ 	.word	0x00000000


	//----- nvinfo : EIATTR_CBANK_PARAM_SIZE
	.align		4
.L_130:
        /*03c0*/ 	.byte	0x03, 0x19
        /*03c2*/ 	.short	0x0038


	//----- nvinfo : EIATTR_PARAM_CBANK
	.align		4
        /*03c4*/ 	.byte	0x04, 0x0a
        /*03c6*/ 	.short	(.L_132 - .L_131)
	.align		4
.L_131:
        /*03c8*/ 	.word	index@(.nv.constant0._ZN3cub18CUB_300001_SM_10006detail4scan16DeviceScanKernelINS2_10policy_hubIiiimN4cuda3std3__44plusIvEEE10Policy1000EN6thrust24THRUST_300001_SM_1000_NS10device_ptrIiEESF_NS0_13ScanTileStateIiLb1EEES9_NS1_10InputValueIiPiEEmiLb0EiEEvT0_T1_T2_iT3_T4_T5_)
        /*03cc*/ 	.short	0x0380
        /*03ce*/ 	.short	0x0038


	//----- nvinfo : EIATTR_SW_WAR
	.align		4
.L_132:
        /*03d0*/ 	.byte	0x04, 0x36
        /*03d2*/ 	.short	(.L_134 - .L_133)
.L_133:
        /*03d4*/ 	.word	0x00000008
.L_134:


//--------------------- .nv.info._ZN3cub18CUB_300001_SM_10006detail4scan16DeviceScanKernelINS2_10policy_hubIiiijN4cuda3std3__44plusIvEEE10Policy1000EN6thrust24THRUST_300001_SM_1000_NS10device_ptrIiEESF_NS0_13ScanTileStateIiLb1EEES9_NS1_10InputValueIiPiEEjiLb0EiEEvT0_T1_T2_iT3_T4_T5_ --------------------------
	.section	.nv.info._ZN3cub18CUB_300001_SM_10006detail4scan16DeviceScanKernelINS2_10policy_hubIiiijN4cuda3std3__44plusIvEEE10Policy1000EN6thrust24THRUST_300001_SM_1000_NS10device_ptrIiEESF_NS0_13ScanTileStateIiLb1EEES9_NS1_10InputValueIiPiEEjiLb0EiEEvT0_T1_T2_iT3_T4_T5_,"",@"SHT_CUDA_INFO"
	.sectionflags	@""
	.align	4


	//----- nvinfo : EIATTR_CUDA_API_VERSION
	.align		4
        /*0000*/ 	.byte	0x04, 0x37
        /*0002*/ 	.short	(.L_136 - .L_135)
.L_135:
        /*0004*/ 	.word	0x00000082


	//----- nvinfo : EIATTR_KPARAM_INFO
	.align		4
.L_136:
        /*0008*/ 	.byte	0x04, 0x17
        /*000a*/ 	.short	(.L_138 - .L_137)
.L_137:
        /*000c*/ 	.word	0x00000000
        /*0010*/ 	.short	0x0006
        /*0012*/ 	.short	0x0030
        /*0014*/ 	.byte	0x00, 0xf0, 0x11, 0x00


	//----- nvinfo : EIATTR_KPARAM_INFO
	.align		4
.L_138:
        /*0018*/ 	.byte	0x04, 0x17
        /*001a*/ 	.short	(.L_140 - .L_139)
.L_139:
        /*001c*/ 	.word	0x00000000
        /*0020*/ 	.short	0x0005
        /*0022*/ 	.short	0x0020
        /*0024*/ 	.byte	0x00, 0xf0, 0x41, 0x00


	//----- nvinfo : EIATTR_KPARAM_INFO
	.align		4
.L_140:
        /*0028*/ 	.byte	0x04, 0x17
        /*002a*/ 	.short	(.L_142 - .L_141)
.L_141:
        /*002c*/ 	.word	0x00000000
        /*0030*/ 	.short	0x0004
        /*0032*/ 	.short	0x001c
        /*0034*/ 	.byte	0x00, 0xf0, 0x05, 0x00


	//----- nvinfo : EIATTR_KPARAM_INFO
	.align		4
.L_142:
        /*0038*/ 	.byte	0x04, 0x17
        /*003a*/ 	.short	(.L_144 - .L_143)
.L_143:
        /*003c*/ 	.word	0x00000000
        /*0040*/ 	.short	0x0003
        /*0042*/ 	.short	0x0018
        /*0044*/ 	.byte	0x00, 0xf0, 0x11, 0x00


	//----- nvinfo : EIATTR_KPARAM_INFO
	.align		4
.L_144:
        /*0048*/ 	.byte	0x04, 0x17
        /*004a*/ 	.short	(.L_146 - .L_145)
.L_145:
        /*004c*/ 	.word	0x00000000
        /*0050*/ 	.short	0x0002
        /*0052*/ 	.short	0x0010
        /*0054*/ 	.byte	0x00, 0xf0, 0x21, 0x00


	//----- nvinfo : EIATTR_KPARAM_INFO
	.align		4
.L_146:
        /*0058*/ 	.byte	0x04, 0x17
        /*005a*/ 	.short	(.L_148 - .L_147)
.L_147:
        /*005c*/ 	.word	0x00000000
        /*0060*/ 	.short	0x0001
        /*0062*/ 	.short	0x0008
        /*0064*/ 	.byte	0x00, 0xf0, 0x21, 0x00


	//----- nvinfo : EIATTR_KPARAM_INFO
	.align		4
.L_148:
        /*0068*/ 	.byte	0x04, 0x17
        /*006a*/ 	.short	(.L_150 - .L_149)
.L_149:
        /*006c*/ 	.word	0x00000000
        /*0070*/ 	.short	0x0000
        /*0072*/ 	.short	0x0000
        /*0074*/ 	.byte	0x00, 0xf0, 0x21, 0x00


	//----- nvinfo : EIATTR_SPARSE_MMA_MASK
	.align		4
.L_150:
        /*0078*/ 	.byte	0x03, 0x50
        /*007a*/ 	.short	0x0000


	//----- nvinfo : EIATTR_MAXREG_COUNT
	.align		4
        /*007c*/ 	.byte	0x03, 0x1b
        /*007e*/ 	.short	0x00a8


	//----- nvinfo : EIATTR_NUM_BARRIERS
	.align		4
        /*0080*/ 	.byte	0x02, 0x4c
        /*0082*/ 	.byte	0x01
	.zero		1


	//----- nvinfo : EIATTR_MERCURY_ISA_VERSION
	.align		4
        /*0084*/ 	.byte	0x03, 0x5f
        /*0086*/ 	.short	0x0101


	//----- nvinfo : EIATTR_UNUSED_LOAD_BYTE_OFFSET
	.align		4
        /*0088*/ 	.byte	0x04, 0x44
        /*008a*/ 	.short	(.L_152 - .L_151)


	//   ....[0]....
.L_151:
        /*008c*/ 	.word	0x00002a80
        /*0090*/ 	.word	0x00000fff


	//----- nvinfo : EIATTR_COOP_GROUP_MASK_REGIDS
	.align		4
.L_152:
        /*0094*/ 	.byte	0x04, 0x29
        /*0096*/ 	.short	(.L_154 - .L_153)


	//   ....[0]....
.L_153:
        /*0098*/ 	.word	0xffffffff


	//   ....[1]....
        /*009c*/ 	.word	0xffffffff


	//   ....[2]....
        /*00a0*/ 	.word	0xffffffff


	//   ....[3]....
        /*00a4*/ 	.word	0xffffffff


	//   ....[4]....
        /*00a8*/ 	.word	0xffffffff


	//   ....[5]....
        /*00ac*/ 	.word	0xffffffff


	//   ....[6]....
        /*00b0*/ 	.word	0xffffffff


	//   ....[7]....
        /*00b4*/ 	.word	0xffffffff


	//   ....[8]....
        /*00b8*/ 	.word	0xffffffff


	//   ....[9]....
        /*00bc*/ 	.word	0xffffffff


	//   ....[10]....
        /*00c0*/ 	.word	0xffffffff


	//   ....[11]....
        /*00c4*/ 	.word	0xffffffff


	//   ....[12]....
        /*00c8*/ 	.word	0xffffffff


	//   ....[13]....
        /*00cc*/ 	.word	0xffffffff


	//   ....[14]....
        /*00d0*/ 	.word	0xffffffff


	//   ....[15]....
        /*00d4*/ 	.word	0xffffffff


	//   ....[16]....
        /*00d8*/ 	.word	0xffffffff


	//   ....[17]....
        /*00dc*/ 	.word	0xffffffff


	//   ....[18]....
        /*00e0*/ 	.word	0xffffffff


	//   ....[19]....
        /*00e4*/ 	.word	0xffffffff


	//   ....[20]....
        /*00e8*/ 	.word	0xffffffff


	//   ....[21]....
        /*00ec*/ 	.word	0xffffffff


	//   ....[22]....
        /*00f0*/ 	.word	0xffffffff


	//   ....[23]....
        /*00f4*/ 	.word	0xffffffff


	//   ....[24]....
        /*00f8*/ 	.word	0xffffffff


	//   ....[25]....
        /*00fc*/ 	.word	0xffffffff


	//   ....[26]....
        /*0100*/ 	.word	0xffffffff


	//   ....[27]....
        /*0104*/ 	.word	0xffffffff


	//   ....[28]....
        /*0108*/ 	.word	0xffffffff


	//   ....[29]....
        /*010c*/ 	.word	0xffffffff


	//   ....[30]....
        /*0110*/ 	.word	0xffffffff


	//   ....[31]....
        /*0114*/ 	.word	0xffffffff


	//   ....[32]....
        /*0118*/ 	.word	0xffffffff


	//   ....[33]....
        /*011c*/ 	.word	0xffffffff


	//   ....[34]....
        /*0120*/ 	.word	0xffffffff


	//   ....[35]....
        /*0124*/ 	.word	0xffffffff


	//   ....[36]....
        /*0128*/ 	.word	0xffffffff


	//   ....[37]....
        /*012c*/ 	.word	0xffffffff


	//   ....[38]....
        /*0130*/ 	.word	0xffffffff


	//   ....[39]....
        /*0134*/ 	.word	0xffffffff


	//   ....[40]....
        /*0138*/ 	.word	0xffffffff


	//   ....[41]....
        /*013c*/ 	.word	0xffffffff


	//   ....[42]....
        /*0140*/ 	.word	0xffffffff


	//   ....[43]....
        /*0144*/ 	.word	0xffffffff


	//   ....[44]....
        /*0148*/ 	.word	0xffffffff


	//   ....[45]....
        /*014c*/ 	.word	0xffffffff


	//   ....[46]....
        /*0150*/ 	.word	0xffffffff


	//   ....[47]....
        /*0154*/ 	.word	0xffffffff


	//   ....[48]....
        /*0158*/ 	.word	0xffffffff


	//   ....[49]....
        /*015c*/ 	.word	0xffffffff


	//   ....[50]....
        /*0160*/ 	.word	0xffffffff


	//   ....[51]....
        /*0164*/ 	.word	0xffffffff


	//   ....[52]....
        /*0168*/ 	.word	0xffffffff


	//   ....[53]....
        /*016c*/ 	.word	0xffffffff


	//   ....[54]....
        /*0170*/ 	.word	0xffffffff


	//   ....[55]....
        /*0174*/ 	.word	0xffffffff


	//   ....[56]....
        /*0178*/ 	.word	0xffffffff


	//   ....[57]....
        /*017c*/ 	.word	0xffffffff


	//   ....[58]....
        /*0180*/ 	.word	0xffffffff


	//   ....[59]....
        /*0184*/ 	.word	0xffffffff


	//   ....[60]....
        /*0188*/ 	.word	0x05000015


	//   ....[61]....
        /*018c*/ 	.word	0x05000015


	//   ....[62]....
        /*0190*/ 	.word	0x05000015


	//   ....[63]....
        /*0194*/ 	.word	0x05000015


	//   ....[64]....
        /*0198*/ 	.word	0x05000015


	//   ....[65]....
        /*019c*/ 	.word	0x05000015


	//   ....[66]....
        /*01a0*/ 	.word	0x05000015


	//   ....[67]....
        /*01a4*/ 	.word	0x05000015


	//   ....[68]....
        /*01a8*/ 	.word	0x05000015


	//   ....[69]....
        /*01ac*/ 	.word	0x05000015


	//   ....[70]....
        /*01b0*/ 	.word	0x05000015


	//   ....[71]....
        /*01b4*/ 	.word	0x05000015


	//   ....[72]....
        /*01b8*/ 	.word	0x05000015


	//   ....[73]....
        /*01bc*/ 	.word	0x05000015


	//   ....[74]....
        /*01c0*/ 	.word	0x05000015


	//   ....[75]....
        /*01c4*/ 	.word	0x05000015


	//   ....[76]....
        /*01c8*/ 	.word	0x05000015


	//   ....[77]....
        /*01cc*/ 	.word	0x05000015


	//   ....[78]....
        /*01d0*/ 	.word	0x05000015


	//   ....[79]....
        /*01d4*/ 	.word	0x05000015


	//   ....[80]....
        /*01d8*/ 	.word	0x05000015


	//   ....[81]....
        /*01dc*/ 	.word	0x05000015


	//   ....[82]....
        /*01e0*/ 	.word	0x05000015


	//   ....[83]....
        /*01e4*/ 	.word	0x05000015


	//   ....[84]....
        /*01e8*/ 	.word	0x05000015


	//   ....[85]....
        /*01ec*/ 	.word	0x05000015


	//   ....[86]....
        /*01f0*/ 	.word	0x05000015


	//   ....[87]....
        /*01f4*/ 	.word	0x05000015


	//   ....[88]....
        /*01f8*/ 	.word	0x05000015


	//   ....[89]....
        /*01fc*/ 	.word	0x05000015


	//   ....[90]....
        /*0200*/ 	.word	0x05000015


	//   ....[91]....
        /*0204*/ 	.word	0x05000015


	//   ....[92]....
        /*0208*/ 	.word	0x05000015


	//   ....[93]....
        /*020c*/ 	.word	0x05000015


	//   ....[94]....
        /*0210*/ 	.word	0x05000015


	//   ....[95]....
        /*0214*/ 	.word	0x05000015


	//----- nvinfo : EIATTR_COOP_GROUP_INSTR_OFFSETS
	.align		4
.L_154:
        /*0218*/ 	.byte	0x04, 0x28
        /*021a*/ 	.short	(.L_156 - .L_155)


	//   ....[0]....
.L_155:
        /*021c*/ 	.word	0x00000510


	//   ....[1]....
        /*0220*/ 	.word	0x000006d0


	//   ....[2]....
        /*0224*/ 	.word	0x000006f0


	//   ....[3]....
        /*0228*/ 	.word	0x00000710


	//   ....[4]....
        /*022c*/ 	.word	0x00000730


	//   ....[5]....
        /*0230*/ 	.word	0x00000750


	//   ....[6]....
        /*0234*/ 	.word	0x00000b40


	//   ....[7]....
        /*0238*/ 	.word	0x00000b60


	//   ....[8]....
        /*023c*/ 	.word	0x00000b80


	//   ....[9]....
        /*0240*/ 	.word	0x00000ba0


	//   ....[10]....
        /*0244*/ 	.word	0x00000bc0


	//   ....[11]....
        /*0248*/ 	.word	0x00000f70


	//   ....[12]....
        /*024c*/ 	.word	0x00001140


	//   ....[13]....
        /*0250*/ 	.word	0x000011a0


	//   ....[14]....
        /*0254*/ 	.word	0x00001240


	//   ....[15]....
        /*0258*/ 	.word	0x000012b0


	//   ....[16]....
        /*025c*/ 	.word	0x00001300


	//   ....[17]....
        /*0260*/ 	.word	0x00001340


	//   ....[18]....
        /*0264*/ 	.word	0x00001380


	//   ....[19]....
        /*0268*/ 	.word	0x00001390


	//   ....[20]....
        /*026c*/ 	.word	0x00001470


	//   ....[21]....
        /*0270*/ 	.word	0x00001640


	//   ....[22]....
        /*0274*/ 	.word	0x00001690


	//   ....[23]....
        /*0278*/ 	.word	0x000016f0


	//   ....[24]....
        /*027c*/ 	.word	0x00001750


	//   ....[25]....
        /*0280*/ 	.word	0x00001790


	//   ....[26]....
        /*0284*/ 	.word	0x000017d0


	//   ....[27]....
        /*0288*/ 	.word	0x00001810


	//   ....[28]....
        /*028c*/ 	.word	0x00001820


	//   ....[29]....
        /*0290*/ 	.word	0x00001cd0


	//   ....[30]....
        /*0294*/ 	.word	0x000027b0


	//   ....[31]....
        /*0298*/ 	.word	0x00002970


	//   ....[32]....
        /*029c*/ 	.word	0x00002990


	//   ....[33]....
        /*02a0*/ 	.word	0x000029b0


	//   ....[34]....
        /*02a4*/ 	.word	0x000029d0


	//   ....[35]....
        /*02a8*/ 	.word	0x000029f0


	//   ....[36]....
        /*02ac*/ 	.word	0x00002d70


	//   ....[37]....
        /*02b0*/ 	.word	0x00002d90


	//   ....[38]....
        /*02b4*/ 	.word	0x00002db0


	//   ....[39]....
        /*02b8*/ 	.word	0x00002dd0


	//   ....[40]....
        /*02bc*/ 	.word	0x00002df0


	//   ....[41]....
        /*02c0*/ 	.word	0x000031a0


	//   ....[42]....
        /*02c4*/ 	.word	0x00003370


	//   ....[43]....
        /*02c8*/ 	.word	0x000033d0


	//   ....[44]....
        /*02cc*/ 	.word	0x00003440


	//   ....[45]....
        /*02d0*/ 	.word	0x000034b0


	//   ....[46]....
        /*02d4*/ 	.word	0x00003500


	//   ....[47]....
        /*02d8*/ 	.word	0x00003550


	//   ....[48]....
        /*02dc*/ 	.word	0x000035b0


	//   ....[49]....
        /*02e0*/ 	.word	0x000035c0


	//   ....[50]....
        /*02e4*/ 	.word	0x00003680


	//   ....[51]....
        /*02e8*/ 	.word	0x00003850


	//   ....[52]....
        /*02ec*/ 	.word	0x000038a0


	//   ....[53]....
        /*02f0*/ 	.word	0x00003910


	//   ....[54]....
        /*02f4*/ 	.word	0x00003970


	//   ....[55]....
        /*02f8*/ 	.word	0x000039c0


	//   ....[56]....
        /*02fc*/ 	.word	0x00003a20


	//   ....[57]....
        /*0300*/ 	.word	0x00003a60


	//   ....[58]....
        /*0304*/ 	.word	0x00003a70


	//   ....[59]....
        /*0308*/ 	.word	0x00003ee0


	//   ....[60]....
        /*030c*/ 	.word	0x00004560


	//   ....[61]....
        /*0310*/ 	.word	0x000045e0


	//   ....[62]....
        /*0314*/ 	.word	0x00004670


	//   ....[63]....
        /*0318*/ 	.word	0x00004760


	//   ....[64]....
        /*031c*/ 	.word	0x00004800


	//   ....[65]....
        /*0320*/ 	.word	0x00004880


	//   ....[66]....
        /*0324*/ 	.word	0x00004910


	//   ....[67]....
        /*0328*/ 	.word	0x00004990


	//   ....[68]....
        /*032c*/ 	.word	0x000049c0


	//   ....[69]....
        /*0330*/ 	.word	0x00004a70


	//   ....[70]....
        /*0334*/ 	.word	0x00004af0


	//   ....[71]....
        /*0338*/ 	.word	0x00004b70


	//   ....[72]....
        /*033c*/ 	.word	0x00004c30


	//   ....[73]....
        /*0340*/ 	.word	0x00004cc0


	//   ....[74]....
        /*0344*/ 	.word	0x00004d40


	//   ....[75]....
        /*0348*/ 	.word	0x00004dc0


	//   ....[76]....
        /*034c*/ 	.word	0x00004e40


	//   ....[77]....
        /*0350*/ 	.word	0x00004ea0


	//   ....[78]....
        /*0354*/ 	.word	0x00004f10


	//   ....[79]....
        /*0358*/ 	.word	0x00004f90


	//   ....[80]....
        /*035c*/ 	.word	0x00005020


	//   ....[81]....
        /*0360*/ 	.word	0x000050d0


	//   ....[82]....
        /*0364*/ 	.word	0x00005180


	//   ....[83]....
        /*0368*/ 	.word	0x00005210


	//   ....[84]....
        /*036c*/ 	.word	0x000052a0


	//   ....[85]....
        /*0370*/ 	.word	0x00005340


	//   ....[86]....
        /*0374*/ 	.word	0x00005370


	//   ....[87]....
        /*0378*/ 	.word	0x00005420


	//   ....[88]....
        /*037c*/ 	.word	0x000054a0


	//   ....[89]....
        /*0380*/ 	.word	0x00005520


	//   ....[90]....
        /*0384*/ 	.word	0x000055e0


	//   ....[91]....
        /*0388*/ 	.word	0x00005690


	//   ....[92]....
        /*038c*/ 	.word	0x00005720


	//   ....[93]....
        /*0390*/ 	.word	0x000057a0


	//   ....[94]....
        /*0394*/ 	.word	0x00005830


	//   ....[95]....
        /*0398*/ 	.word	0x00005890


	//----- nvinfo : EIATTR_VRC_CTA_INIT_COUNT
	.align		4
.L_156:
        /*039c*/ 	.byte	0x02, 0x4a
	.zero		1
	.zero		1


	//----- nvinfo : EIATTR_EXIT_INSTR_OFFSETS
	.align		4
        /*03a0*/ 	.byte	0x04, 0x1c
        /*03a2*/ 	.short	(.L_158 - .L_157)


	//   ....[0]....
.L_157:
        /*03a4*/ 	.word	0x00001fa0


	//   ....[1]....
        /*03a8*/ 	.word	0x00001fc0


	//   ....[2]....
        /*03ac*/ 	.word	0x000044f0


	//   ....[3]....
        /*03b0*/ 	.word	0x00004510


	//----- nvinfo : EIATTR_MAX_THREADS
	.align		4
.L_158:
        /*03b4*/ 	.byte	0x04, 0x05
        /*03b6*/ 	.short	(.L_160 - .L_159)
.L_159:
        /*03b8*/ 	.word	0x00000180
        /*03bc*/ 	.word	0x00000001
        /*03c0*/ 	.word	0x00000001


	//----- nvinfo : EIATTR_CRS_STACK_SIZE
	.align		4
.L_160:
        /*03c4*/ 	.byte	0x04, 0x1e
        /*03c6*/ 	.short	(.L_162 - .L_161)
.L_161:
        /*03c8*/ 	.word	0x00000000


	//----- nvinfo : EIATTR_CBANK_PARAM_SIZE
	.align		4
.L_162:
        /*03cc*/ 	.byte	0x03, 0x19
        /*03ce*/ 	.short	0x0034


	//----- nvinfo : EIATTR_PARAM_CBANK
	.align		4
        /*03d0*/ 	.byte	0x04, 0x0a
        /*03d2*/ 	.short	(.L_164 - .L_163)
	.align		4
.L_163:
        /*03d4*/ 	.word	index@(.nv.constant0._ZN3cub18CUB_300001_SM_10006detail4scan16DeviceScanKernelINS2_10policy_hubIiiijN4cuda3std3__44plusIvEEE10Policy1000EN6thrust24THRUST_300001_SM_1000_NS10device_ptrIiEESF_NS0_13ScanTileStateIiLb1EEES9_NS1_10InputValueIiPiEEjiLb0EiEEvT0_T1_T2_iT3_T4_T5_)
        /*03d8*/ 	.short	0x0380
        /*03da*/ 	.short	0x0034


	//----- nvinfo : EIATTR_SW_WAR
	.align		4
.L_164:
        /*03dc*/ 	.byte	0x04, 0x36
        /*03de*/ 	.short	(.L_166 - .L_165)
.L_165:
        /*03e0*/ 	.word	0x00000008
.L_166:


//--------------------- .nv.info._ZN3cub18CUB_300001_SM_10006detail4scan20DeviceScanInitKernelINS0_13ScanTileStateIiLb1EEEEEvT_i --------------------------
	.section	.nv.info._ZN3cub18CUB_300001_SM_10006detail4scan20DeviceScanInitKernelINS0_13ScanTileStateIiLb1EEEEEvT_i,"",@"SHT_CUDA_INFO"
	.sectionflags	@""
	.align	4


	//----- nvinfo : EIATTR_CUDA_API_VERSION
	.align		4
        /*0000*/ 	.byte	0x04, 0x37
        /*0002*/ 	.short	(.L_168 - .L_167)
.L_167:
        /*0004*/ 	.word	0x00000082


	//----- nvinfo : EIATTR_KPARAM_INFO
	.align		4
.L_168:
        /*0008*/ 	.byte	0x04, 0x17
        /*000a*/ 	.short	(.L_170 - .L_169)
.L_169:
        /*000c*/ 	.word	0x00000000
        /*0010*/ 	.short	0x0001
        /*0012*/ 	.short	0x0008
        /*0014*/ 	.byte	0x00, 0xf0, 0x11, 0x00


	//----- nvinfo : EIATTR_KPARAM_INFO
	.align		4
.L_170:
        /*0018*/ 	.byte	0x04, 0x17
        /*001a*/ 	.short	(.L_172 - .L_171)
.L_171:
        /*001c*/ 	.word	0x00000000
        /*0020*/ 	.short	0x0000
        /*0022*/ 	.short	0x0000
        /*0024*/ 	.byte	0x00, 0xf0, 0x21, 0x00


	//----- nvinfo : EIATTR_SPARSE_MMA_MASK
	.align		4
.L_172:
        /*0028*/ 	.byte	0x03, 0x50
        /*002a*/ 	.short	0x0000


	//----- nvinfo : EIATTR_MAXREG_COUNT
	.align		4
        /*002c*/ 	.byte	0x03, 0x1b
        /*002e*/ 	.short	0x00ff


	//----- nvinfo : EIATTR_MERCURY_ISA_VERSION
	.align		4
        /*0030*/ 	.byte	0x03, 0x5f
        /*0032*/ 	.short	0x0101


	//----- nvinfo : EIATTR_VRC_CTA_INIT_COUNT
	.align		4
        /*0034*/ 	.byte	0x02, 0x4a
	.zero		1
	.zero		1


	//----- nvinfo : EIATTR_EXIT_INSTR_OFFSETS
	.align		4
        /*0038*/ 	.byte	0x04, 0x1c
        /*003a*/ 	.short	(.L_174 - .L_173)


	//   ....[0]....
.L_173:
        /*003c*/ 	.word	0x000000f0


	//   ....[1]....
        /*0040*/ 	.word	0x00000130


	//----- nvinfo : EIATTR_CBANK_PARAM_SIZE
	.align		4
.L_174:
        /*0044*/ 	.byte	0x03, 0x19
        /*0046*/ 	.short	0x000c


	//----- nvinfo : EIATTR_PARAM_CBANK
	.align		4
        /*0048*/ 	.byte	0x04, 0x0a
        /*004a*/ 	.short	(.L_176 - .L_175)
	.align		4
.L_175:
        /*004c*/ 	.word	index@(.nv.constant0._ZN3cub18CUB_300001_SM_10006detail4scan20DeviceScanInitKernelINS0_13ScanTileStateIiLb1EEEEEvT_i)
        /*0050*/ 	.short	0x0380
        /*0052*/ 	.short	0x000c


	//----- nvinfo : EIATTR_SW_WAR
	.align		4
.L_176:
        /*0054*/ 	.byte	0x04, 0x36
        /*0056*/ 	.short	(.L_178 - .L_177)
.L_177:
        /*0058*/ 	.word	0x00000008
.L_178:


//--------------------- .nv.info._ZN3cub18CUB_300001_SM_10006detail11EmptyKernelIvEEvv --------------------------
	.section	.nv.info._ZN3cub18CUB_300001_SM_10006detail11EmptyKernelIvEEvv,"",@"SHT_CUDA_INFO"
	.sectionflags	@""
	.align	4


	//----- nvinfo : EIATTR_CUDA_API_VERSION
	.align		4
        /*0000*/ 	.byte	0x04, 0x37
        /*0002*/ 	.short	(.L_180 - .L_179)
.L_179:
        /*0004*/ 	.word	0x00000082


	//----- nvinfo : EIATTR_SPARSE_MMA_MASK
	.align		4
.L_180:
        /*0008*/ 	.byte	0x03, 0x50
        /*000a*/ 	.short	0x0000


	//----- nvinfo : EIATTR_MAXREG_COUNT
	.align		4
        /*000c*/ 	.byte	0x03, 0x1b
        /*000e*/ 	.short	0x00ff


	//----- nvinfo : EIATTR_MERCURY_ISA_VERSION
	.align		4
        /*0010*/ 	.byte	0x03, 0x5f
        /*0012*/ 	.short	0x0101


	//----- nvinfo : EIATTR_VRC_CTA_INIT_COUNT
	.align		4
        /*0014*/ 	.byte	0x02, 0x4a
	.zero		1
	.zero		1


	//----- nvinfo : EIATTR_EXIT_INSTR_OFFSETS
	.align		4
        /*0018*/ 	.byte	0x04, 0x1c
        /*001a*/ 	.short	(.L_182 - .L_181)


	//   ....[0]....
.L_181:
        /*001c*/ 	.word	0x00000010


	//----- nvinfo : EIATTR_SW_WAR
	.align		4
.L_182:
        /*0020*/ 	.byte	0x04, 0x36
        /*0022*/ 	.short	(.L_184 - .L_183)
.L_183:
        /*0024*/ 	.word	0x00000008
.L_184:


//--------------------- .nv.info._Z10coalescingIjEvPhPKiPiS0_i --------------------------
	.section	.nv.info._Z10coalescingIjEvPhPKiPiS0_i,"",@"SHT_CUDA_INFO"
	.sectionflags	@""
	.align	4


	//----- nvinfo : EIATTR_CUDA_API_VERSION
	.align		4
        /*0000*/ 	.byte	0x04, 0x37
        /*0002*/ 	.short	(.L_186 - .L_185)
.L_185:
        /*0004*/ 	.word	0x00000082


	//----- nvinfo : EIATTR_KPARAM_INFO
	.align		4
.L_186:
        /*0008*/ 	.byte	0x04, 0x17
        /*000a*/ 	.short	(.L_188 - .L_187)
.L_187:
        /*000c*/ 	.word	0x00000000
        /*0010*/ 	.short	0x0004
        /*0012*/ 	.short	0x0020
        /*0014*/ 	.byte	0x00, 0xf0, 0x11, 0x00


	//----- nvinfo : EIATTR_KPARAM_INFO
	.align		4
.L_188:
        /*0018*/ 	.byte	0x04, 0x17
        /*001a*/ 	.short	(.L_190 - .L_189)
.L_189:
        /*001c*/ 	.word	0x00000000
        /*0020*/ 	.short	0x0003
        /*0022*/ 	.short	0x0018
        /*0024*/ 	.byte	0x00, 0xf5, 0x21, 0x00


	//----- nvinfo : EIATTR_KPARAM_INFO
	.align		4
.L_190:
        /*0028*/ 	.byte	0x04, 0x17
        /*002a*/ 	.short	(.L_192 - .L_191)
.L_191:
        /*002c*/ 	.word	0x00000000
        /*0030*/ 	.short	0x0002
        /*0032*/ 	.short	0x0010
        /*0034*/ 	.byte	0x00, 0xf5, 0x21, 0x00


	//----- nvinfo : EIATTR_KPARAM_INFO
	.align		4
.L_192:
        /*0038*/ 	.byte	0x04, 0x17
        /*003a*/ 	.short	(.L_194 - .L_193)
.L_193:
        /*003c*/ 	.word	0x00000000
        /*0040*/ 	.short	0x0001
        /*0042*/ 	.short	0x0008
        /*0044*/ 	.byte	0x00, 0xf5, 0x21, 0x00


	//----- nvinfo : EIATTR_KPARAM_INFO
	.align		4
.L_194:
        /*0048*/ 	.byte	0x04, 0x17
        /*004a*/ 	.short	(.L_196 - .L_195)
.L_195:
        /*004c*/ 	.word	0x00000000
        /*0050*/ 	.short	0x0000
        /*0052*/ 	.short	0x0000
        /*0054*/ 	.byte	0x00, 0xf5, 0x21, 0x00


	//----- nvinfo : EIATTR_SPARSE_MMA_MASK
	.align		4
.L_196:
        /*0058*/ 	.byte	0x03, 0x50
        /*005a*/ 	.short	0x0000


	//----- nvinfo : EIATTR_MAXREG_COUNT
	.align		4
        /*005c*/ 	.byte	0x03, 0x1b
        /*005e*/ 	.short	0x00ff


	//----- nvinfo : EIATTR_MERCURY_ISA_VERSION
	.align		4
        /*0060*/ 	.byte	0x03, 0x5f
        /*0062*/ 	.short	0x0101


	//----- nvinfo : EIATTR_VRC_CTA_INIT_COUNT
	.align		4
        /*0064*/ 	.byte	0x02, 0x4a
	.zero		1
	.zero		1


	//----- nvinfo : EIATTR_EXIT_INSTR_OFFSETS
	.align		4
        /*0068*/ 	.byte	0x04, 0x1c
        /*006a*/ 	.short	(.L_198 - .L_197)


	//   ....[0]....
.L_197:
        /*006c*/ 	.word	0x00000080


	//   ....[1]....
        /*0070*/ 	.word	0x000000e0


	//   ....[2]....
        /*0074*/ 	.word	0x000003f0


	//   ....[3]....
        /*0078*/ 	.word	0x00000570


	//----- nvinfo : EIATTR_CRS_STACK_SIZE
	.align		4
.L_198:
        /*007c*/ 	.byte	0x04, 0x1e
        /*007e*/ 	.short	(.L_200 - .L_199)
.L_199:
        /*0080*/ 	.word	0x00000000


	//----- nvinfo : EIATTR_CBANK_PARAM_SIZE
	.align		4
.L_200:
        /*0084*/ 	.byte	0x03, 0x19
        /*0086*/ 	.short	0x0024


	//----- nvinfo : EIATTR_PARAM_CBANK
	.align		4
        /*0088*/ 	.byte	0x04, 0x0a
        /*008a*/ 	.short	(.L_202 - .L_201)
	.align		4
.L_201:
        /*008c*/ 	.word	index@(.nv.constant0._Z10coalescingIjEvPhPKiPiS0_i)
        /*0090*/ 	.short	0x0380
        /*0092*/ 	.short	0x0024


	//----- nvinfo : EIATTR_SW_WAR
	.align		4
.L_202:
        /*0094*/ 	.byte	0x04, 0x36
        /*0096*/ 	.short	(.L_204 - .L_203)
.L_203:
        /*0098*/ 	.word	0x00000008
.L_204:


//--------------------- .nv.info._Z10coalescingItEvPhPKiPiS0_i --------------------------
	.section	.nv.info._Z10coalescingItEvPhPKiPiS0_i,"",@"SHT_CUDA_INFO"
	.sectionflags	@""
	.align	4


	//----- nvinfo : EIATTR_CUDA_API_VERSION
	.align		4
        /*0000*/ 	.byte	0x04, 0x37
        /*0002*/ 	.short	(.L_206 - .L_205)
.L_205:
        /*0004*/ 	.word	0x00000082


	//----- nvinfo : EIATTR_KPARAM_INFO
	.align		4
.L_206:
        /*0008*/ 	.byte	0x04, 0x17
        /*000a*/ 	.short	(.L_208 - .L_207)
.L_207:
        /*000c*/ 	.word	0x00000000
        /*0010*/ 	.short	0x0004
        /*0012*/ 	.short	0x0020
        /*0014*/ 	.byte	0x00, 0xf0, 0x11, 0x00


	//----- nvinfo : EIATTR_KPARAM_INFO
	.align		4
.L_208:
        /*0018*/ 	.byte	0x04, 0x17
        /*001a*/ 	.short	(.L_210 - .L_209)
.L_209:
        /*001c*/ 	.word	0x00000000
        /*0020*/ 	.short	0x0003
        /*0022*/ 	.short	0x0018
        /*0024*/ 	.byte	0x00, 0xf5, 0x21, 0x00


	//----- nvinfo : EIATTR_KPARAM_INFO
	.align		4
.L_210:
        /*0028*/ 	.byte	0x04, 0x17
        /*002a*/ 	.short	(.L_212 - .L_211)
.L_211:
        /*002c*/ 	.word	0x00000000
        /*0030*/ 	.short	0x0002
        /*0032*/ 	.short	0x0010
        /*0034*/ 	.byte	0x00, 0xf5, 0x21, 0x00


	//----- nvinfo : EIATTR_KPARAM_INFO
	.align		4
.L_212:
        /*0038*/ 	.byte	0x04, 0x17
        /*003a*/ 	.short	(.L_214 - .L_213)
.L_213:
        /*003c*/ 	.word	0x00000000
        /*0040*/ 	.short	0x0001
        /*0042*/ 	.short	0x0008
        /*0044*/ 	.byte	0x00, 0xf5, 0x21, 0x00


	//----- nvinfo : EIATTR_KPARAM_INFO
	.align		4
.L_214:
        /*0048*/ 	.byte	0x04, 0x17
        /*004a*/ 	.short	(.L_216 - .L_215)
.L_215:
        /*004c*/ 	.word	0x00000000
        /*0050*/ 	.short	0x0000
        /*0052*/ 	.short	0x0000
        /*0054*/ 	.byte	0x00, 0xf5, 0x21, 0x00


	//----- nvinfo : EIATTR_SPARSE_MMA_MASK
	.align		4
.L_216:
        /*0058*/ 	.byte	0x03, 0x50
        /*005a*/ 	.short	0x0000


	//----- nvinfo : EIATTR_MAXREG_COUNT
	.align		4
        /*005c*/ 	.byte	0x03, 0x1b
        /*005e*/ 	.short	0x00ff


	//----- nvinfo : EIATTR_MERCURY_ISA_VERSION
	.align		4
        /*0060*/ 	.byte	0x03, 0x5f
        /*0062*/ 	.short	0x0101


	//----- nvinfo : EIATTR_VRC_CTA_INIT_COUNT
	.align		4
        /*0064*/ 	.byte	0x02, 0x4a
	.zero		1
	.zero		1


	//----- nvinfo : EIATTR_EXIT_INSTR_OFFSETS
	.align		4
        /*0068*/ 	.byte	0x04, 0x1c
        /*006a*/ 	.short	(.L_218 - .L_217)


	//   ....[0]....
.L_217:
        /*006c*/ 	.word	0x00000080


	//   ....[1]....
        /*0070*/ 	.word	0x000000e0


	//   ....[2]....
        /*0074*/ 	.word	0x000003f0


	//   ....[3]....
        /*0078*/ 	.word	0x00000570


	//----- nvinfo : EIATTR_CRS_STACK_SIZE
	.align		4
.L_218:
        /*007c*/ 	.byte	0x04, 0x1e
        /*007e*/ 	.short	(.L_220 - .L_219)
.L_219:
        /*0080*/ 	.word	0x00000000


	//----- nvinfo : EIATTR_CBANK_PARAM_SIZE
	.align		4
.L_220:
        /*0084*/ 	.byte	0x03, 0x19
        /*0086*/ 	.short	0x0024


	//----- nvinfo : EIATTR_PARAM_CBANK
	.align		4
        /*0088*/ 	.byte	0x04, 0x0a
        /*008a*/ 	.short	(.L_222 - .L_221)
	.align		4
.L_221:
        /*008c*/ 	.word	index@(.nv.constant0._Z10coalescingItEvPhPKiPiS0_i)
        /*0090*/ 	.short	0x0380
        /*0092*/ 	.short	0x0024


	//----- nvinfo : EIATTR_SW_WAR
	.align		4
.L_222:
        /*0094*/ 	.byte	0x04, 0x36
        /*0096*/ 	.short	(.L_224 - .L_223)
.L_223:
        /*0098*/ 	.word	0x00000008
.L_224:


//--------------------- .nv.info._Z21map_values_kernel_32bPKjPhPKiPiS4_iih --------------------------
	.section	.nv.info._Z21map_values_kernel_32bPKjPhPKiPiS4_iih,"",@"SHT_CUDA_INFO"
	.sectionflags	@""
	.align	4


	//----- nvinfo : EIATTR_CUDA_API_VERSION
	.align		4
        /*0000*/ 	.byte	0x04, 0x37
        /*0002*/ 	.short	(.L_226 - .L_225)
.L_225:
        /*0004*/ 	.word	0x00000082


	//----- nvinfo : EIATTR_KPARAM_INFO
	.align		4
.L_226:
        /*0008*/ 	.byte	0x04, 0x17
        /*000a*/ 	.short	(.L_228 - .L_227)
.L_227:
        /*000c*/ 	.word	0x00000000
        /*0010*/ 	.short	0x0007
        /*0012*/ 	.short	0x0030
        /*0014*/ 	.byte	0x00, 0xf0, 0x05, 0x00


	//----- nvinfo : EIATTR_KPARAM_INFO
	.align		4
.L_228:
        /*0018*/ 	.byte	0x04, 0x17
        /*001a*/ 	.short	(.L_230 - .L_229)
.L_229:
        /*001c*/ 	.word	0x00000000
        /*0020*/ 	.short	0x0006
        /*0022*/ 	.short	0x002c
        /*0024*/ 	.byte	0x00, 0xf0, 0x11, 0x00


	//----- nvinfo : EIATTR_KPARAM_INFO
	.align		4
.L_230:
        /*0028*/ 	.byte	0x04, 0x17
        /*002a*/ 	.short	(.L_232 - .L_231)
.L_231:
        /*002c*/ 	.word	0x00000000
        /*0030*/ 	.short	0x0005
        /*0032*/ 	.short	0x0028
        /*0034*/ 	.byte	0x00, 0xf0, 0x11, 0x00


	//----- nvinfo : EIATTR_KPARAM_INFO
	.align		4
.L_232:
        /*0038*/ 	.byte	0x04, 0x17
        /*003a*/ 	.short	(.L_234 - .L_233)
.L_233:
        /*003c*/ 	.word	0x00000000
        /*0040*/ 	.short	0x0004
        /*0042*/ 	.short	0x0020
        /*0044*/ 	.byte	0x00, 0xf5, 0x21, 0x00


	//----- nvinfo : EIATTR_KPARAM_INFO
	.align		4
.L_234:
        /*0048*/ 	.byte	0x04, 0x17
        /*004a*/ 	.short	(.L_236 - .L_235)
.L_235:
        /*004c*/ 	.word	0x00000000
        /*0050*/ 	.short	0x0003
        /*0052*/ 	.short	0x0018
        /*0054*/ 	.byte	0x00, 0xf5, 0x21, 0x00


	//----- nvinfo : EIATTR_KPARAM_INFO
	.align		4
.L_236:
        /*0058*/ 	.byte	0x04, 0x17
        /*005a*/ 	.short	(.L_238 - .L_237)
.L_237:
        /*005c*/ 	.word	0x00000000
        /*0060*/ 	.short	0x0002
        /*0062*/ 	.short	0x0010
        /*0064*/ 	.byte	0x00, 0xf5, 0x21, 0x00


	//----- nvinfo : EIATTR_KPARAM_INFO
	.align		4
.L_238:
        /*0068*/ 	.byte	0x04, 0x17
        /*006a*/ 	.short	(.L_240 - .L_239)
.L_239:
        /*006c*/ 	.word	0x00000000
        /*0070*/ 	.short	0x0001
        /*0072*/ 	.short	0x0008
        /*0074*/ 	.byte	0x00, 0xf5, 0x21, 0x00


	//----- nvinfo : EIATTR_KPARAM_INFO
	.align		4
.L_240:
        /*0078*/ 	.byte	0x04, 0x17
        /*007a*/ 	.short	(.L_242 - .L_241)
.L_241:
        /*007c*/ 	.word	0x00000000
        /*0080*/ 	.short	0x0000
        /*0082*/ 	.short	0x0000
        /*0084*/ 	.byte	0x00, 0xf5, 0x21, 0x00


	//----- nvinfo : EIATTR_SPARSE_MMA_MASK
	.align		4
.L_242:
        /*0088*/ 	.byte	0x03, 0x50
        /*008a*/ 	.short	0x0000


	//----- nvinfo : EIATTR_MAXREG_COUNT
	.align		4
        /*008c*/ 	.byte	0x03, 0x1b
        /*008e*/ 	.short	0x00ff


	//----- nvinfo : EIATTR_NUM_BARRIERS
	.align		4
        /*0090*/ 	.byte	0x02, 0x4c
        /*0092*/ 	.byte	0x01
	.zero		1


	//----- nvinfo : EIATTR_MERCURY_ISA_VERSION
	.align		4
        /*0094*/ 	.byte	0x03, 0x5f
        /*0096*/ 	.short	0x0101


	//----- nvinfo : EIATTR_COOP_GROUP_MASK_REGIDS
	.align		4
        /*0098*/ 	.byte	0x04, 0x29
        /*009a*/ 	.short	(.L_244 - .L_243)


	//   ....[0]....
.L_243:
        /*009c*/ 	.word	0xffffffff


	//   ....[1]....
        /*00a0*/ 	.word	0xffffffff


	//   ....[2]....
        /*00a4*/ 	.word	0xffffffff


	//   ....[3]....
        /*00a8*/ 	.word	0xffffffff


	//   ....[4]....
        /*00ac*/ 	.word	0xffffffff


	//   ....[5]....
        /*00b0*/ 	.word	0xffffffff


	//   ....[6]....
        /*00b4*/ 	.word	0xffffffff


	//   ....[7]....
        /*00b8*/ 	.word	0xffffffff


	//   ....[8]....
        /*00bc*/ 	.word	0xffffffff


	//   ....[9]....
        /*00c0*/ 	.word	0xffffffff


	//----- nvinfo : EIATTR_COOP_GROUP_INSTR_OFFSETS
	.align		4
.L_244:
        /*00c4*/ 	.byte	0x04, 0x28
        /*00c6*/ 	.short	(.L_246 - .L_245)


	//   ....[0]....
.L_245:
        /*00c8*/ 	.word	0x000007e0


	//   ....[1]....
        /*00cc*/ 	.word	0x00000810


	//   ....[2]....
        /*00d0*/ 	.word	0x00000840


	//   ....[3]....
        /*00d4*/ 	.word	0x00000850


	//   ....[4]....
        /*00d8*/ 	.word	0x00000880


	//   ....[5]....
        /*00dc*/ 	.word	0x000008a0


	//   ....[6]....
        /*00e0*/ 	.word	0x000008d0


	//   ....[7]....
        /*00e4*/ 	.word	0x000008f0


	//   ....[8]....
        /*00e8*/ 	.word	0x00000910


	//   ....[9]....
        /*00ec*/ 	.word	0x00000930


	//----- nvinfo : EIATTR_VRC_CTA_INIT_COUNT
	.align		4
.L_246:
        /*00f0*/ 	.byte	0x02, 0x4a
	.zero		1
	.zero		1


	//----- nvinfo : EIATTR_EXIT_INSTR_OFFSETS
	.align		4
        /*00f4*/ 	.byte	0x04, 0x1c
        /*00f6*/ 	.short	(.L_248 - .L_247)


	//   ....[0]....
.L_247:
        /*00f8*/ 	.word	0x00001d30


	//   ....[1]....
        /*00fc*/ 	.word	0x00001f30


	//   ....[2]....
        /*0100*/ 	.word	0x00002050


	//----- nvinfo : EIATTR_CRS_STACK_SIZE
	.align		4
.L_248:
        /*0104*/ 	.byte	0x04, 0x1e
        /*0106*/ 	.short	(.L_250 - .L_249)
.L_249:
        /*0108*/ 	.word	0x00000000


	//----- nvinfo : EIATTR_CBANK_PARAM_SIZE
	.align		4
.L_250:
        /*010c*/ 	.byte	0x03, 0x19
        /*010e*/ 	.short	0x0031


	//----- nvinfo : EIATTR_PARAM_CBANK
	.align		4
        /*0110*/ 	.byte	0x04, 0x0a
        /*0112*/ 	.short	(.L_252 - .L_251)
	.align		4
.L_251:
        /*0114*/ 	.word	index@(.nv.constant0._Z21map_values_kernel_32bPKjPhPKiPiS4_iih)
        /*0118*/ 	.short	0x0380
        /*011a*/ 	.short	0x0031


	//----- nvinfo : EIATTR_SW_WAR
	.align		4
.L_252:
        /*011c*/ 	.byte	0x04, 0x36
        /*011e*/ 	.short	(.L_254 - .L_253)
.L_253:
        /*0120*/ 	.word	0x00000008
.L_254:


//--------------------- .nv.info._Z21map_values_kernel_16bPKtPhPKiPiS4_iih --------------------------
	.section	.nv.info._Z21map_values_kernel_16bPKtPhPKiPiS4_iih,"",@"SHT_CUDA_INFO"
	.sectionflags	@""
	.align	4


	//----- nvinfo : EIATTR_CUDA_API_VERSION
	.align		4
        /*0000*/ 	.byte	0x04, 0x37
        /*0002*/ 	.short	(.L_256 - .L_255)
.L_255:
        /*0004*/ 	.word	0x00000082


	//----- nvinfo : EIATTR_KPARAM_INFO
	.align		4
.L_256:
        /*0008*/ 	.byte	0x04, 0x17
        /*000a*/ 	.short	(.L_258 - .L_257)
.L_257:
        /*000c*/ 	.word	0x00000000
        /*0010*/ 	.short	0x0007
        /*0012*/ 	.short	0x0030
        /*0014*/ 	.byte	0x00, 0xf0, 0x05, 0x00


	//----- nvinfo : EIATTR_KPARAM_INFO
	.align		4
.L_258:
        /*0018*/ 	.byte	0x04, 0x17
        /*001a*/ 	.short	(.L_260 - .L_259)
.L_259:
        /*001c*/ 	.word	0x00000000
        /*0020*/ 	.short	0x0006
        /*0022*/ 	.short	0x002c
        /*0024*/ 	.byte	0x00, 0xf0, 0x11, 0x00


	//----- nvinfo : EIATTR_KPARAM_INFO
	.align		4
.L_260:
        /*0028*/ 	.byte	0x04, 0x17
        /*002a*/ 	.short	(.L_262 - .L_261)
.L_261:
        /*002c*/ 	.word	0x00000000
        /*0030*/ 	.short	0x0005
        /*0032*/ 	.short	0x0028
        /*0034*/ 	.byte	0x00, 0xf0, 0x11, 0x00


	//----- nvinfo : EIATTR_KPARAM_INFO
	.align		4
.L_262:
        /*0038*/ 	.byte	0x04, 0x17
        /*003a*/ 	.short	(.L_264 - .L_263)
.L_263:
        /*003c*/ 	.word	0x00000000
        /*0040*/ 	.short	0x0004
        /*0042*/ 	.short	0x0020
        /*0044*/ 	.byte	0x00, 0xf5, 0x21, 0x00


	//----- nvinfo : EIATTR_KPARAM_INFO
	.align		4
.L_264:
        /*0048*/ 	.byte	0x04, 0x17
        /*004a*/ 	.short	(.L_266 - .L_265)
.L_265:
        /*004c*/ 	.word	0x00000000
        /*0050*/ 	.short	0x0003
        /*0052*/ 	.short	0x0018
        /*0054*/ 	.byte	0x00, 0xf5, 0x21, 0x00


	//----- nvinfo : EIATTR_KPARAM_INFO
	.align		4
.L_266:
        /*0058*/ 	.byte	0x04, 0x17
        /*005a*/ 	.short	(.L_268 - .L_267)
.L_267:
        /*005c*/ 	.word	0x00000000
        /*0060*/ 	.short	0x0002
        /*0062*/ 	.short	0x0010
        /*0064*/ 	.byte	0x00, 0xf5, 0x21, 0x00


	//----- nvinfo : EIATTR_KPARAM_INFO
	.align		4
.L_268:
        /*0068*/ 	.byte	0x04, 0x17
        /*006a*/ 	.short	(.L_270 - .L_269)
.L_269:
        /*006c*/ 	.word	0x00000000
        /*0070*/ 	.short	0x0001
        /*0072*/ 	.short	0x0008
        /*0074*/ 	.byte	0x00, 0xf5, 0x21, 0x00


	//----- nvinfo : EIATTR_KPARAM_INFO
	.align		4
.L_270:
        /*0078*/ 	.byte	0x04, 0x17
        /*007a*/ 	.short	(.L_272 - .L_271)
.L_271:
        /*007c*/ 	.word	0x00000000
        /*0080*/ 	.short	0x0000
        /*0082*/ 	.short	0x0000
        /*0084*/ 	.byte	0x00, 0xf5, 0x21, 0x00


	//----- nvinfo : EIATTR_SPARSE_MMA_MASK
	.align		4
.L_272:
        /*0088*/ 	.byte	0x03, 0x50
        /*008a*/ 	.short	0x0000


	//----- nvinfo : EIATTR_MAXREG_COUNT
	.align		4
        /*008c*/ 	.byte	0x03, 0x1b
        /*008e*/ 	.short	0x00ff


	//----- nvinfo : EIATTR_NUM_BARRIERS
	.align		4
        /*0090*/ 	.byte	0x02, 0x4c
        /*0092*/ 	.byte	0x01
	.zero		1


	//----- nvinfo : EIATTR_MERCURY_ISA_VERSION
	.align		4
        /*0094*/ 	.byte	0x03, 0x5f
        /*0096*/ 	.short	0x0101


	//----- nvinfo : EIATTR_COOP_GROUP_MASK_REGIDS
	.align		4
        /*0098*/ 	.byte	0x04, 0x29
        /*009a*/ 	.short	(.L_274 - .L_273)


	//   ....[0]....
.L_273:
        /*009c*/ 	.word	0xffffffff


	//   ....[1]....
        /*00a0*/ 	.word	0xffffffff


	//   ....[2]....
        /*00a4*/ 	.word	0xffffffff


	//   ....[3]....
        /*00a8*/ 	.word	0xffffffff


	//   ....[4]....
        /*00ac*/ 	.word	0xffffffff


	//   ....[5]....
        /*00b0*/ 	.word	0xffffffff


	//   ....[6]....
        /*00b4*/ 	.word	0xffffffff


	//   ....[7]....
        /*00b8*/ 	.word	0xffffffff


	//   ....[8]....
        /*00bc*/ 	.word	0xffffffff


	//   ....[9]....
        /*00c0*/ 	.word	0xffffffff


	//----- nvinfo : EIATTR_COOP_GROUP_INSTR_OFFSETS
	.align		4
.L_274:
        /*00c4*/ 	.byte	0x04, 0x28
        /*00c6*/ 	.short	(.L_276 - .L_275)


	//   ....[0]....
.L_275:
        /*00c8*/ 	.word	0x000007a0


	//   ....[1]....
        /*00cc*/ 	.word	0x000007d0


	//   ....[2]....
        /*00d0*/ 	.word	0x00000800


	//   ....[3]....
        /*00d4*/ 	.word	0x00000810


	//   ....[4]....
        /*00d8*/ 	.word	0x00000840


	//   ....[5]....
        /*00dc*/ 	.word	0x00000860


	//   ....[6]....
        /*00e0*/ 	.word	0x00000890


	//   ....[7]....
        /*00e4*/ 	.word	0x000008b0


	//   ....[8]....
        /*00e8*/ 	.word	0x000008d0


	//   ....[9]....
        /*00ec*/ 	.word	0x000008f0


	//----- nvinfo : EIATTR_VRC_CTA_INIT_COUNT
	.align		4
.L_276:
        /*00f0*/ 	.byte	0x02, 0x4a
	.zero		1
	.zero		1


	//----- nvinfo : EIATTR_EXIT_INSTR_OFFSETS
	.align		4
        /*00f4*/ 	.byte	0x04, 0x1c
        /*00f6*/ 	.short	(.L_278 - .L_277)


	//   ....[0]....
.L_277:
        /*00f8*/ 	.word	0x00002430


	//   ....[1]....
        /*00fc*/ 	.word	0x00002630


	//   ....[2]....
        /*0100*/ 	.word	0x00002750


	//----- nvinfo : EIATTR_CRS_STACK_SIZE
	.align		4
.L_278:
        /*0104*/ 	.byte	0x04, 0x1e
        /*0106*/ 	.short	(.L_280 - .L_279)
.L_279:
        /*0108*/ 	.word	0x00000000


	//----- nvinfo : EIATTR_CBANK_PARAM_SIZE
	.align		4
.L_280:
        /*010c*/ 	.byte	0x03, 0x19
        /*010e*/ 	.short	0x0031


	//----- nvinfo : EIATTR_PARAM_CBANK
	.align		4
        /*0110*/ 	.byte	0x04, 0x0a
        /*0112*/ 	.short	(.L_282 - .L_281)
	.align		4
.L_281:
        /*0114*/ 	.word	index@(.nv.constant0._Z21map_values_kernel_16bPKtPhPKiPiS4_iih)
        /*0118*/ 	.short	0x0380
        /*011a*/ 	.short	0x0031


	//----- nvinfo : EIATTR_SW_WAR
	.align		4
.L_282:
        /*011c*/ 	.byte	0x04, 0x36
        /*011e*/ 	.short	(.L_284 - .L_283)
.L_283:
        /*0120*/ 	.word	0x00000008
.L_284:


//--------------------- .nv.info._Z21decompress_kernel_32bPhPKiS1_PjPiih --------------------------
	.section	.nv.info._Z21decompress_kernel_32bPhPKiS1_PjPiih,"",@"SHT_CUDA_INFO"
	.sectionflags	@""
	.align	4


	//----- nvinfo : EIATTR_CUDA_API_VERSION
	.align		4
        /*0000*/ 	.byte	0x04, 0x37
        /*0002*/ 	.short	(.L_286 - .L_285)
.L_285:
        /*0004*/ 	.word	0x00000082


	//----- nvinfo : EIATTR_KPARAM_INFO
	.align		4
.L_286:
        /*0008*/ 	.byte	0x04, 0x17
        /*000a*/ 	.short	(.L_288 - .L_287)
.L_287:
        /*000c*/ 	.word	0x00000000
        /*0010*/ 	.short	0x0006
        /*0012*/ 	.short	0x002c
        /*0014*/ 	.byte	0x00, 0xf0, 0x05, 0x00


	//----- nvinfo : EIATTR_KPARAM_INFO
	.align		4
.L_288:
        /*0018*/ 	.byte	0x04, 0x17
        /*001a*/ 	.short	(.L_290 - .L_289)
.L_289:
        /*001c*/ 	.word	0x00000000
        /*0020*/ 	.short	0x0005
        /*0022*/ 	.short	0x0028
        /*0024*/ 	.byte	0x00, 0xf0, 0x11, 0x00


	//----- nvinfo : EIATTR_KPARAM_INFO
	.align		4
.L_290:
        /*0028*/ 	.byte	0x04, 0x17
        /*002a*/ 	.short	(.L_292 - .L_291)
.L_291:
        /*002c*/ 	.word	0x00000000
        /*0030*/ 	.short	0x0004
        /*0032*/ 	.short	0x0020
        /*0034*/ 	.byte	0x00, 0xf5, 0x21, 0x00


	//----- nvinfo : EIATTR_KPARAM_INFO
	.align		4
.L_292:
        /*0038*/ 	.byte	0x04, 0x17
        /*003a*/ 	.short	(.L_294 - .L_293)
.L_293:
        /*003c*/ 	.word	0x00000000
        /*0040*/ 	.short	0x0003
        /*0042*/ 	.short	0x0018
        /*0044*/ 	.byte	0x00, 0xf5, 0x21, 0x00


	//----- nvinfo : EIATTR_KPARAM_INFO
	.align		4
.L_294:
        /*0048*/ 	.byte	0x04, 0x17
        /*004a*/ 	.short	(.L_296 - .L_295)
.L_295:
        /*004c*/ 	.word	0x00000000
        /*0050*/ 	.short	0x0002
        /*0052*/ 	.short	0x0010
        /*0054*/ 	.byte	0x00, 0xf5, 0x21, 0x00


	//----- nvinfo : EIATTR_KPARAM_INFO
	.align		4
.L_296:
        /*0058*/ 	.byte	0x04, 0x17
        /*005a*/ 	.short	(.L_298 - .L_297)
.L_297:
        /*005c*/ 	.word	0x00000000
        /*0060*/ 	.short	0x0001
        /*0062*/ 	.short	0x0008
        /*0064*/ 	.byte	0x00, 0xf5, 0x21, 0x00


	//----- nvinfo : EIATTR_KPARAM_INFO
	.align		4
.L_298:
        /*0068*/ 	.byte	0x04, 0x17
        /*006a*/ 	.short	(.L_300 - .L_299)
.L_299:
        /*006c*/ 	.word	0x00000000
        /*0070*/ 	.short	0x0000
        /*0072*/ 	.short	0x0000
        /*0074*/ 	.byte	0x00, 0xf5, 0x21, 0x00


	//----- nvinfo : EIATTR_SPARSE_MMA_MASK
	.align		4
.L_300:
        /*0078*/ 	.byte	0x03, 0x50
        /*007a*/ 	.short	0x0000


	//----- nvinfo : EIATTR_MAXREG_COUNT
	.align		4
        /*007c*/ 	.byte	0x03, 0x1b
        /*007e*/ 	.short	0x00ff


	//----- nvinfo : EIATTR_MERCURY_ISA_VERSION
	.align		4
        /*0080*/ 	.byte	0x03, 0x5f
        /*0082*/ 	.short	0x0101


	//----- nvinfo : EIATTR_VRC_CTA_INIT_COUNT
	.align		4
        /*0084*/ 	.byte	0x02, 0x4a
	.zero		1
	.zero		1


	//----- nvinfo : EIATTR_EXIT_INSTR_OFFSETS
	.align		4
        /*0088*/ 	.byte	0x04, 0x1c
        /*008a*/ 	.short	(.L_302 - .L_301)


	//   ....[0]....
.L_301:
        /*008c*/ 	.word	0x00000b80


	//----- nvinfo : EIATTR_CRS_STACK_SIZE
	.align		4
.L_302:
        /*0090*/ 	.byte	0x04, 0x1e
        /*0092*/ 	.short	(.L_304 - .L_303)
.L_303:
        /*0094*/ 	.word	0x00000000


	//----- nvinfo : EIATTR_CBANK_PARAM_SIZE
	.align		4
.L_304:
        /*0098*/ 	.byte	0x03, 0x19
        /*009a*/ 	.short	0x002d


	//----- nvinfo : EIATTR_PARAM_CBANK
	.align		4
        /*009c*/ 	.byte	0x04, 0x0a
        /*009e*/ 	.short	(.L_306 - .L_305)
	.align		4
.L_305:
        /*00a0*/ 	.word	index@(.nv.constant0._Z21decompress_kernel_32bPhPKiS1_PjPiih)
        /*00a4*/ 	.short	0x0380
        /*00a6*/ 	.short	0x002d


	//----- nvinfo : EIATTR_SW_WAR
	.align		4
.L_306:
        /*00a8*/ 	.byte	0x04, 0x36
        /*00aa*/ 	.short	(.L_308 - .L_307)
.L_307:
        /*00ac*/ 	.word	0x00000008
.L_308:


//--------------------- .nv.info._Z21decompress_kernel_16bPhPKiS1_PtPiih --------------------------
	.section	.nv.info._Z21decompress_kernel_16bPhPKiS1_PtPiih,"",@"SHT_CUDA_INFO"
	.sectionflags	@""
	.align	4


	//----- nvinfo : EIATTR_CUDA_API_VERSION
	.align		4
        /*0000*/ 	.byte	0x04, 0x37
        /*0002*/ 	.short	(.L_310 - .L_309)
.L_309:
        /*0004*/ 	.word	0x00000082


	//----- nvinfo : EIATTR_KPARAM_INFO
	.align		4
.L_310:
        /*0008*/ 	.byte	0x04, 0x17
        /*000a*/ 	.short	(.L_312 - .L_311)
.L_311:
        /*000c*/ 	.word	0x00000000
        /*0010*/ 	.short	0x0006
        /*0012*/ 	.short	0x002c
        /*0014*/ 	.byte	0x00, 0xf0, 0x05, 0x00


	//----- nvinfo : EIATTR_KPARAM_INFO
	.align		4
.L_312:
        /*0018*/ 	.byte	0x04, 0x17
        /*001a*/ 	.short	(.L_314 - .L_313)
.L_313:
        /*001c*/ 	.word	0x00000000
        /*0020*/ 	.short	0x0005
        /*0022*/ 	.short	0x0028
        /*0024*/ 	.byte	0x00, 0xf0, 0x11, 0x00


	//----- nvinfo : EIATTR_KPARAM_INFO
	.align		4
.L_314:
        /*0028*/ 	.byte	0x04, 0x17
        /*002a*/ 	.short	(.L_316 - .L_315)
.L_315:
        /*002c*/ 	.word	0x00000000
        /*0030*/ 	.short	0x0004
        /*0032*/ 	.short	0x0020
        /*0034*/ 	.byte	0x00, 0xf5, 0x21, 0x00


	//----- nvinfo : EIATTR_KPARAM_INFO
	.align		4
.L_316:
        /*0038*/ 	.byte	0x04, 0x17
        /*003a*/ 	.short	(.L_318 - .L_317)
.L_317:
        /*003c*/ 	.word	0x00000000
        /*0040*/ 	.short	0x0003
        /*0042*/ 	.short	0x0018
        /*0044*/ 	.byte	0x00, 0xf5, 0x21, 0x00


	//----- nvinfo : EIATTR_KPARAM_INFO
	.align		4
.L_318:
        /*0048*/ 	.byte	0x04, 0x17
        /*004a*/ 	.short	(.L_320 - .L_319)
.L_319:
        /*004c*/ 	.word	0x00000000
        /*0050*/ 	.short	0x0002
        /*0052*/ 	.short	0x0010
        /*0054*/ 	.byte	0x00, 0xf5, 0x21, 0x00


	//----- nvinfo : EIATTR_KPARAM_INFO
	.align		4
.L_320:
        /*0058*/ 	.byte	0x04, 0x17
        /*005a*/ 	.short	(.L_322 - .L_321)
.L_321:
        /*005c*/ 	.word	0x00000000
        /*0060*/ 	.short	0x0001
        /*0062*/ 	.short	0x0008
        /*0064*/ 	.byte	0x00, 0xf5, 0x21, 0x00


	//----- nvinfo : EIATTR_KPARAM_INFO
	.align		4
.L_322:
        /*0068*/ 	.byte	0x04, 0x17
        /*006a*/ 	.short	(.L_324 - .L_323)
.L_323:
        /*006c*/ 	.word	0x00000000
        /*0070*/ 	.short	0x0000
        /*0072*/ 	.short	0x0000
        /*0074*/ 	.byte	0x00, 0xf5, 0x21, 0x00


	//----- nvinfo : EIATTR_SPARSE_MMA_MASK
	.align		4
.L_324:
        /*0078*/ 	.byte	0x03, 0x50
        /*007a*/ 	.short	0x0000


	//----- nvinfo : EIATTR_MAXREG_COUNT
	.align		4
        /*007c*/ 	.byte	0x03, 0x1b
        /*007e*/ 	.short	0x00ff


	//----- nvinfo : EIATTR_MERCURY_ISA_VERSION
	.align		4
        /*0080*/ 	.byte	0x03, 0x5f
        /*0082*/ 	.short	0x0101


	//----- nvinfo : EIATTR_VRC_CTA_INIT_COUNT
	.align		4
        /*0084*/ 	.byte	0x02, 0x4a
	.zero		1
	.zero		1


	//----- nvinfo : EIATTR_EXIT_INSTR_OFFSETS
	.align		4
        /*0088*/ 	.byte	0x04, 0x1c
        /*008a*/ 	.short	(.L_326 - .L_325)


	//   ....[0]....
.L_325:
        /*008c*/ 	.word	0x00000980


	//----- nvinfo : EIATTR_CRS_STACK_SIZE
	.align		4
.L_326:
        /*0090*/ 	.byte	0x04, 0x1e
        /*0092*/ 	.short	(.L_328 - .L_327)
.L_327:
        /*0094*/ 	.word	0x00000000


	//----- nvinfo : EIATTR_CBANK_PARAM_SIZE
	.align		4
.L_328:
        /*0098*/ 	.byte	0x03, 0x19
        /*009a*/ 	.short	0x002d


	//----- nvinfo : EIATTR_PARAM_CBANK
	.align		4
        /*009c*/ 	.byte	0x04, 0x0a
        /*009e*/ 	.short	(.L_330 - .L_329)
	.align		4
.L_329:
        /*00a0*/ 	.word	index@(.nv.constant0._Z21decompress_kernel_16bPhPKiS1_PtPiih)
        /*00a4*/ 	.short	0x0380
        /*00a6*/ 	.short	0x002d


	//----- nvinfo : EIATTR_SW_WAR
	.align		4
.L_330:
        /*00a8*/ 	.byte	0x04, 0x36
        /*00aa*/ 	.short	(.L_332 - .L_331)
.L_331:
        /*00ac*/ 	.word	0x00000008
.L_332:


//--------------------- .nv.callgraph             --------------------------
	.section	.nv.callgraph,"",@"SHT_CUDA_CALLGRAPH"
	.align	4
	.sectionentsize	8
	.align		4
        /*0000*/ 	.word	0x00000000
	.align		4
        /*0004*/ 	.word	0xffffffff
	.align		4
        /*0008*/ 	.word	0x00000000
	.align		4
        /*000c*/ 	.word	0xfffffffe
	.align		4
        /*0010*/ 	.word	0x00000000
	.align		4
        /*0014*/ 	.word	0xfffffffd
	.align		4
        /*0018*/ 	.word	0x00000000
	.align		4
        /*001c*/ 	.word	0xfffffffc


//--------------------- .nv.constant4             --------------------------
	.section	.nv.constant4,"a",@progbits
	.align	8
	.align		8
.nv.constant4:
        /*0000*/ 	.dword	_ZN34_INTERNAL_0f883777_4_k_cu_55ccc70e4cuda3std3__45__cpo5beginE
	.align		8
        /*0008*/ 	.dword	_ZN34_INTERNAL_0f883777_4_k_cu_55ccc70e4cuda3std3__45__cpo3endE
	.align		8
        /*0010*/ 	.dword	_ZN34_INTERNAL_0f883777_4_k_cu_55ccc70e4cuda3std3__45__cpo6cbeginE
	.align		8
        /*0018*/ 	.dword	_ZN34_INTERNAL_0f883777_4_k_cu_55ccc70e4cuda3std3__45__cpo4cendE
	.align		8
        /*0020*/ 	.dword	_ZN34_INTERNAL_0f883777_4_k_cu_55ccc70e4cuda3std3__45__cpo6rbeginE
	.align		8
        /*0028*/ 	.dword	_ZN34_INTERNAL_0f883777_4_k_cu_55ccc70e4cuda3std3__45__cpo4rendE
	.align		8
        /*0030*/ 	.dword	_ZN34_INTERNAL_0f883777_4_k_cu_55ccc70e4cuda3std3__45__cpo7crbeginE
	.align		8
        /*0038*/ 	.dword	_ZN34_INTERNAL_0f883777_4_k_cu_55ccc70e4cuda3std3__45__cpo5crendE
	.align		8
        /*0040*/ 	.dword	_ZN34_INTERNAL_0f883777_4_k_cu_55ccc70e4cuda3std3__436_GLOBAL__N__0f883777_4_k_cu_55ccc70e6ignoreE
	.align		8
        /*0048*/ 	.dword	_ZN34_INTERNAL_0f883777_4_k_cu_55ccc70e4cuda3std3__419piecewise_constructE
	.align		8
        /*0050*/ 	.dword	_ZN34_INTERNAL_0f883777_4_k_cu_55ccc70e4cuda3std3__48in_placeE
	.align		8
        /*0058*/ 	.dword	_ZN34_INTERNAL_0f883777_4_k_cu_55ccc70e4cuda3std3__420unreachable_sentinelE
	.align		8
        /*0060*/ 	.dword	_ZN34_INTERNAL_0f883777_4_k_cu_55ccc70e4cuda3std3__47nulloptE
	.align		8
        /*0068*/ 	.dword	_ZN34_INTERNAL_0f883777_4_k_cu_55ccc70e4cuda3std3__48unexpectE
	.align		8
        /*0070*/ 	.dword	_ZN34_INTERNAL_0f883777_4_k_cu_55ccc70e4cuda3std6ranges3__45__cpo4swapE
	.align		8
        /*0078*/ 	.dword	_ZN34_INTERNAL_0f883777_4_k_cu_55ccc70e4cuda3std6ranges3__45__cpo9iter_moveE
	.align		8
        /*0080*/ 	.dword	_ZN34_INTERNAL_0f883777_4_k_cu_55ccc70e4cuda3std6ranges3__45__cpo5beginE
	.align		8
        /*0088*/ 	.dword	_ZN34_INTERNAL_0f883777_4_k_cu_55ccc70e4cuda3std6ranges3__45__cpo3endE
	.align		8
        /*0090*/ 	.dword	_ZN34_INTERNAL_0f883777_4_k_cu_55ccc70e4cuda3std6ranges3__45__cpo6cbeginE
	.align		8
        /*0098*/ 	.dword	_ZN34_INTERNAL_0f883777_4_k_cu_55ccc70e4cuda3std6ranges3__45__cpo4cendE
	.align		8
        /*00a0*/ 	.dword	_ZN34_INTERNAL_0f883777_4_k_cu_55ccc70e4cuda3std6ranges3__45__cpo7advanceE
	.align		8
        /*00a8*/ 	.dword	_ZN34_INTERNAL_0f883777_4_k_cu_55ccc70e4cuda3std6ranges3__45__cpo9iter_swapE
	.align		8
        /*00b0*/ 	.dword	_ZN34_INTERNAL_0f883777_4_k_cu_55ccc70e4cuda3std6ranges3__45__cpo4nextE
	.align		8
        /*00b8*/ 	.dword	_ZN34_INTERNAL_0f883777_4_k_cu_55ccc70e4cuda3std6ranges3__45__cpo4prevE
	.align		8
        /*00c0*/ 	.dword	_ZN34_INTERNAL_0f883777_4_k_cu_55ccc70e4cuda3std6ranges3__45__cpo4dataE
	.align		8
        /*00c8*/ 	.dword	_ZN34_INTERNAL_0f883777_4_k_cu_55ccc70e4cuda3std6ranges3__45__cpo5cdataE
	.align		8
        /*00d0*/ 	.dword	_ZN34_INTERNAL_0f883777_4_k_cu_55ccc70e4cuda3std6ranges3__45__cpo4sizeE
	.align		8
        /*00d8*/ 	.dword	_ZN34_INTERNAL_0f883777_4_k_cu_55ccc70e4cuda3std6ranges3__45__cpo5ssizeE
	.align		8
        /*00e0*/ 	.dword	_ZN34_INTERNAL_0f883777_4_k_cu_55ccc70e4cuda3std6ranges3__45__cpo8distanceE
	.align		8
        /*00e8*/ 	.dword	_ZN34_INTERNAL_0f883777_4_k_cu_55ccc70e6thrust24THRUST_300001_SM_1000_NS8cuda_cub3parE
	.align		8
        /*00f0*/ 	.dword	_ZN34_INTERNAL_0f883777_4_k_cu_55ccc70e6thrust24THRUST_300001_SM_1000_NS8cuda_cub10par_nosyncE
	.align		8
        /*00f8*/ 	.dword	_ZN34_INTERNAL_0f883777_4_k_cu_55ccc70e6thrust24THRUST_300001_SM_1000_NS6system6detail10sequential3seqE
	.align		8
        /*0100*/ 	.dword	_ZN34_INTERNAL_0f883777_4_k_cu_55ccc70e6thrust24THRUST_300001_SM_1000_NS6system3cpp3parE
	.align		8
        /*0108*/ 	.dword	_ZN34_INTERNAL_0f883777_4_k_cu_55ccc70e6thrust24THRUST_300001_SM_1000_NS12placeholders2_1E
	.align		8
        /*0110*/ 	.dword	_ZN34_INTERNAL_0f883777_4_k_cu_55ccc70e6thrust24THRUST_300001_SM_1000_NS12placeholders2_2E
	.align		8
        /*0118*/ 	.dword	_ZN34_INTERNAL_0f883777_4_k_cu_55ccc70e6thrust24THRUST_300001_SM_1000_NS12placeholders2_3E
	.align		8
        /*0120*/ 	.dword	_ZN34_INTERNAL_0f883777_4_k_cu_55ccc70e6thrust24THRUST_300001_SM_1000_NS12placeholders2_4E
	.align		8
        /*0128*/ 	.dword	_ZN34_INTERNAL_0f883777_4_k_cu_55ccc70e6thrust24THRUST_300001_SM_1000_NS12placeholders2_5E
	.align		8
        /*0130*/ 	.dword	_ZN34_INTERNAL_0f883777_4_k_cu_55ccc70e6thrust24THRUST_300001_SM_1000_NS12placeholders2_6E
	.align		8
        /*0138*/ 	.dword	_ZN34_INTERNAL_0f883777_4_k_cu_55ccc70e6thrust24THRUST_300001_SM_1000_NS12placeholders2_7E
	.align		8
        /*0140*/ 	.dword	_ZN34_INTERNAL_0f883777_4_k_cu_55ccc70e6thrust24THRUST_300001_SM_1000_NS12placeholders2_8E
	.align		8
        /*0148*/ 	.dword	_ZN34_INTERNAL_0f883777_4_k_cu_55ccc70e6thrust24THRUST_300001_SM_1000_NS12placeholders2_9E
	.align		8
        /*0150*/ 	.dword	_ZN34_INTERNAL_0f883777_4_k_cu_55ccc70e6thrust24THRUST_300001_SM_1000_NS12placeholders3_10E
	.align		8
        /*0158*/ 	.dword	_ZN34_INTERNAL_0f883777_4_k_cu_55ccc70e6thrust24THRUST_300001_SM_1000_NS3seqE
	.align		8
        /*0160*/ 	.dword	_ZN34_INTERNAL_0f883777_4_k_cu_55ccc70e6thrust24THRUST_300001_SM_1000_NS6deviceE


//--------------------- .text._ZN3cub18CUB_300001_SM_10006detail4scan16DeviceScanKernelINS2_10policy_hubIiiimN4cuda3std3__44plusIvEEE10Policy1000EN6thrust24THRUST_300001_SM_1000_NS10device_ptrIiEESF_NS0_13ScanTileStateIiLb1EEES9_NS1_10InputValueIiPiEEmiLb0EiEEvT0_T1_T2_iT3_T4_T5_ --------------------------
	.section	.text._ZN3cub18CUB_300001_SM_10006detail4scan16DeviceScanKernelINS2_10policy_hubIiiimN4cuda3std3__44plusIvEEE10Policy1000EN6thrust24THRUST_300001_SM_1000_NS10device_ptrIiEESF_NS0_13ScanTileStateIiLb1EEES9_NS1_10InputValueIiPiEEmiLb0EiEEvT0_T1_T2_iT3_T4_T5_,"ax",@progbits
	.align	128
        .global         _ZN3cub18CUB_300001_SM_10006detail4scan16DeviceScanKernelINS2_10policy_hubIiiimN4cuda3std3__44plusIvEEE10Policy1000EN6thrust24THRUST_300001_SM_1000_NS10device_ptrIiEESF_NS0_13ScanTileStateIiLb1EEES9_NS1_10InputValueIiPiEEmiLb0EiEEvT0_T1_T2_iT3_T4_T5_
        .type           _ZN3cub18CUB_300001_SM_10006detail4scan16DeviceScanKernelINS2_10policy_hubIiiimN4cuda3std3__44plusIvEEE10Policy1000EN6thrust24THRUST_300001_SM_1000_NS10device_ptrIiEESF_NS0_13ScanTileStateIiLb1EEES9_NS1_10InputValueIiPiEEmiLb0EiEEvT0_T1_T2_iT3_T4_T5_,@function
        .size           _ZN3cub18CUB_300001_SM_10006detail4scan16DeviceScanKernelINS2_10policy_hubIiiimN4cuda3std3__44plusIvEEE10Policy1000EN6thrust24THRUST_300001_SM_1000_NS10device_ptrIiEESF_NS0_13ScanTileStateIiLb1EEES9_NS1_10InputValueIiPiEEmiLb0EiEEvT0_T1_T2_iT3_T4_T5_,(.L_x_348 - _ZN3cub18CUB_300001_SM_10006detail4scan16DeviceScanKernelINS2_10policy_hubIiiimN4cuda3std3__44plusIvEEE10Policy1000EN6thrust24THRUST_300001_SM_1000_NS10device_ptrIiEESF_NS0_13ScanTileStateIiLb1EEES9_NS1_10InputValueIiPiEEmiLb0EiEEvT0_T1_T2_iT3_T4_T5_)
        .other          _ZN3cub18CUB_300001_SM_10006detail4scan16DeviceScanKernelINS2_10policy_hubIiiimN4cuda3std3__44plusIvEEE10Policy1000EN6thrust24THRUST_300001_SM_1000_NS10device_ptrIiEESF_NS0_13ScanTileStateIiLb1EEES9_NS1_10InputValueIiPiEEmiLb0EiEEvT0_T1_T2_iT3_T4_T5_,@"STO_CUDA_ENTRY STV_DEFAULT"
_ZN3cub18CUB_300001_SM_10006detail4scan16DeviceScanKernelINS2_10policy_hubIiiimN4cuda3std3__44plusIvEEE10Policy1000EN6thrust24THRUST_300001_SM_1000_NS10device_ptrIiEESF_NS0_13ScanTileStateIiLb1EEES9_NS1_10InputValueIiPiEEmiLb0EiEEvT0_T1_T2_iT3_T4_T5_:
.text._ZN3cub18CUB_300001_SM_10006detail4scan16DeviceScanKernelINS2_10policy_hubIiiimN4cuda3std3__44plusIvEEE10Policy1000EN6thrust24THRUST_300001_SM_1000_NS10device_ptrIiEESF_NS0_13ScanTileStateIiLb1EEES9_NS1_10InputValueIiPiEEmiLb0EiEEvT0_T1_T2_iT3_T4_T5_:
[----:B------:R-:W-:Y:S01]  /*0000*/  LDC R1, c[0x0][0x37c] ;  /* 0x0000df00ff017b82 */ /* 0x000fe20000000800 */
[----:B------:R-:W0:Y:S01]  /*0010*/  LDCU UR4, c[0x0][0x3a0] ;  /* 0x00007400ff0477ac */ /* 0x000e220008000800 */
[----:B------:R-:W1:Y:S06]  /*0020*/  LDCU.64 UR12, c[0x0][0x358] ;  /* 0x00006b00ff0c77ac */ /* 0x000e6c0008000a00 */
[----:B------:R-:W2:Y:S01]  /*0030*/  S2UR UR6, SR_CTAID.X ;  /* 0x00000000000679c3 */ /* 0x000ea20000002500 */
[----:B------:R-:W3:Y:S01]  /*0040*/  LDCU.64 UR8, c[0x0][0x3b0] ;  /* 0x00007600ff0877ac */ /* 0x000ee20008000a00 */
[----:B0-----:R-:W-:-:S06]  /*0050*/  UPRMT UR4, UR4, 0x7770, URZ ;  /* 0x0000777004047896 */ /* 0x001fcc00080000ff */
[----:B------:R-:W-:-:S05]  /*0060*/  ISETP.NE.AND P0, PT, RZ, UR4, PT ;  /* 0x00000004ff007c0c */ /* 0x000fca000bf05270 */
[----:B------:R-:W2:Y:S08]  /*0070*/  LDCU UR4, c[0x0][0x398] ;  /* 0x00007300ff0477ac */ /* 0x000eb00008000800 */
[----:B------:R-:W1:Y:S02]  /*0080*/  @P0 LDC.64 R2, c[0x0][0x3a8] ;  /* 0x0000ea00ff020b82 */ /* 0x000e640000000a00 */
[----:B-1----:R0:W5:Y:S01]  /*0090*/  @P0 LDG.E R39, desc[UR12][R2.64] ;  /* 0x0000000c02270981 */ /* 0x002162000c1e1900 */
[----:B--2---:R-:W-:-:S04]  /*00a0*/  UIADD3 UR6, UPT, UPT, UR6, UR4, URZ ;  /* 0x0000000406067290 */ /* 0x004fc8000fffe0ff */
[----:B------:R-:W-:-:S04]  /*00b0*/  UIMAD.WIDE UR10, UR6, 0x1ee0, URZ ;  /* 0x00001ee0060a78a5 */ /* 0x000fc8000f8e02ff */
[----:B---3--:R-:W-:-:S04]  /*00c0*/  UIADD3 UR7, UP0, UPT, -UR10, UR8, URZ ;  /* 0x000000080a077290 */ /* 0x008fc8000ff1e1ff */
[----:B------:R-:W-:Y:S02]  /*00d0*/  UIADD3.X UR4, UPT, UPT, ~UR11, UR9, URZ, UP0, !UPT ;  /* 0x000000090b047290 */ /* 0x000fe400087fe5ff */
[----:B------:R-:W-:-:S04]  /*00e0*/  UISETP.GE.U32.AND UP0, UPT, UR7, 0x1ee1, UPT ;  /* 0x00001ee10700788c */ /* 0x000fc8000bf06070 */
[----:B------:R-:W-:Y:S01]  /*00f0*/  UISETP.GE.U32.AND.EX UP0, UPT, UR4, URZ, UPT, UP0 ;  /* 0x000000ff0400728c */ /* 0x000fe2000bf06100 */
[----:B------:R-:W1:Y:S08]  /*0100*/  @!P0 LDC R39, c[0x0][0x3a8] ;  /* 0x0000ea00ff278b82 */ /* 0x000e700000000800 */
[----:B0-----:R-:W-:Y:S05]  /*0110*/  BRA.U !UP0, `(.L_x_0) ;  /* 0x0000001908f47547 */ /* 0x001fea000b800000 */
[----:B------:R-:W0:Y:S01]  /*0120*/  S2R R35, SR_TID.X ;  /* 0x0000000000237919 */ /* 0x000e220000002100 */
[----:B------:R-:W2:Y:S01]  /*0130*/  LDCU.64 UR4, c[0x0][0x380] ;  /* 0x00007000ff0477ac */ /* 0x000ea20008000a00 */
[C---:B0-----:R-:W-:Y:S02]  /*0140*/  LOP3.LUT R0, R35.reuse, 0x1f, RZ, 0xc0, !PT ;  /* 0x0000001f23007812 */ /* 0x041fe400078ec0ff */
[----:B------:R-:W-:-:S05]  /*0150*/  LOP3.LUT R3, R35, 0x3e0, RZ, 0xc0, !PT ;  /* 0x000003e023037812 */ /* 0x000fca00078ec0ff */
[----:B------:R-:W-:-:S05]  /*0160*/  IMAD R0, R3, 0x13, R0 ;  /* 0x0000001303007824 */ /* 0x000fca00078e0200 */
[----:B------:R-:W-:-:S05]  /*0170*/  IADD3 R0, P0, PT, R0, UR10, RZ ;  /* 0x0000000a00007c10 */ /* 0x000fca000ff1e0ff */
[----:B------:R-:W-:Y:S02]  /*0180*/  IMAD.X R3, RZ, RZ, UR11, P0 ;  /* 0x0000000bff037e24 */ /* 0x000fe400080e06ff */
[----:B------:R-:W-:-:S03]  /*0190*/  IMAD.SHL.U32 R31, R0, 0x4, RZ ;  /* 0x00000004001f7824 */ /* 0x000fc600078e00ff */
[----:B------:R-:W-:Y:S02]  /*01a0*/  SHF.L.U64.HI R30, R0, 0x2, R3 ;  /* 0x00000002001e7819 */ /* 0x000fe40000010203 */
[----:B--2---:R-:W-:-:S04]  /*01b0*/  IADD3 R2, P0, PT, R31, UR4, RZ ;  /* 0x000000041f027c10 */ /* 0x004fc8000ff1e0ff */
[----:B------:R-:W-:-:S05]  /*01c0*/  IADD3.X R3, PT, PT, R30, UR5, RZ, P0, !PT ;  /* 0x000000051e037c10 */ /* 0x000fca00087fe4ff */
[----:B------:R-:W2:Y:S04]  /*01d0*/  LDG.E R5, desc[UR12][R2.64] ;  /* 0x0000000c02057981 */ /* 0x000ea8000c1e1900 */
[----:B------:R-:W3:Y:S04]  /*01e0*/  LDG.E R7, desc[UR12][R2.64+0x80] ;  /* 0x0000800c02077981 */ /* 0x000ee8000c1e1900 */
[----:B------:R-:W4:Y:S04]  /*01f0*/  LDG.E R9, desc[UR12][R2.64+0x100] ;  /* 0x0001000c02097981 */ /* 0x000f28000c1e1900 */
        /* <DEDUP_REMOVED lines=15> */
[----:B------:R-:W4:Y:S01]  /*02f0*/  LDG.E R8, desc[UR12][R2.64+0x900] ;  /* 0x0009000c02087981 */ /* 0x000f22000c1e1900 */
[----:B------:R-:W0:Y:S01]  /*0300*/  S2UR UR5, SR_CgaCtaId ;  /* 0x00000000000579c3 */ /* 0x000e220000008800 */
[----:B------:R-:W-:Y:S01]  /*0310*/  SHF.R.U32.HI R36, RZ, 0x5, R35 ;  /* 0x00000005ff247819 */ /* 0x000fe20000011623 */
[----:B------:R-:W-:Y:S01]  /*0320*/  UMOV UR4, 0x400 ;  /* 0x0000040000047882 */ /* 0x000fe20000000000 */
[----:B------:R-:W1:Y:S01]  /*0330*/  S2R R37, SR_LANEID ;  /* 0x0000000000257919 */ /* 0x000e620000000000 */
[----:B------:R-:W-:Y:S01]  /*0340*/  UISETP.NE.AND UP0, UPT, UR6, URZ, UPT ;  /* 0x000000ff0600728c */ /* 0x000fe2000bf05270 */
[----:B------:R-:W-:Y:S01]  /*0350*/  BSSY.RECONVERGENT B0, `(.L_x_1) ;  /* 0x0000148000007945 */ /* 0x000fe20003800200 */
[----:B0-----:R-:W-:Y:S01]  /*0360*/  ULEA UR4, UR5, UR4, 0x18 ;  /* 0x0000000405047291 */ /* 0x001fe2000f8ec0ff */
[----:B-1----:R-:W-:-:S05]  /*0370*/  IMAD R34, R36, 0x260, R37 ;  /* 0x0000026024227824 */ /* 0x002fca00078e0225 */
[----:B------:R-:W-:-:S05]  /*0380*/  LEA R34, R34, UR4, 0x2 ;  /* 0x0000000422227c11 */ /* 0x000fca000f8e10ff */
[----:B------:R-:W-:Y:S01]  /*0390*/  IMAD R33, R37, 0x48, R34 ;  /* 0x0000004825217824 */ /* 0x000fe200078e0222 */
[----:B--2---:R0:W-:Y:S04]  /*03a0*/  STS [R34], R5 ;  /* 0x0000000522007388 */ /* 0x0041e80000000800 */
[----:B---3--:R0:W-:Y:S04]  /*03b0*/  STS [R34+0x80], R7 ;  /* 0x0000800722007388 */ /* 0x0081e80000000800 */
[----:B----4-:R0:W-:Y:S04]  /*03c0*/  STS [R34+0x100], R9 ;  /* 0x0001000922007388 */ /* 0x0101e80000000800 */
[----:B------:R0:W-:Y:S04]  /*03d0*/  STS [R34+0x180], R11 ;  /* 0x0001800b22007388 */ /* 0x0001e80000000800 */
        /* <DEDUP_REMOVED lines=14> */
[----:B------:R0:W-:Y:S01]  /*04c0*/  STS [R34+0x900], R8 ;  /* 0x0009000822007388 */ /* 0x0001e20000000800 */
[----:B------:R-:W-:-:S03]  /*04d0*/  NOP ;  /* 0x0000000000007918 */ /* 0x000fc60000000000 */
[----:B------:R0:W1:Y:S04]  /*04e0*/  LDS R32, [R33] ;  /* 0x0000000021207984 */ /* 0x0000680000000800 */
[----:B------:R0:W2:Y:S04]  /*04f0*/  LDS R29, [R33+0x4] ;  /* 0x00000400211d7984 */ /* 0x0000a80000000800 */
[----:B------:R0:W3:Y:S04]  /*0500*/  LDS R28, [R33+0x8] ;  /* 0x00000800211c7984 */ /* 0x0000e80000000800 */
[----:B------:R0:W4:Y:S04]  /*0510*/  LDS R27, [R33+0xc] ;  /* 0x00000c00211b7984 */ /* 0x0001280000000800 */
[----:B------:R0:W0:Y:S04]  /*0520*/  LDS R26, [R33+0x10] ;  /* 0x00001000211a7984 */ /* 0x0000280000000800 */
        /* <DEDUP_REMOVED lines=13> */
[----:B------:R0:W0:Y:S01]  /*0600*/  LDS R9, [R33+0x48] ;  /* 0x0000480021097984 */ /* 0x0000220000000800 */
[----:B------:R-:W-:Y:S06]  /*0610*/  BAR.SYNC.DEFER_BLOCKING 0x0 ;  /* 0x0000000000007b1d */ /* 0x000fec0000010000 */
[----:B-1234-:R-:W-:Y:S05]  /*0620*/  BRA.U UP0, `(.L_x_2) ;  /* 0x0000000500247547 */ /* 0x01efea000b800000 */
[----:B0-----:R-:W-:Y:S02]  /*0630*/  IADD3 R8, PT, PT, R28, R29, R32 ;  /* 0x0000001d1c087210 */ /* 0x001fe40007ffe020 */
[C---:B------:R-:W-:Y:S02]  /*0640*/  ISETP.NE.AND P1, PT, R37.reuse, 0x1f, PT ;  /* 0x0000001f2500780c */ /* 0x040fe40003f25270 */
[----:B------:R-:W-:Y:S02]  /*0650*/  IADD3 R8, PT, PT, R26, R27, R8 ;  /* 0x0000001b1a087210 */ /* 0x000fe40007ffe008 */
[----:B------:R-:W-:Y:S02]  /*0660*/  ISETP.NE.AND P2, PT, R37, RZ, PT ;  /* 0x000000ff2500720c */ /* 0x000fe40003f45270 */
[----:B------:R-:W-:-:S04]  /*0670*/  IADD3 R8, PT, PT, R24, R25, R8 ;  /* 0x0000001918087210 */ /* 0x000fc80007ffe008 */
[----:B------:R-:W-:-:S03]  /*0680*/  IADD3 R8, PT, PT, R22, R23, R8 ;  /* 0x0000001716087210 */ /* 0x000fc60007ffe008 */
[----:B------:R-:W-:Y:S02]  /*0690*/  @!P1 LEA R42, R36, UR4, 0x2 ;  /* 0x00000004242a9c11 */ /* 0x000fe4000f8e10ff */
[----:B------:R-:W-:-:S04]  /*06a0*/  IADD3 R8, PT, PT, R20, R21, R8 ;  /* 0x0000001514087210 */ /* 0x000fc80007ffe008 */
[----:B------:R-:W-:-:S04]  /*06b0*/  IADD3 R8, PT, PT, R6, R7, R8 ;  /* 0x0000000706087210 */ /* 0x000fc80007ffe008 */
[----:B------:R-:W-:-:S04]  /*06c0*/  IADD3 R8, PT, PT, R4, R5, R8 ;  /* 0x0000000504087210 */ /* 0x000fc80007ffe008 */
[----:B------:R-:W-:-:S04]  /*06d0*/  IADD3 R8, PT, PT, R2, R3, R8 ;  /* 0x0000000302087210 */ /* 0x000fc80007ffe008 */
[----:B------:R-:W-:-:S05]  /*06e0*/  IADD3 R38, PT, PT, R9, R0, R8 ;  /* 0x0000000009267210 */ /* 0x000fca0007ffe008 */
[----:B------:R-:W0:Y:S02]  /*06f0*/  SHFL.UP P0, R9, R38, 0x1, RZ ;  /* 0x0420000026097989 */ /* 0x000e2400000000ff */
[----:B0-----:R-:W-:-:S05]  /*0700*/  @P0 IMAD.IADD R9, R38, 0x1, R9 ;  /* 0x0000000126090824 */ /* 0x001fca00078e0209 */
[----:B------:R-:W0:Y:S02]  /*0710*/  SHFL.UP P0, R12, R9, 0x2, RZ ;  /* 0x04400000090c7989 */ /* 0x000e2400000000ff */
[----:B0-----:R-:W-:-:S05]  /*0720*/  @P0 IMAD.IADD R12, R9, 0x1, R12 ;  /* 0x00000001090c0824 */ /* 0x001fca00078e020c */
[----:B------:R-:W0:Y:S02]  /*0730*/  SHFL.UP P0, R17, R12, 0x4, RZ ;  /* 0x048000000c117989 */ /* 0x000e2400000000ff */
[----:B0-----:R-:W-:-:S05]  /*0740*/  @P0 IMAD.IADD R17, R12, 0x1, R17 ;  /* 0x000000010c110824 */ /* 0x001fca00078e0211 */
[----:B------:R-:W0:Y:S02]  /*0750*/  SHFL.UP P0, R40, R17, 0x8, RZ ;  /* 0x0500000011287989 */ /* 0x000e2400000000ff */
[----:B0-----:R-:W-:-:S05]  /*0760*/  @P0 IMAD.IADD R40, R17, 0x1, R40 ;  /* 0x0000000111280824 */ /* 0x001fca00078e0228 */
[----:B------:R-:W0:Y:S02]  /*0770*/  SHFL.UP P0, R41, R40, 0x10, RZ ;  /* 0x0600000028297989 */ /* 0x000e2400000000ff */
[----:B0-----:R-:W-:Y:S01]  /*0780*/  @P0 IMAD.IADD R41, R40, 0x1, R41 ;  /* 0x0000000128290824 */ /* 0x001fe200078e0229 */
[----:B------:R-:W-:-:S03]  /*0790*/  ISETP.NE.AND P0, PT, R36, 0x2, PT ;  /* 0x000000022400780c */ /* 0x000fc60003f05270 */
[----:B------:R-:W-:Y:S01]  /*07a0*/  IMAD.IADD R38, R41, 0x1, -R38 ;  /* 0x0000000129267824 */ /* 0x000fe200078e0a26 */
[----:B------:R-:W-:Y:S01]  /*07b0*/  @!P1 STS [R42+0x10], R41 ;  /* 0x000010292a009388 */ /* 0x000fe20000000800 */
[----:B------:R-:W-:Y:S01]  /*07c0*/  BAR.SYNC.DEFER_BLOCKING 0x0 ;  /* 0x0000000000007b1d */ /* 0x000fe20000010000 */
[----:B------:R-:W-:Y:S02]  /*07d0*/  ISETP.NE.AND P1, PT, R36, 0xc, PT ;  /* 0x0000000c2400780c */ /* 0x000fe40003f25270 */
[----:B------:R-:W-:-:S03]  /*07e0*/  SEL R38, R38, RZ, P2 ;  /* 0x000000ff26267207 */ /* 0x000fc60001000000 */
[----:B------:R-:W0:Y:S04]  /*07f0*/  LDS.128 R8, [UR4+0x10] ;  /* 0x00001004ff087984 */ /* 0x000e280008000c00 */
[----:B------:R-:W1:Y:S04]  /*0800*/  LDS.128 R12, [UR4+0x20] ;  /* 0x00002004ff0c7984 */ /* 0x000e680008000c00 */
[----:B------:R-:W2:Y:S01]  /*0810*/  LDS.128 R16, [UR4+0x30] ;  /* 0x00003004ff107984 */ /* 0x000ea20008000c00 */
[----:B0-----:R-:W-:-:S04]  /*0820*/  IMAD.IADD R9, R8, 0x1, R9 ;  /* 0x0000000108097824 */ /* 0x001fc800078e0209 */
[----:B------:R-:W-:Y:S01]  /*0830*/  IMAD.IADD R10, R10, 0x1, R9 ;  /* 0x000000010a0a7824 */ /* 0x000fe200078e0209 */
[----:B------:R-:W-:Y:S02]  /*0840*/  SEL R8, R9, R8, !P0 ;  /* 0x0000000809087207 */ /* 0x000fe40004000000 */
[----:B------:R-:W-:Y:S01]  /*0850*/  ISETP.NE.AND P0, PT, R36, 0x3, PT ;  /* 0x000000032400780c */ /* 0x000fe20003f05270 */
[----:B------:R-:W-:-:S03]  /*0860*/  IMAD.IADD R11, R11, 0x1, R10 ;  /* 0x000000010b0b7824 */ /* 0x000fc600078e020a */
[----:B------:R-:W-:Y:S01]  /*0870*/  SEL R8, R10, R8, !P0 ;  /* 0x000000080a087207 */ /* 0x000fe20004000000 */
[----:B-1----:R-:W-:Y:S01]  /*0880*/  IMAD.IADD R12, R11, 0x1, R12 ;  /* 0x000000010b0c7824 */ /* 0x002fe200078e020c */
[----:B------:R-:W-:-:S03]  /*0890*/  ISETP.NE.AND P0, PT, R36, 0x4, PT ;  /* 0x000000042400780c */ /* 0x000fc60003f05270 */
[----:B------:R-:W-:Y:S01]  /*08a0*/  IMAD.IADD R13, R13, 0x1, R12 ;  /* 0x000000010d0d7824 */ /* 0x000fe200078e020c */
[----:B------:R-:W-:Y:S02]  /*08b0*/  SEL R8, R11, R8, !P0 ;  /* 0x000000080b087207 */ /* 0x000fe40004000000 */
[----:B------:R-:W-:Y:S01]  /*08c0*/  ISETP.NE.AND P0, PT, R36, 0x5, PT ;  /* 0x000000052400780c */ /* 0x000fe20003f05270 */
[----:B------:R-:W-:-:S03]  /*08d0*/  IMAD.IADD R14, R14, 0x1, R13 ;  /* 0x000000010e0e7824 */ /* 0x000fc600078e020d */
[----:B------:R-:W-:Y:S01]  /*08e0*/  SEL R8, R12, R8, !P0 ;  /* 0x000000080c087207 */ /* 0x000fe20004000000 */
[----:B------:R-:W-:Y:S01]  /*08f0*/  IMAD.IADD R15, R15, 0x1, R14 ;  /* 0x000000010f0f7824 */ /* 0x000fe200078e020e */
[----:B------:R-:W-:-:S03]  /*0900*/  ISETP.NE.AND P0, PT, R36, 0x6, PT ;  /* 0x000000062400780c */ /* 0x000fc60003f05270 */
[----:B--2---:R-:W-:Y:S01]  /*0910*/  IMAD.IADD R16, R15, 0x1, R16 ;  /* 0x000000010f107824 */ /* 0x004fe200078e0210 */
[----:B------:R-:W-:Y:S02]  /*0920*/  SEL R9, R13, R8, !P0 ;  /* 0x000000080d097207 */ /* 0x000fe40004000000 */
[----:B------:R-:W-:Y:S01]  /*0930*/  ISETP.NE.AND P0, PT, R36, 0x7, PT ;  /* 0x000000072400780c */ /* 0x000fe20003f05270 */
[----:B------:R-:W0:Y:S01]  /*0940*/  LDS R8, [UR4+0x40] ;  /* 0x00004004ff087984 */ /* 0x000e220008000800 */
[----:B------:R-:W-:Y:S02]  /*0950*/  IMAD.IADD R17, R17, 0x1, R16 ;  /* 0x0000000111117824 */ /* 0x000fe400078e0210 */
[----:B------:R-:W-:Y:S02]  /*0960*/  SEL R9, R14, R9, !P0 ;  /* 0x000000090e097207 */ /* 0x000fe40004000000 */
[----:B------:R-:W-:Y:S01]  /*0970*/  ISETP.NE.AND P0, PT, R36, 0x8, PT ;  /* 0x000000082400780c */ /* 0x000fe20003f05270 */
[----:B------:R-:W-:-:S03]  /*0980*/  IMAD.IADD R18, R18, 0x1, R17 ;  /* 0x0000000112127824 */ /* 0x000fc600078e0211 */
[----:B------:R-:W-:Y:S02]  /*0990*/  SEL R9, R15, R9, !P0 ;  /* 0x000000090f097207 */ /* 0x000fe40004000000 */
[----:B------:R-:W-:-:S04]  /*09a0*/  ISETP.NE.AND P0, PT, R36, 0x9, PT ;  /* 0x000000092400780c */ /* 0x000fc80003f05270 */
[----:B------:R-:W-:Y:S02]  /*09b0*/  SEL R9, R16, R9, !P0 ;  /* 0x0000000910097207 */ /* 0x000fe40004000000 */
[----:B------:R-:W-:-:S04]  /*09c0*/  ISETP.NE.AND P0, PT, R36, 0xa, PT ;  /* 0x0000000a2400780c */ /* 0x000fc80003f05270 */
[----:B------:R-:W-:Y:S02]  /*09d0*/  SEL R9, R17, R9, !P0 ;  /* 0x0000000911097207 */ /* 0x000fe40004000000 */
[----:B------:R-:W-:-:S04]  /*09e0*/  ISETP.NE.AND P0, PT, R36, 0xb, PT ;  /* 0x0000000b2400780c */ /* 0x000fc80003f05270 */
[----:B------:R-:W-:Y:S01]  /*09f0*/  SEL R9, R18, R9, !P0 ;  /* 0x0000000912097207 */ /* 0x000fe20004000000 */
[----:B------:R-:W-:Y:S01]  /*0a00*/  IMAD.IADD R18, R19, 0x1, R18 ;  /* 0x0000000113127824 */ /* 0x000fe200078e0212 */
[----:B------:R-:W-:-:S04]  /*0a10*/  ISETP.GE.U32.AND P0, PT, R35, 0x20, PT ;  /* 0x000000202300780c */ /* 0x000fc80003f06070 */
[C---:B------:R-:W-:Y:S02]  /*0a20*/  SEL R9, R18.reuse, R9, !P1 ;  /* 0x0000000912097207 */ /* 0x040fe40004800000 */
[----:B------:R-:W-:Y:S02]  /*0a30*/  ISETP.NE.AND P1, PT, R35, RZ, PT ;  /* 0x000000ff2300720c */ /* 0x000fe40003f25270 */
[----:B------:R-:W-:Y:S02]  /*0a40*/  SEL R10, R9, RZ, P0 ;  /* 0x000000ff090a7207 */ /* 0x000fe40000000000 */
[--C-:B0----5:R-:W-:Y:S02]  /*0a50*/  IADD3 R9, PT, PT, R18, R8, R39.reuse ;  /* 0x0000000812097210 */ /* 0x121fe40007ffe027 */
[----:B------:R-:W-:-:S07]  /*0a60*/  IADD3 R38, PT, PT, R10, R38, R39 ;  /* 0x000000260a267210 */ /* 0x000fce0007ffe027 */
[----:B------:R-:W-:Y:S05]  /*0a70*/  @P1 BRA `(.L_x_3) ;  /* 0x0000000c00541947 */ /* 0x000fea0003800000 */
[----:B------:R-:W0:Y:S01]  /*0a80*/  LDC.64 R10, c[0x0][0x390] ;  /* 0x0000e400ff0a7b82 */ /* 0x000e220000000a00 */
[----:B------:R-:W-:-:S05]  /*0a90*/  IMAD.MOV.U32 R8, RZ, RZ, 0x65 ;  /* 0x00000065ff087424 */ /* 0x000fca00078e00ff */
[----:B0-----:R0:W-:Y:S01]  /*0aa0*/  ST.E.64.STRONG.GPU desc[UR12][R10.64+0x100], R8 ;  /* 0x000100080a007985 */ /* 0x0011e2000c10fb0c */
[----:B------:R-:W-:Y:S05]  /*0ab0*/  BRA `(.L_x_3) ;  /* 0x0000000c00447947 */ /* 0x000fea0003800000 */
.L_x_2:
        /* <DEDUP_REMOVED lines=20> */
[----:B-----5:R-:W0:Y:S02]  /*0c00*/  SHFL.UP P0, R39, R40, 0x10, RZ ;  /* 0x0600000028277989 */ /* 0x020e2400000000ff */
[----:B0-----:R-:W-:Y:S01]  /*0c10*/  @P0 IMAD.IADD R39, R40, 0x1, R39 ;  /* 0x0000000128270824 */ /* 0x001fe200078e0227 */
[----:B------:R-:W-:-:S04]  /*0c20*/  ISETP.NE.AND P0, PT, R36, 0x2, PT ;  /* 0x000000022400780c */ /* 0x000fc80003f05270 */
[----:B------:R-:W-:Y:S01]  /*0c30*/  @!P1 STS [R42+0x10], R39 ;  /* 0x000010272a009388 */ /* 0x000fe20000000800 */
[----:B------:R-:W-:Y:S01]  /*0c40*/  BAR.SYNC.DEFER_BLOCKING 0x0 ;  /* 0x0000000000007b1d */ /* 0x000fe20000010000 */
[----:B------:R-:W-:-:S05]  /*0c50*/  ISETP.NE.AND P1, PT, R36, 0xc, PT ;  /* 0x0000000c2400780c */ /* 0x000fca0003f25270 */
[----:B------:R-:W0:Y:S04]  /*0c60*/  LDS.128 R8, [UR4+0x10] ;  /* 0x00001004ff087984 */ /* 0x000e280008000c00 */
[----:B------:R-:W1:Y:S04]  /*0c70*/  LDS.128 R12, [UR4+0x20] ;  /* 0x00002004ff0c7984 */ /* 0x000e680008000c00 */
[----:B------:R-:W2:Y:S01]  /*0c80*/  LDS.128 R16, [UR4+0x30] ;  /* 0x00003004ff107984 */ /* 0x000ea20008000c00 */
[----:B0-----:R-:W-:-:S04]  /*0c90*/  IMAD.IADD R9, R8, 0x1, R9 ;  /* 0x0000000108097824 */ /* 0x001fc800078e0209 */
[----:B------:R-:W-:Y:S01]  /*0ca0*/  IMAD.IADD R10, R10, 0x1, R9 ;  /* 0x000000010a0a7824 */ /* 0x000fe200078e0209 */
[----:B------:R-:W-:Y:S02]  /*0cb0*/  SEL R8, R9, R8, !P0 ;  /* 0x0000000809087207 */ /* 0x000fe40004000000 */
[----:B------:R-:W-:Y:S01]  /*0cc0*/  ISETP.NE.AND P0, PT, R36, 0x3, PT ;  /* 0x000000032400780c */ /* 0x000fe20003f05270 */
[----:B------:R-:W-:Y:S01]  /*0cd0*/  IMAD.IADD R11, R11, 0x1, R10 ;  /* 0x000000010b0b7824 */ /* 0x000fe200078e020a */
[----:B------:R-:W0:Y:S02]  /*0ce0*/  LDS R9, [UR4+0x40] ;  /* 0x00004004ff097984 */ /* 0x000e240008000800 */
        /* <DEDUP_REMOVED lines=13> */
[----:B------:R-:W-:-:S03]  /*0dc0*/  IMAD.IADD R17, R17, 0x1, R16 ;  /* 0x0000000111117824 */ /* 0x000fc600078e0210 */
[----:B------:R-:W-:Y:S01]  /*0dd0*/  SEL R8, R14, R8, !P0 ;  /* 0x000000080e087207 */ /* 0x000fe20004000000 */
[----:B------:R-:W-:Y:S01]  /*0de0*/  IMAD.IADD R18, R18, 0x1, R17 ;  /* 0x0000000112127824 */ /* 0x000fe200078e0211 */
[----:B------:R-:W-:-:S03]  /*0df0*/  ISETP.NE.AND P0, PT, R36, 0x8, PT ;  /* 0x000000082400780c */ /* 0x000fc60003f05270 */
[----:B------:R-:W-:Y:S01]  /*0e00*/  IMAD.IADD R19, R19, 0x1, R18 ;  /* 0x0000000113137824 */ /* 0x000fe200078e0212 */
[----:B------:R-:W-:Y:S02]  /*0e10*/  SEL R8, R15, R8, !P0 ;  /* 0x000000080f087207 */ /* 0x000fe40004000000 */
[----:B------:R-:W-:-:S04]  /*0e20*/  ISETP.NE.AND P0, PT, R36, 0x9, PT ;  /* 0x000000092400780c */ /* 0x000fc80003f05270 */
[----:B------:R-:W-:Y:S02]  /*0e30*/  SEL R8, R16, R8, !P0 ;  /* 0x0000000810087207 */ /* 0x000fe40004000000 */
[----:B------:R-:W-:Y:S01]  /*0e40*/  ISETP.NE.AND P0, PT, R36, 0xa, PT ;  /* 0x0000000a2400780c */ /* 0x000fe20003f05270 */
[----:B0-----:R-:W-:-:S03]  /*0e50*/  IMAD.IADD R9, R19, 0x1, R9 ;  /* 0x0000000113097824 */ /* 0x001fc600078e0209 */
[----:B------:R-:W-:Y:S01]  /*0e60*/  SEL R8, R17, R8, !P0 ;  /* 0x0000000811087207 */ /* 0x000fe20004000000 */
[----:B------:R-:W-:Y:S01]  /*0e70*/  IMAD.IADD R17, R39, 0x1, -R38 ;  /* 0x0000000127117824 */ /* 0x000fe200078e0a26 */
[----:B------:R-:W-:-:S04]  /*0e80*/  ISETP.NE.AND P0, PT, R36, 0xb, PT ;  /* 0x0000000b2400780c */ /* 0x000fc80003f05270 */
[----:B------:R-:W-:Y:S02]  /*0e90*/  SEL R8, R18, R8, !P0 ;  /* 0x0000000812087207 */ /* 0x000fe40004000000 */
[----:B------:R-:W-:Y:S02]  /*0ea0*/  ISETP.GT.U32.AND P0, PT, R35, 0x1f, PT ;  /* 0x0000001f2300780c */ /* 0x000fe40003f04070 */
[----:B------:R-:W-:Y:S02]  /*0eb0*/  SEL R11, R17, RZ, P2 ;  /* 0x000000ff110b7207 */ /* 0x000fe40001000000 */
[----:B------:R-:W-:Y:S02]  /*0ec0*/  SEL R8, R19, R8, !P1 ;  /* 0x0000000813087207 */ /* 0x000fe40004800000 */
[----:B------:R-:W-:-:S03]  /*0ed0*/  ISETP.GE.U32.AND P1, PT, R35, 0x20, PT ;  /* 0x000000202300780c */ /* 0x000fc60003f26070 */
[----:B------:R-:W-:-:S05]  /*0ee0*/  IMAD.IADD R38, R8, 0x1, R11 ;  /* 0x0000000108267824 */ /* 0x000fca00078e020b */
[----:B------:R-:W-:Y:S01]  /*0ef0*/  SEL R17, R17, R38, !P1 ;  /* 0x0000002611117207 */ /* 0x000fe20004800000 */
[----:B------:R-:W-:Y:S06]  /*0f00*/  @P0 BRA `(.L_x_4) ;  /* 0x00000008000c0947 */ /* 0x000fec0003800000 */
[----:B------:R-:W0:Y:S01]  /*0f10*/  LDC.64 R14, c[0x0][0x390] ;  /* 0x0000e400ff0e7b82 */ /* 0x000e220000000a00 */
[----:B------:R-:W-:Y:S01]  /*0f20*/  ISETP.NE.AND P1, PT, R35, RZ, PT ;  /* 0x000000ff2300720c */ /* 0x000fe20003f25270 */
[----:B------:R-:W-:Y:S01]  /*0f30*/  IMAD.U32 R45, RZ, RZ, UR6 ;  /* 0x00000006ff2d7e24 */ /* 0x000fe2000f8e00ff */
[----:B------:R-:W-:-:S05]  /*0f40*/  LOP3.LUT R18, RZ, R35, RZ, 0x33, !PT ;  /* 0x00000023ff127212 */ /* 0x000fca00078e33ff */
[----:B------:R-:W-:-:S06]  /*0f50*/  VIADD R18, R18, UR6 ;  /* 0x0000000612127c36 */ /* 0x000fcc0008000000 */
[----:B------:R-:W-:Y:S01]  /*0f60*/  @!P1 IMAD.MOV.U32 R8, RZ, RZ, 0x64 ;  /* 0x00000064ff089424 */ /* 0x000fe200078e00ff */
[----:B------:R1:W-:Y:S01]  /*0f70*/  @!P1 STS [UR4+0xc], R9 ;  /* 0x00000c09ff009988 */ /* 0x0003e20008000804 */
[----:B0-----:R-:W-:-:S04]  /*0f80*/  IMAD.WIDE R44, R45, 0x8, R14 ;  /* 0x000000082d2c7825 */ /* 0x001fc800078e020e */
[----:B------:R-:W-:Y:S01]  /*0f90*/  IMAD.WIDE R14, R18, 0x8, R14 ;  /* 0x00000008120e7825 */ /* 0x000fe200078e020e */
[----:B------:R1:W-:Y:S01]  /*0fa0*/  @!P1 ST.E.64.STRONG.GPU desc[UR12][R44.64+0x100], R8 ;  /* 0x000100082c009985 */ /* 0x0003e2000c10fb0c */
[----:B------:R-:W-:Y:S05]  /*0fb0*/  NANOSLEEP 0x226 ;  /* 0x000002260000795d */ /* 0x000fea0003800000 */
[----:B------:R-:W2:Y:S01]  /*0fc0*/  LD.E.64.STRONG.GPU R12, desc[UR12][R14.64+0x100] ;  /* 0x0001000c0e0c7980 */ /* 0x000ea2000c10fb00 */
[----:B------:R-:W-:Y:S01]  /*0fd0*/  UMOV UR5, 0xffffffff ;  /* 0xffffffff00057882 */ /* 0x000fe20000000000 */
[----:B--2---:R-:W-:Y:S02]  /*0fe0*/  ISETP.NE.AND P0, PT, R12, 0x63, PT ;  /* 0x000000630c00780c */ /* 0x004fe40003f05270 */
[----:B-1----:R-:W-:Y:S11]  /*0ff0*/  BRA.DIV UR5, `(.L_x_5) ;  /* 0x0000002e05bc7947 */ /* 0x002ff6000b800000 */
[----:B------:R-:W-:-:S13]  /*1000*/  VOTE.ANY P0, !P0 ;  /* 0x0000000000ff7806 */ /* 0x000fda0004000100 */
.L_x_34:
[----:B------:R-:W-:Y:S05]  /*1010*/  @!P0 BRA `(.L_x_6) ;  /* 0x0000000000248947 */ /* 0x000fea0003800000 */
[----:B------:R-:W-:-:S07]  /*1020*/  IMAD.MOV.U32 R8, RZ, RZ, 0x1de ;  /* 0x000001deff087424 */ /* 0x000fce00078e00ff */
.L_x_8:
[----:B------:R-:W-:Y:S05]  /*1030*/  NANOSLEEP R8 ;  /* 0x000000080000735d */ /* 0x000fea0003800000 */
[----:B------:R-:W2:Y:S01]  /*1040*/  LD.E.64.STRONG.GPU R12, desc[UR12][R14.64+0x100] ;  /* 0x0001000c0e0c7980 */ /* 0x000ea2000c10fb00 */
[----:B------:R-:W-:Y:S01]  /*1050*/  UMOV UR5, 0xffffffff ;  /* 0xffffffff00057882 */ /* 0x000fe20000000000 */
[----:B------:R-:W-:Y:S02]  /*1060*/  SHF.R.U32.HI R8, RZ, 0x1, R8 ;  /* 0x00000001ff087819 */ /* 0x000fe40000011608 */
[----:B--2---:R-:W-:Y:S01]  /*1070*/  ISETP.NE.AND P0, PT, R12, 0x63, PT ;  /* 0x000000630c00780c */ /* 0x004fe20003f05270 */
[----:B------:R-:W-:-:S12]  /*1080*/  BRA.DIV UR5, `(.L_x_7) ;  /* 0x0000002e05b87947 */ /* 0x000fd8000b800000 */
[----:B------:R-:W-:-:S13]  /*1090*/  VOTE.ANY P0, !P0 ;  /* 0x0000000000ff7806 */ /* 0x000fda0004000100 */
.L_x_37:
[----:B------:R-:W-:Y:S05]  /*10a0*/  @P0 BRA `(.L_x_8) ;  /* 0xfffffffc00e00947 */ /* 0x000fea000383ffff */
.L_x_6:
[----:B------:R-:W-:Y:S01]  /*10b0*/  UMOV UR5, 0xffffffff ;  /* 0xffffffff00057882 */ /* 0x000fe20000000000 */
[----:B------:R-:W-:Y:S02]  /*10c0*/  ISETP.NE.AND P0, PT, R12, 0x65, PT ;  /* 0x000000650c00780c */ /* 0x000fe40003f05270 */
[----:B------:R-:W-:Y:S11]  /*10d0*/  BRA.DIV UR5, `(.L_x_9) ;  /* 0x0000002e05c47947 */ /* 0x000ff6000b800000 */
[----:B------:R-:W0:Y:S01]  /*10e0*/  S2R R8, SR_GEMASK ;  /* 0x0000000000087919 */ /* 0x000e220000003c00 */
[----:B------:R-:W-:Y:S01]  /*10f0*/  VOTE.ANY R10, PT, !P0 ;  /* 0x00000000000a7806 */ /* 0x000fe200040e0100 */
[C---:B------:R-:W-:Y:S02]  /*1100*/  VIADD R38, R37.reuse, 0x2 ;  /* 0x0000000225267836 */ /* 0x040fe40000000000 */
[----:B------:R-:W-:Y:S01]  /*1110*/  VIADD R39, R37, 0x10 ;  /* 0x0000001025277836 */ /* 0x000fe20000000000 */
[----:B0-----:R-:W-:-:S05]  /*1120*/  LOP3.LUT R10, R10, 0x80000000, R8, 0xec, !PT ;  /* 0x800000000a0a7812 */ /* 0x001fca00078eec08 */
[----:B------:R-:W-:-:S05]  /*1130*/  VIADD R11, R10, 0xffffffff ;  /* 0xffffffff0a0b7836 */ /* 0x000fca0000000000 */
[----:B------:R-:W-:-:S04]  /*1140*/  LOP3.LUT R11, R10, R11, RZ, 0xc, !PT ;  /* 0x0000000b0a0b7212 */ /* 0x000fc800078e0cff */
[----:B------:R-:W0:Y:S02]  /*1150*/  POPC R15, R11 ;  /* 0x0000000b000f7309 */ /* 0x000e240000000000 */
[----:B0-----:R-:W0:Y:S01]  /*1160*/  SHFL.DOWN PT, R16, R13, 0x1, R15 ;  /* 0x082000000d107989 */ /* 0x001e2200000e000f */
[-C--:B------:R-:W-:Y:S02]  /*1170*/  ISETP.GE.AND P0, PT, R37, R15.reuse, PT ;  /* 0x0000000f2500720c */ /* 0x080fe40003f06270 */
[-C--:B------:R-:W-:Y:S02]  /*1180*/  ISETP.GT.AND P2, PT, R39, R15.reuse, PT ;  /* 0x0000000f2700720c */ /* 0x080fe40003f44270 */
[----:B0-----:R-:W-:Y:S02]  /*1190*/  SEL R16, R16, RZ, !P0 ;  /* 0x000000ff10107207 */ /* 0x001fe40004000000 */
[----:B------:R-:W-:-:S03]  /*11a0*/  ISETP.GT.AND P0, PT, R38, R15, PT ;  /* 0x0000000f2600720c */ /* 0x000fc60003f04270 */
[----:B------:R-:W-:-:S05]  /*11b0*/  IMAD.IADD R36, R16, 0x1, R13 ;  /* 0x0000000110247824 */ /* 0x000fca00078e020d */
[----:B------:R-:W0:Y:S02]  /*11c0*/  SHFL.DOWN PT, R16, R36, 0x2, R15 ;  /* 0x0840000024107989 */ /* 0x000e2400000e000f */
[----:B0-----:R-:W-:-:S05]  /*11d0*/  SEL R19, R16, RZ, !P0 ;  /* 0x000000ff10137207 */ /* 0x001fca0004000000 */
[----:B------:R-:W-:Y:S02]  /*11e0*/  IMAD.IADD R40, R36, 0x1, R19 ;  /* 0x0000000124287824 */ /* 0x000fe400078e0213 */
[C---:B------:R-:W-:Y:S02]  /*11f0*/  VIADD R19, R37.reuse, 0x4 ;  /* 0x0000000425137836 */ /* 0x040fe40000000000 */
[----:B------:R-:W-:Y:S01]  /*1200*/  VIADD R36, R37, 0x8 ;  /* 0x0000000825247836 */ /* 0x000fe20000000000 */
[----:B------:R-:W0:Y:S02]  /*1210*/  SHFL.DOWN PT, R16, R40, 0x4, R15 ;  /* 0x0880000028107989 */ /* 0x000e2400000e000f */
[----:B------:R-:W-:-:S04]  /*1220*/  ISETP.GT.AND P0, PT, R19, R15, PT ;  /* 0x0000000f1300720c */ /* 0x000fc80003f04270 */
[----:B0-----:R-:W-:Y:S02]  /*1230*/  SEL R11, R16, RZ, !P0 ;  /* 0x000000ff100b7207 */ /* 0x001fe40004000000 */
[----:B------:R-:W-:-:S03]  /*1240*/  ISETP.GT.AND P0, PT, R36, R15, PT ;  /* 0x0000000f2400720c */ /* 0x000fc60003f04270 */
[----:B------:R-:W-:Y:S02]  /*1250*/  IMAD.IADD R42, R40, 0x1, R11 ;  /* 0x00000001282a7824 */ /* 0x000fe400078e020b */
[----:B------:R-:W0:Y:S03]  /*1260*/  LDC.64 R10, c[0x0][0x390] ;  /* 0x0000e400ff0a7b82 */ /* 0x000e260000000a00 */
[----:B------:R-:W1:Y:S02]  /*1270*/  SHFL.DOWN PT, R16, R42, 0x8, R15 ;  /* 0x090000002a107989 */ /* 0x000e6400000e000f */
[----:B-1----:R-:W-:Y:S02]  /*1280*/  SEL R41, R16, RZ, !P0 ;  /* 0x000000ff10297207 */ /* 0x002fe40004000000 */
[----:B------:R-:W-:-:S03]  /*1290*/  ISETP.NE.AND P0, PT, R12, 0x65, PT ;  /* 0x000000650c00780c */ /* 0x000fc60003f05270 */
[----:B------:R-:W-:Y:S01]  /*12a0*/  IMAD.IADD R41, R42, 0x1, R41 ;  /* 0x000000012a297824 */ /* 0x000fe200078e0229 */
[----:B0-----:R-:W-:-:S04]  /*12b0*/  IADD3 R42, P3, PT, R10, 0x100, RZ ;  /* 0x000001000a2a7810 */ /* 0x001fc80007f7e0ff */
[----:B------:R-:W0:Y:S01]  /*12c0*/  SHFL.DOWN PT, R16, R41, 0x10, R15 ;  /* 0x0a00000029107989 */ /* 0x000e2200000e000f */
[----:B------:R-:W-:-:S04]  /*12d0*/  IMAD.X R43, RZ, RZ, R11, P3 ;  /* 0x000000ffff2b7224 */ /* 0x000fc800018e060b */
[----:B------:R-:W-:Y:S02]  /*12e0*/  VOTE.ALL P0, P0 ;  /* 0x0000000000ff7806 */ /* 0x000fe40000000000 */
[----:B0-----:R-:W-:-:S05]  /*12f0*/  SEL R16, R16, RZ, !P2 ;  /* 0x000000ff10107207 */ /* 0x001fca0005000000 */
[----:B------:R-:W-:-:S07]  /*1300*/  IMAD.IADD R40, R41, 0x1, R16 ;  /* 0x0000000129287824 */ /* 0x000fce00078e0210 */
.L_x_46:
[----:B------:R-:W-:Y:S05]  /*1310*/  @!P0 BRA `(.L_x_10) ;  /* 0x0000000000cc8947 */ /* 0x000fea0003800000 */
[----:B------:R-:W-:-:S07]  /*1320*/  IMAD.MOV.U32 R11, RZ, RZ, 0x1de ;  /* 0x000001deff0b7424 */ /* 0x000fce00078e00ff */
.L_x_16:
[----:B------:R-:W-:-:S05]  /*1330*/  IMAD.WIDE R14, R18, 0x8, R42 ;  /* 0x00000008120e7825 */ /* 0x000fca00078e022a */
[----:B------:R-:W2:Y:S01]  /*1340*/  LD.E.64.STRONG.GPU R12, desc[UR12][R14.64+-0x100] ;  /* 0xffff000c0e0c7980 */ /* 0x000ea2000c10fb00 */
[----:B------:R-:W-:Y:S05]  /*1350*/  YIELD ;  /* 0x0000000000007946 */ /* 0x000fea0003800000 */
[----:B------:R-:W-:Y:S01]  /*1360*/  UMOV UR5, 0xffffffff ;  /* 0xffffffff00057882 */ /* 0x000fe20000000000 */
[----:B------:R-:W-:Y:S02]  /*1370*/  SHF.R.U32.HI R11, RZ, 0x1, R11 ;  /* 0x00000001ff0b7819 */ /* 0x000fe4000001160b */
[----:B--2---:R-:W-:Y:S01]  /*1380*/  ISETP.NE.AND P0, PT, R12, 0x63, PT ;  /* 0x000000630c00780c */ /* 0x004fe20003f05270 */
[----:B------:R-:W-:-:S12]  /*1390*/  BRA.DIV UR5, `(.L_x_11) ;  /* 0x0000003205147947 */ /* 0x000fd8000b800000 */
[----:B------:R-:W-:-:S13]  /*13a0*/  VOTE.ANY P0, !P0 ;  /* 0x0000000000ff7806 */ /* 0x000fda0004000100 */
.L_x_49:
[----:B------:R-:W-:Y:S05]  /*13b0*/  @!P0 BRA `(.L_x_12) ;  /* 0x0000000000248947 */ /* 0x000fea0003800000 */
[----:B------:R-:W-:-:S07]  /*13c0*/  IMAD.MOV.U32 R16, RZ, RZ, R11 ;  /* 0x000000ffff107224 */ /* 0x000fce00078e000b */
.L_x_14:
[----:B------:R-:W-:Y:S05]  /*13d0*/  NANOSLEEP R16 ;  /* 0x000000100000735d */ /* 0x000fea0003800000 */
[----:B------:R-:W2:Y:S01]  /*13e0*/  LD.E.64.STRONG.GPU R12, desc[UR12][R14.64+-0x100] ;  /* 0xffff000c0e0c7980 */ /* 0x000ea2000c10fb00 */
[----:B------:R-:W-:Y:S01]  /*13f0*/  UMOV UR5, 0xffffffff ;  /* 0xffffffff00057882 */ /* 0x000fe20000000000 */
[----:B------:R-:W-:Y:S02]  /*1400*/  SHF.R.U32.HI R16, RZ, 0x1, R16 ;  /* 0x00000001ff107819 */ /* 0x000fe40000011610 */
[----:B--2---:R-:W-:Y:S01]  /*1410*/  ISETP.NE.AND P0, PT, R12, 0x63, PT ;  /* 0x000000630c00780c */ /* 0x004fe20003f05270 */
[----:B------:R-:W-:-:S12]  /*1420*/  BRA.DIV UR5, `(.L_x_13) ;  /* 0x0000003205107947 */ /* 0x000fd8000b800000 */
[----:B------:R-:W-:-:S13]  /*1430*/  VOTE.ANY P0, !P0 ;  /* 0x0000000000ff7806 */ /* 0x000fda0004000100 */
.L_x_52:
[----:B------:R-:W-:Y:S05]  /*1440*/  @P0 BRA `(.L_x_14) ;  /* 0xfffffffc00e00947 */ /* 0x000fea000383ffff */
.L_x_12:
[----:B------:R-:W-:Y:S01]  /*1450*/  UMOV UR5, 0xffffffff ;  /* 0xffffffff00057882 */ /* 0x000fe20000000000 */
[----:B------:R-:W-:Y:S02]  /*1460*/  ISETP.NE.AND P0, PT, R12, 0x65, PT ;  /* 0x000000650c00780c */ /* 0x000fe40003f05270 */
[----:B------:R-:W-:Y:S11]  /*1470*/  BRA.DIV UR5, `(.L_x_15) ;  /* 0x00000032051c7947 */ /* 0x000ff6000b800000 */
[----:B------:R-:W-:Y:S01]  /*1480*/  VOTE.ANY R10, PT, !P0 ;  /* 0x00000000000a7806 */ /* 0x000fe200040e0100 */
[----:B------:R-:W-:-:S03]  /*1490*/  VIADD R18, R18, 0xffffffe0 ;  /* 0xffffffe012127836 */ /* 0x000fc60000000000 */
[----:B------:R-:W-:-:S05]  /*14a0*/  LOP3.LUT R10, R10, 0x80000000, R8, 0xec, !PT ;  /* 0x800000000a0a7812 */ /* 0x000fca00078eec08 */
[----:B------:R-:W-:-:S05]  /*14b0*/  VIADD R15, R10, 0xffffffff ;  /* 0xffffffff0a0f7836 */ /* 0x000fca0000000000 */
[----:B------:R-:W-:-:S06]  /*14c0*/  LOP3.LUT R15, R10, R15, RZ, 0xc, !PT ;  /* 0x0000000f0a0f7212 */ /* 0x000fcc00078e0cff */
        /* <DEDUP_REMOVED lines=17> */
[----:B------:R-:W-:-:S03]  /*15e0*/  ISETP.NE.AND P0, PT, R12, 0x65, PT ;  /* 0x000000650c00780c */ /* 0x000fc60003f05270 */
[----:B------:R-:W-:-:S05]  /*15f0*/  IMAD.IADD R41, R13, 0x1, R16 ;  /* 0x000000010d297824 */ /* 0x000fca00078e0210 */
[----:B------:R-:W0:Y:S05]  /*1600*/  SHFL.DOWN PT, R16, R41, 0x10, R15 ;  /* 0x0a00000029107989 */ /* 0x000e2a00000e000f */
[----:B------:R-:W-:Y:S02]  /*1610*/  VOTE.ALL P0, P0 ;  /* 0x0000000000ff7806 */ /* 0x000fe40000000000 */
[----:B0-----:R-:W-:-:S04]  /*1620*/  SEL R16, R16, RZ, !P2 ;  /* 0x000000ff10107207 */ /* 0x001fc80005000000 */
[----:B------:R-:W-:-:S07]  /*1630*/  IADD3 R40, PT, PT, R41, R16, R40 ;  /* 0x0000001029287210 */ /* 0x000fce0007ffe028 */
.L_x_61:
[----:B------:R-:W-:Y:S05]  /*1640*/  @P0 BRA `(.L_x_16) ;  /* 0xfffffffc00380947 */ /* 0x000fea000383ffff */
.L_x_10:
[----:B------:R-:W-:Y:S01]  /*1650*/  ISETP.NE.AND P0, PT, R37, RZ, PT ;  /* 0x000000ff2500720c */ /* 0x000fe20003f05270 */
[----:B------:R-:W0:Y:S01]  /*1660*/  @!P1 S2R R11, SR_CgaCtaId ;  /* 0x00000000000b9919 */ /* 0x000e220000008800 */
[----:B------:R-:W-:Y:S01]  /*1670*/  @!P1 MOV R10, 0x400 ;  /* 0x00000400000a9802 */ /* 0x000fe20000000f00 */
[----:B------:R-:W-:Y:S02]  /*1680*/  @!P1 IMAD.IADD R9, R9, 0x1, R40 ;  /* 0x0000000109099824 */ /* 0x000fe400078e0228 */
[----:B------:R-:W-:Y:S02]  /*1690*/  @!P1 IMAD.MOV.U32 R8, RZ, RZ, 0x65 ;  /* 0x00000065ff089424 */ /* 0x000fe400078e00ff */
[----:B------:R-:W-:-:S03]  /*16a0*/  IMAD.MOV.U32 R38, RZ, RZ, R17 ;  /* 0x000000ffff267224 */ /* 0x000fc600078e0011 */
[----:B------:R1:W-:Y:S03]  /*16b0*/  @!P1 ST.E.64.STRONG.GPU desc[UR12][R44.64+0x100], R8 ;  /* 0x000100082c009985 */ /* 0x0003e6000c10fb0c */
[----:B------:R-:W-:Y:S01]  /*16c0*/  @!P0 MOV R12, 0x400 ;  /* 0x00000400000c8802 */ /* 0x000fe20000000f00 */
[----:B------:R-:W2:Y:S01]  /*16d0*/  @!P0 S2R R13, SR_CgaCtaId ;  /* 0x00000000000d8919 */ /* 0x000ea20000008800 */
[----:B------:R-:W-:Y:S01]  /*16e0*/  @!P0 IMAD.MOV.U32 R38, RZ, RZ, R40 ;  /* 0x000000ffff268224 */ /* 0x000fe200078e0028 */
[----:B0-----:R-:W-:-:S05]  /*16f0*/  @!P1 LEA R10, R11, R10, 0x18 ;  /* 0x0000000a0b0a9211 */ /* 0x001fca00078ec0ff */
[----:B------:R1:W-:Y:S04]  /*1700*/  @!P1 STS [R10+0x8], R9 ;  /* 0x000008090a009388 */ /* 0x0003e80000000800 */
[----:B------:R1:W-:Y:S01]  /*1710*/  @!P1 STS [R10+0x4], R40 ;  /* 0x000004280a009388 */ /* 0x0003e20000000800 */
[----:B--2---:R-:W-:-:S05]  /*1720*/  @!P0 LEA R13, R13, R12, 0x18 ;  /* 0x0000000c0d0d8211 */ /* 0x004fca00078ec0ff */
[----:B------:R1:W-:Y:S02]  /*1730*/  @!P0 STS [R13+0x54], R40 ;  /* 0x000054280d008388 */ /* 0x0003e40000000800 */
.L_x_4:
[----:B------:R-:W-:Y:S05]  /*1740*/  WARPSYNC.ALL ;  /* 0x0000000000007948 */ /* 0x000fea0003800000 */
[----:B------:R-:W0:Y:S08]  /*1750*/  S2UR UR7, SR_CgaCtaId ;  /* 0x00000000000779c3 */ /* 0x000e300000008800 */
[----:B------:R-:W-:Y:S01]  /*1760*/  BAR.SYNC.DEFER_BLOCKING 0x0 ;  /* 0x0000000000007b1d */ /* 0x000fe20000010000 */
[----:B------:R-:W-:-:S05]  /*1770*/  ISETP.NE.AND P0, PT, R35, RZ, PT ;  /* 0x000000ff2300720c */ /* 0x000fca0003f05270 */
[----:B------:R-:W-:Y:S02]  /*1780*/  UMOV UR5, 0x400 ;  /* 0x0000040000057882 */ /* 0x000fe40000000000 */
[----:B0-----:R-:W-:-:S09]  /*1790*/  ULEA UR5, UR7, UR5, 0x18 ;  /* 0x0000000507057291 */ /* 0x001fd2000f8ec0ff */
[----:B-1----:R-:W0:Y:S02]  /*17a0*/  LDS R8, [UR5+0x54] ;  /* 0x00005405ff087984 */ /* 0x002e240008000800 */
[----:B0-----:R-:W-:-:S05]  /*17b0*/  SEL R9, R8, RZ, P0 ;  /* 0x000000ff08097207 */ /* 0x001fca0000000000 */
[----:B------:R-:W-:-:S07]  /*17c0*/  IMAD.IADD R38, R9, 0x1, R38 ;  /* 0x0000000109267824 */ /* 0x000fce00078e0226 */
.L_x_3:
[----:B------:R-:W-:Y:S05]  /*17d0*/  BSYNC.RECONVERGENT B0 ;  /* 0x0000000000007941 */ /* 0x000fea0003800200 */
.L_x_1:
[----:B------:R-:W-:Y:S01]  /*17e0*/  IMAD.IADD R32, R32, 0x1, R38 ;  /* 0x0000000120207824 */ /* 0x000fe200078e0226 */
[----:B------:R-:W-:Y:S03]  /*17f0*/  BAR.SYNC.DEFER_BLOCKING 0x0 ;  /* 0x0000000000007b1d */ /* 0x000fe60000010000 */
[----:B------:R-:W-:-:S03]  /*1800*/  IMAD.IADD R29, R29, 0x1, R32 ;  /* 0x000000011d1d7824 */ /* 0x000fc600078e0220 */
[----:B------:R-:W1:Y:S01]  /*1810*/  LDCU.64 UR8, c[0x0][0x388] ;  /* 0x00007100ff0877ac */ /* 0x000e620008000a00 */
[----:B------:R-:W-:-:S04]  /*1820*/  IMAD.IADD R28, R28, 0x1, R29 ;  /* 0x000000011c1c7824 */ /* 0x000fc800078e021d */
[----:B------:R-:W-:-:S04]  /*1830*/  IMAD.IADD R27, R27, 0x1, R28 ;  /* 0x000000011b1b7824 */ /* 0x000fc800078e021c */
[----:B------:R-:W-:-:S04]  /*1840*/  IMAD.IADD R26, R26, 0x1, R27 ;  /* 0x000000011a1a7824 */ /* 0x000fc800078e021b */
[----:B------:R-:W-:-:S04]  /*1850*/  IMAD.IADD R25, R25, 0x1, R26 ;  /* 0x0000000119197824 */ /* 0x000fc800078e021a */
[----:B------:R-:W-:Y:S01]  /*1860*/  IMAD.IADD R24, R24, 0x1, R25 ;  /* 0x0000000118187824 */ /* 0x000fe200078e0219 */
[----:B------:R-:W-:Y:S03]  /*1870*/  STS [R33], R38 ;  /* 0x0000002621007388 */ /* 0x000fe60000000800 */
[----:B------:R-:W-:Y:S01]  /*1880*/  IMAD.IADD R23, R23, 0x1, R24 ;  /* 0x0000000117177824 */ /* 0x000fe200078e0218 */
[----:B------:R-:W-:Y:S03]  /*1890*/  STS [R33+0x4], R32 ;  /* 0x0000042021007388 */ /* 0x000fe60000000800 */
        /* <DEDUP_REMOVED lines=19> */
[----:B------:R-:W-:Y:S04]  /*19d0*/  STS [R33+0x2c], R20 ;  /* 0x00002c1421007388 */ /* 0x000fe80000000800 */
[----:B------:R-:W-:Y:S04]  /*19e0*/  STS [R33+0x30], R7 ;  /* 0x0000300721007388 */ /* 0x000fe80000000800 */
[----:B------:R-:W-:Y:S04]  /*19f0*/  STS [R33+0x34], R6 ;  /* 0x0000340621007388 */ /* 0x000fe80000000800 */
[----:B------:R-:W-:Y:S04]  /*1a00*/  STS [R33+0x38], R5 ;  /* 0x0000380521007388 */ /* 0x000fe80000000800 */
[----:B------:R-:W-:Y:S04]  /*1a10*/  STS [R33+0x3c], R4 ;  /* 0x00003c0421007388 */ /* 0x000fe80000000800 */
[----:B------:R-:W-:Y:S04]  /*1a20*/  STS [R33+0x40], R3 ;  /* 0x0000400321007388 */ /* 0x000fe80000000800 */
[----:B------:R1:W-:Y:S04]  /*1a30*/  STS [R33+0x44], R2 ;  /* 0x0000440221007388 */ /* 0x0003e80000000800 */
[----:B------:R-:W-:Y:S01]  /*1a40*/  STS [R33+0x48], R0 ;  /* 0x0000480021007388 */ /* 0x000fe20000000800 */
[----:B------:R-:W-:-:S03]  /*1a50*/  NOP ;  /* 0x0000000000007918 */ /* 0x000fc60000000000 */
[----:B0-----:R-:W0:Y:S01]  /*1a60*/  LDS R9, [R34] ;  /* 0x0000000022097984 */ /* 0x001e220000000800 */
[----:B-1----:R-:W-:-:S03]  /*1a70*/  IADD3 R2, P0, PT, R31, UR8, RZ ;  /* 0x000000081f027c10 */ /* 0x002fc6000ff1e0ff */
[----:B------:R-:W1:Y:S01]  /*1a80*/  LDS R7, [R34+0x80] ;  /* 0x0000800022077984 */ /* 0x000e620000000800 */
[----:B------:R-:W-:-:S03]  /*1a90*/  IADD3.X R3, PT, PT, R30, UR9, RZ, P0, !PT ;  /* 0x000000091e037c10 */ /* 0x000fc600087fe4ff */
[----:B------:R-:W2:Y:S04]  /*1aa0*/  LDS R11, [R34+0x100] ;  /* 0x00010000220b7984 */ /* 0x000ea80000000800 */
[----:B------:R-:W3:Y:S04]  /*1ab0*/  LDS R13, [R34+0x180] ;  /* 0x00018000220d7984 */ /* 0x000ee80000000800 */
[----:B------:R-:W4:Y:S04]  /*1ac0*/  LDS R5, [R34+0x200] ;  /* 0x0002000022057984 */ /* 0x000f280000000800 */
[----:B------:R-:W5:Y:S04]  /*1ad0*/  LDS R15, [R34+0x280] ;  /* 0x00028000220f7984 */ /* 0x000f680000000800 */
        /* <DEDUP_REMOVED lines=13> */
[----:B0-----:R-:W-:Y:S04]  /*1bb0*/  STG.E desc[UR12][R2.64], R9 ;  /* 0x0000000902007986 */ /* 0x001fe8000c10190c */
[----:B-1----:R-:W-:Y:S04]  /*1bc0*/  STG.E desc[UR12][R2.64+0x80], R7 ;  /* 0x0000800702007986 */ /* 0x002fe8000c10190c */
[----:B--2---:R-:W-:Y:S04]  /*1bd0*/  STG.E desc[UR12][R2.64+0x100], R11 ;  /* 0x0001000b02007986 */ /* 0x004fe8000c10190c */
[----:B---3--:R-:W-:Y:S04]  /*1be0*/  STG.E desc[UR12][R2.64+0x180], R13 ;  /* 0x0001800d02007986 */ /* 0x008fe8000c10190c */
[----:B----4-:R-:W-:Y:S04]  /*1bf0*/  STG.E desc[UR12][R2.64+0x200], R5 ;  /* 0x0002000502007986 */ /* 0x010fe8000c10190c */
[----:B-----5:R-:W-:Y:S04]  /*1c00*/  STG.E desc[UR12][R2.64+0x280], R15 ;  /* 0x0002800f02007986 */ /* 0x020fe8000c10190c */
[----:B------:R-:W-:Y:S04]  /*1c10*/  STG.E desc[UR12][R2.64+0x300], R17 ;  /* 0x0003001102007986 */ /* 0x000fe8000c10190c */
        /* <DEDUP_REMOVED lines=11> */
[----:B------:R-:W-:Y:S01]  /*1cd0*/  STG.E desc[UR12][R2.64+0x900], R43 ;  /* 0x0009002b02007986 */ /* 0x000fe2000c10190c */
[----:B------:R-:W-:Y:S05]  /*1ce0*/  EXIT ;  /* 0x000000000000794d */ /* 0x000fea0003800000 */
.L_x_0:
[----:B------:R-:W-:-:S04]  /*1cf0*/  ISETP.NE.U32.AND P0, PT, RZ, UR7, PT ;  /* 0x00000007ff007c0c */ /* 0x000fc8000bf05070 */
[----:B------:R-:W-:-:S13]  /*1d00*/  ISETP.NE.AND.EX P0, PT, RZ, UR4, PT, P0 ;  /* 0x00000004ff007c0c */ /* 0x000fda000bf05300 */
[----:B------:R-:W-:Y:S05]  /*1d10*/  @!P0 EXIT ;  /* 0x000000000000894d */ /* 0x000fea0003800000 */
[----:B------:R-:W0:Y:S02]  /*1d20*/  LDCU.64 UR4, c[0x0][0x380] ;  /* 0x00007000ff0477ac */ /* 0x000e240008000a00 */
[----:B0-----:R-:W-:-:S06]  /*1d30*/  UIMAD.WIDE UR4, UR6, 0x7b80, UR4 ;  /* 0x00007b80060478a5 */ /* 0x001fcc000f8e0204 */
[----:B------:R-:W-:Y:S02]  /*1d40*/  IMAD.U32 R2, RZ, RZ, UR4 ;  /* 0x00000004ff027e24 */ /* 0x000fe4000f8e00ff */
[----:B------:R-:W-:-:S05]  /*1d50*/  IMAD.U32 R3, RZ, RZ, UR5 ;  /* 0x00000005ff037e24 */ /* 0x000fca000f8e00ff */
[----:B------:R0:W2:Y:S01]  /*1d60*/  LDG.E R0, desc[UR12][R2.64] ;  /* 0x0000000c02007981 */ /* 0x0000a2000c1e1900 */
[----:B------:R-:W3:Y:S02]  /*1d70*/  S2R R31, SR_TID.X ;  /* 0x00000000001f7919 */ /* 0x000ee40000002100 */
[C---:B---3--:R-:W-:Y:S02]  /*1d80*/  LOP3.LUT R30, R31.reuse, 0x1f, RZ, 0xc0, !PT ;  /* 0x0000001f1f1e7812 */ /* 0x048fe400078ec0ff */
[----:B------:R-:W-:-:S05]  /*1d90*/  LOP3.LUT R5, R31, 0x3e0, RZ, 0xc0, !PT ;  /* 0x000003e01f057812 */ /* 0x000fca00078ec0ff */
[----:B------:R-:W-:-:S04]  /*1da0*/  IMAD R30, R5, 0x13, R30 ;  /* 0x00000013051e7824 */ /* 0x000fc800078e021e */
[C---:B------:R-:W-:Y:S01]  /*1db0*/  VIADD R4, R30.reuse, 0x20 ;  /* 0x000000201e047836 */ /* 0x040fe20000000000 */
[C---:B------:R-:W-:Y:S01]  /*1dc0*/  ISETP.GE.U32.AND P1, PT, R30.reuse, UR7, PT ;  /* 0x000000071e007c0c */ /* 0x040fe2000bf26070 */
[C---:B------:R-:W-:Y:S01]  /*1dd0*/  VIADD R5, R30.reuse, 0x40 ;  /* 0x000000401e057836 */ /* 0x040fe20000000000 */
[C---:B0-----:R-:W-:Y:S01]  /*1de0*/  LEA R2, P0, R30.reuse, UR4, 0x2 ;  /* 0x000000041e027c11 */ /* 0x041fe2000f8010ff */
[----:B------:R-:W-:Y:S01]  /*1df0*/  VIADD R3, R30, 0x80 ;  /* 0x000000801e037836 */ /* 0x000fe20000000000 */
[----:B------:R-:W-:Y:S01]  /*1e00*/  ISETP.GE.U32.AND P2, PT, R4, UR7, PT ;  /* 0x0000000704007c0c */ /* 0x000fe2000bf46070 */
[C---:B------:R-:W-:Y:S01]  /*1e10*/  VIADD R4, R30.reuse, 0xa0 ;  /* 0x000000a01e047836 */ /* 0x040fe20000000000 */
[----:B------:R-:W-:Y:S01]  /*1e20*/  ISETP.GE.U32.AND P3, PT, R5, UR7, PT ;  /* 0x0000000705007c0c */ /* 0x000fe2000bf66070 */
[----:B------:R-:W-:Y:S01]  /*1e30*/  VIADD R5, R30, 0xc0 ;  /* 0x000000c01e057836 */ /* 0x000fe20000000000 */
[----:B------:R-:W-:Y:S01]  /*1e40*/  ISETP.GE.U32.AND P5, PT, R3, UR7, PT ;  /* 0x0000000703007c0c */ /* 0x000fe2000bfa6070 */
[----:B------:R-:W-:Y:S01]  /*1e50*/  IMAD.X R3, RZ, RZ, UR5, P0 ;  /* 0x00000005ff037e24 */ /* 0x000fe200080e06ff */
[----:B------:R-:W-:Y:S01]  /*1e60*/  ISETP.GE.U32.AND P6, PT, R4, UR7, PT ;  /* 0x0000000704007c0c */ /* 0x000fe2000bfc6070 */
[C---:B------:R-:W-:Y:S01]  /*1e70*/  VIADD R6, R30.reuse, 0x60 ;  /* 0x000000601e067836 */ /* 0x040fe20000000000 */
[----:B------:R-:W-:Y:S01]  /*1e80*/  ISETP.GE.U32.AND P0, PT, R5, UR7, PT ;  /* 0x0000000705007c0c */ /* 0x000fe2000bf06070 */
[----:B------:R-:W-:-:S02]  /*1e90*/  VIADD R5, R30, 0xe0 ;  /* 0x000000e01e057836 */ /* 0x000fc40000000000 */
[----:B------:R-:W-:Y:S01]  /*1ea0*/  VIADD R37, R30, 0x100 ;  /* 0x000001001e257836 */ /* 0x000fe20000000000 */
[----:B------:R-:W-:Y:S01]  /*1eb0*/  ISETP.GE.U32.AND P4, PT, R6, UR7, PT ;  /* 0x0000000706007c0c */ /* 0x000fe2000bf86070 */
[C---:B------:R-:W-:Y:S02]  /*1ec0*/  VIADD R7, R30.reuse, 0x140 ;  /* 0x000001401e077836 */ /* 0x040fe40000000000 */
[C---:B------:R-:W-:Y:S02]  /*1ed0*/  VIADD R36, R30.reuse, 0x120 ;  /* 0x000001201e247836 */ /* 0x040fe40000000000 */
[C---:B------:R-:W-:Y:S02]  /*1ee0*/  VIADD R35, R30.reuse, 0x220 ;  /* 0x000002201e237836 */ /* 0x040fe40000000000 */
[----:B------:R-:W-:Y:S02]  /*1ef0*/  VIADD R34, R30, 0x240 ;  /* 0x000002401e227836 */ /* 0x000fe40000000000 */
[----:B--2---:R-:W-:-:S02]  /*1f00*/  IMAD.MOV.U32 R4, RZ, RZ, R0 ;  /* 0x000000ffff047224 */ /* 0x004fc400078e0000 */
[----:B------:R-:W2:Y:S02]  /*1f10*/  @!P1 LDG.E R0, desc[UR12][R2.64] ;  /* 0x0000000c02009981 */ /* 0x000ea4000c1e1900 */
[--C-:B------:R-:W-:Y:S01]  /*1f20*/  IMAD.MOV.U32 R12, RZ, RZ, R4.reuse ;  /* 0x000000ffff0c7224 */ /* 0x100fe200078e0004 */
[----:B------:R-:W-:Y:S01]  /*1f30*/  ISETP.GE.U32.AND P1, PT, R5, UR7, PT ;  /* 0x0000000705007c0c */ /* 0x000fe2000bf26070 */
[--C-:B------:R-:W-:Y:S02]  /*1f40*/  IMAD.MOV.U32 R8, RZ, RZ, R4.reuse ;  /* 0x000000ffff087224 */ /* 0x100fe400078e0004 */
[C---:B------:R-:W-:Y:S02]  /*1f50*/  VIADD R5, R30.reuse, 0x160 ;  /* 0x000001601e057836 */ /* 0x040fe40000000000 */
[--C-:B------:R-:W-:Y:S01]  /*1f60*/  IMAD.MOV.U32 R6, RZ, RZ, R4.reuse ;  /* 0x000000ffff067224 */ /* 0x100fe200078e0004 */
[----:B------:R-:W3:Y:S01]  /*1f70*/  @!P5 LDG.E R12, desc[UR12][R2.64+0x200] ;  /* 0x0002000c020cd981 */ /* 0x000ee2000c1e1900 */
[--C-:B------:R-:W-:Y:S01]  /*1f80*/  IMAD.MOV.U32 R14, RZ, RZ, R4.reuse ;  /* 0x000000ffff0e7224 */ /* 0x100fe200078e0004 */
[----:B------:R-:W-:Y:S01]  /*1f90*/  ISETP.GE.U32.AND P5, PT, R37, UR7, PT ;  /* 0x0000000725007c0c */ /* 0x000fe2000bfa6070 */
[----:B------:R-:W-:Y:S01]  /*1fa0*/  IMAD.MOV.U32 R16, RZ, RZ, R4 ;  /* 0x000000ffff107224 */ /* 0x000fe200078e0004 */
[----:B------:R-:W4:Y:S01]  /*1fb0*/  @!P3 LDG.E R8, desc[UR12][R2.64+0x100] ;  /* 0x0001000c0208b981 */ /* 0x000f22000c1e1900 */
[----:B------:R-:W-:Y:S01]  /*1fc0*/  ISETP.GE.U32.AND P3, PT, R5, UR7, PT ;  /* 0x0000000705007c0c */ /* 0x000fe2000bf66070 */
[----:B------:R-:W-:-:S02]  /*1fd0*/  VIADD R5, R30, 0x1a0 ;  /* 0x000001a01e057836 */ /* 0x000fc40000000000 */
[----:B------:R-:W4:Y:S01]  /*1fe0*/  @!P2 LDG.E R6, desc[UR12][R2.64+0x80] ;  /* 0x0000800c0206a981 */ /* 0x000f22000c1e1900 */
[----:B------:R-:W-:Y:S01]  /*1ff0*/  ISETP.GE.U32.AND P2, PT, R7, UR7, PT ;  /* 0x0000000707007c0c */ /* 0x000fe2000bf46070 */
[--C-:B------:R-:W-:Y:S02]  /*2000*/  IMAD.MOV.U32 R10, RZ, RZ, R4.reuse ;  /* 0x000000ffff0a7224 */ /* 0x100fe400078e0004 */
[----:B------:R-:W4:Y:S01]  /*2010*/  @!P6 LDG.E R14, desc[UR12][R2.64+0x280] ;  /* 0x0002800c020ee981 */ /* 0x000f22000c1e1900 */
[----:B------:R-:W-:Y:S01]  /*2020*/  ISETP.GE.U32.AND P6, PT, R36, UR7, PT ;  /* 0x0000000724007c0c */ /* 0x000fe2000bfc6070 */
[----:B------:R-:W-:Y:S02]  /*2030*/  IMAD.MOV.U32 R20, RZ, RZ, R4 ;  /* 0x000000ffff147224 */ /* 0x000fe400078e0004 */
[----:B------:R-:W4:Y:S01]  /*2040*/  @!P0 LDG.E R16, desc[UR12][R2.64+0x300] ;  /* 0x0003000c02108981 */ /* 0x000f22000c1e1900 */
[----:B------:R-:W-:Y:S01]  /*2050*/  ISETP.GE.U32.AND P0, PT, R5, UR7, PT ;  /* 0x0000000705007c0c */ /* 0x000fe2000bf06070 */
[----:B------:R-:W-:-:S02]  /*2060*/  VIADD R7, R30, 0x180 ;  /* 0x000001801e077836 */ /* 0x000fc40000000000 */
[C---:B------:R-:W-:Y:S01]  /*2070*/  VIADD R5, R30.reuse, 0x1e0 ;  /* 0x000001e01e057836 */ /* 0x040fe20000000000 */
[----:B------:R-:W4:Y:S01]  /*2080*/  @!P4 LDG.E R10, desc[UR12][R2.64+0x180] ;  /* 0x0001800c020ac981 */ /* 0x000f22000c1e1900 */
[--C-:B------:R-:W-:Y:S01]  /*2090*/  IMAD.MOV.U32 R18, RZ, RZ, R4.reuse ;  /* 0x000000ffff127224 */ /* 0x100fe200078e0004 */
[----:B------:R-:W-:Y:S01]  /*20a0*/  ISETP.GE.U32.AND P4, PT, R7, UR7, PT ;  /* 0x0000000707007c0c */ /* 0x000fe2000bf86070 */
[--C-:B------:R-:W-:Y:S01]  /*20b0*/  IMAD.MOV.U32 R22, RZ, RZ, R4.reuse ;  /* 0x000000ffff167224 */ /* 0x100fe200078e0004 */
[----:B------:R-:W4:Y:S01]  /*20c0*/  @!P5 LDG.E R20, desc[UR12][R2.64+0x400] ;  /* 0x0004000c0214d981 */ /* 0x000f22000c1e1900 */
[--C-:B------:R-:W-:Y:S01]  /*20d0*/  IMAD.MOV.U32 R24, RZ, RZ, R4.reuse ;  /* 0x000000ffff187224 */ /* 0x100fe200078e0004 */
[----:B------:R-:W-:Y:S01]  /*20e0*/  ISETP.GE.U32.AND P5, PT, R5, UR7, PT ;  /* 0x0000000705007c0c */ /* 0x000fe2000bfa6070 */
[----:B------:R-:W-:Y:S01]  /*20f0*/  IMAD.MOV.U32 R26, RZ, RZ, R4 ;  /* 0x000000ffff1a7224 */ /* 0x000fe200078e0004 */
[----:B------:R-:W4:Y:S01]  /*2100*/  @!P1 LDG.E R18, desc[UR12][R2.64+0x380] ;  /* 0x0003800c02129981 */ /* 0x000f22000c1e1900 */
[----:B------:R-:W-:-:S02]  /*2110*/  VIADD R7, R30, 0x1c0 ;  /* 0x000001c01e077836 */ /* 0x000fc40000000000 */
[----:B------:R-:W-:Y:S01]  /*2120*/  VIADD R5, R30, 0x200 ;  /* 0x000002001e057836 */ /* 0x000fe20000000000 */
[----:B------:R-:W4:Y:S02]  /*2130*/  @!P6 LDG.E R22, desc[UR12][R2.64+0x480] ;  /* 0x0004800c0216e981 */ /* 0x000f24000c1e1900 */
[----:B------:R-:W-:Y:S02]  /*2140*/  ISETP.GE.U32.AND P1, PT, R7, UR7, PT ;  /* 0x0000000707007c0c */ /* 0x000fe4000bf26070 */
[----:B------:R-:W4:Y:S01]  /*2150*/  @!P2 LDG.E R24, desc[UR12][R2.64+0x500] ;  /* 0x0005000c0218a981 */ /* 0x000f22000c1e1900 */
[----:B------:R-:W-:Y:S02]  /*2160*/  ISETP.GE.U32.AND P6, PT, R5, UR7, PT ;  /* 0x0000000705007c0c */ /* 0x000fe4000bfc6070 */
[----:B------:R-:W-:Y:S01]  /*2170*/  ISETP.GE.U32.AND P2, PT, R35, UR7, PT ;  /* 0x0000000723007c0c */ /* 0x000fe2000bf46070 */
[----:B------:R-:W4:Y:S01]  /*2180*/  @!P3 LDG.E R26, desc[UR12][R2.64+0x580] ;  /* 0x0005800c021ab981 */ /* 0x000f22000c1e1900 */
[----:B------:R-:W-:Y:S01]  /*2190*/  ISETP.GE.U32.AND P3, PT, R34, UR7, PT ;  /* 0x0000000722007c0c */ /* 0x000fe2000bf66070 */
[----:B------:R-:W-:-:S02]  /*21a0*/  IMAD.MOV.U32 R28, RZ, RZ, R4 ;  /* 0x000000ffff1c7224 */ /* 0x000fc400078e0004 */
[--C-:B------:R-:W-:Y:S02]  /*21b0*/  IMAD.MOV.U32 R40, RZ, RZ, R4.reuse ;  /* 0x000000ffff287224 */ /* 0x100fe400078e0004 */
[--C-:B------:R-:W-:Y:S02]  /*21c0*/  IMAD.MOV.U32 R42, RZ, RZ, R4.reuse ;  /* 0x000000ffff2a7224 */ /* 0x100fe400078e0004 */
[--C-:B------:R-:W-:Y:S01]  /*21d0*/  IMAD.MOV.U32 R44, RZ, RZ, R4.reuse ;  /* 0x000000ffff2c7224 */ /* 0x100fe200078e0004 */
[----:B------:R-:W4:Y:S01]  /*21e0*/  @!P4 LDG.E R28, desc[UR12][R2.64+0x600] ;  /* 0x0006000c021cc981 */ /* 0x000f22000c1e1900 */
[--C-:B------:R-:W-:Y:S02]  /*21f0*/  IMAD.MOV.U32 R5, RZ, RZ, R4.reuse ;  /* 0x000000ffff057224 */ /* 0x100fe400078e0004 */
[----:B------:R-:W-:Y:S01]  /*2200*/  IMAD.MOV.U32 R7, RZ, RZ, R4 ;  /* 0x000000ffff077224 */ /* 0x000fe200078e0004 */
[----:B------:R-:W4:Y:S04]  /*2210*/  @!P0 LDG.E R40, desc[UR12][R2.64+0x680] ;  /* 0x0006800c02288981 */ /* 0x000f28000c1e1900 */
[----:B------:R-:W4:Y:S04]  /*2220*/  @!P1 LDG.E R42, desc[UR12][R2.64+0x700] ;  /* 0x0007000c022a9981 */ /* 0x000f28000c1e1900 */
[----:B------:R-:W4:Y:S04]  /*2230*/  @!P5 LDG.E R44, desc[UR12][R2.64+0x780] ;  /* 0x0007800c022cd981 */ /* 0x000f28000c1e1900 */
[----:B------:R-:W4:Y:S04]  /*2240*/  @!P6 LDG.E R5, desc[UR12][R2.64+0x800] ;  /* 0x0008000c0205e981 */ /* 0x000f28000c1e1900 */
[----:B------:R-:W4:Y:S04]  /*2250*/  @!P2 LDG.E R7, desc[UR12][R2.64+0x880] ;  /* 0x0008800c0207a981 */ /* 0x000f28000c1e1900 */
[----:B------:R-:W4:Y:S01]  /*2260*/  @!P3 LDG.E R4, desc[UR12][R2.64+0x900] ;  /* 0x0009000c0204b981 */ /* 0x000f22000c1e1900 */
[----:B------:R-:W0:Y:S01]  /*2270*/  S2R R38, SR_LANEID ;  /* 0x0000000000267919 */ /* 0x000e220000000000 */
[----:B------:R-:W1:Y:S01]  /*2280*/  S2UR UR5, SR_CgaCtaId ;  /* 0x00000000000579c3 */ /* 0x000e620000008800 */
[----:B------:R-:W-:Y:S01]  /*2290*/  SHF.R.U32.HI R41, RZ, 0x5, R31 ;  /* 0x00000005ff297819 */ /* 0x000fe2000001161f */
[----:B------:R-:W-:-:S02]  /*22a0*/  UMOV UR4, 0x400 ;  /* 0x0000040000047882 */ /* 0x000fc40000000000 */
[----:B-1----:R-:W-:Y:S02]  /*22b0*/  ULEA UR4, UR5, UR4, 0x18 ;  /* 0x0000000405047291 */ /* 0x002fe4000f8ec0ff */
[----:B0-----:R-:W-:-:S05]  /*22c0*/  IMAD R29, R41, 0x260, R38 ;  /* 0x00000260291d7824 */ /* 0x001fca00078e0226 */
[----:B------:R-:W-:Y:S01]  /*22d0*/  LEA R29, R29, UR4, 0x2 ;  /* 0x000000041d1d7c11 */ /* 0x000fe2000f8e10ff */
[----:B------:R-:W-:-:S04]  /*22e0*/  UISETP.NE.AND UP0, UPT, UR6, URZ, UPT ;  /* 0x000000ff0600728c */ /* 0x000fc8000bf05270 */
[----:B--2---:R-:W-:Y:S04]  /*22f0*/  STS [R29], R0 ;  /* 0x000000001d007388 */ /* 0x004fe80000000800 */
[----:B---3--:R-:W-:Y:S04]  /*2300*/  STS [R29+0x200], R12 ;  /* 0x0002000c1d007388 */ /* 0x008fe80000000800 */
[----:B----4-:R0:W-:Y:S04]  /*2310*/  STS [R29+0x100], R8 ;  /* 0x000100081d007388 */ /* 0x0101e80000000800 */
[----:B------:R1:W-:Y:S01]  /*2320*/  STS [R29+0x80], R6 ;  /* 0x000080061d007388 */ /* 0x0003e20000000800 */
[----:B0-----:R-:W-:-:S03]  /*2330*/  IMAD R8, R38, 0x48, R29 ;  /* 0x0000004826087824 */ /* 0x001fc600078e021d */
        /* <DEDUP_REMOVED lines=16> */
[----:B------:R1:W0:Y:S04]  /*2440*/  LDS R32, [R8] ;  /* 0x0000000008207984 */ /* 0x0002280000000800 */
        /* <DEDUP_REMOVED lines=19> */
[----:B--234-:R-:W-:Y:S05]  /*2580*/  BRA.U UP0, `(.L_x_17) ;  /* 0x0000000500047547 */ /* 0x01cfea000b800000 */
[----:B01----:R-:W-:Y:S02]  /*2590*/  IADD3 R8, PT, PT, R28, R33, R32 ;  /* 0x000000211c087210 */ /* 0x003fe40007ffe020 */
[----:B------:R-:W-:Y:S02]  /*25a0*/  ISETP.NE.AND P1, PT, R38, 0x1f, PT ;  /* 0x0000001f2600780c */ /* 0x000fe40003f25270 */
[----:B------:R-:W-:Y:S02]  /*25b0*/  IADD3 R8, PT, PT, R26, R27, R8 ;  /* 0x0000001b1a087210 */ /* 0x000fe40007ffe008 */
[----:B------:R-:W-:Y:S02]  /*25c0*/  ISETP.NE.AND P2, PT, R41, 0xc, PT ;  /* 0x0000000c2900780c */ /* 0x000fe40003f45270 */
        /* <DEDUP_REMOVED lines=47> */
[----:B------:R-:W-:-:S04]  /*28c0*/  ISETP.NE.AND P0, PT, R41, 0x8, PT ;  /* 0x000000082900780c */ /* 0x000fc80003f05270 */
[----:B------:R-:W-:Y:S02]  /*28d0*/  SEL R8, R15, R8, !P0 ;  /* 0x000000080f087207 */ /* 0x000fe40004000000 */
[C---:B------:R-:W-:Y:S02]  /*28e0*/  ISETP.NE.AND P0, PT, R41.reuse, 0xa, PT ;  /* 0x0000000a2900780c */ /* 0x040fe40003f05270 */
[----:B------:R-:W-:Y:S02]  /*28f0*/  SEL R8, R16, R8, !P1 ;  /* 0x0000000810087207 */ /* 0x000fe40004800000 */
[----:B------:R-:W-:Y:S02]  /*2900*/  ISETP.NE.AND P1, PT, R41, 0xb, PT ;  /* 0x0000000b2900780c */ /* 0x000fe40003f25270 */
[----:B------:R-:W-:Y:S02]  /*2910*/  SEL R8, R17, R8, !P0 ;  /* 0x0000000811087207 */ /* 0x000fe40004000000 */
[----:B------:R-:W-:-:S02]  /*2920*/  ISETP.GE.U32.AND P0, PT, R31, 0x20, PT ;  /* 0x000000201f00780c */ /* 0x000fc40003f06070 */
[----:B------:R-:W-:Y:S01]  /*2930*/  SEL R8, R18, R8, !P1 ;  /* 0x0000000812087207 */ /* 0x000fe20004800000 */
[----:B------:R-:W-:Y:S01]  /*2940*/  @!P2 IMAD.IADD R8, R19, 0x1, R18 ;  /* 0x000000011308a824 */ /* 0x000fe200078e0212 */
[----:B------:R-:W-:-:S04]  /*2950*/  ISETP.NE.AND P1, PT, R38, RZ, PT ;  /* 0x000000ff2600720c */ /* 0x000fc80003f25270 */
[----:B------:R-:W-:Y:S02]  /*2960*/  SEL R40, R40, RZ, P1 ;  /* 0x000000ff28287207 */ /* 0x000fe40000800000 */
[----:B------:R-:W-:-:S04]  /*2970*/  SEL R8, R8, RZ, P0 ;  /* 0x000000ff08087207 */ /* 0x000fc80000000000 */
[----:B-----5:R-:W-:Y:S01]  /*2980*/  IADD3 R39, PT, PT, R8, R40, R39 ;  /* 0x0000002808277210 */ /* 0x020fe20007ffe027 */
[----:B------:R-:W-:Y:S06]  /*2990*/  BRA `(.L_x_18) ;  /* 0x0000000c00547947 */ /* 0x000fec0003800000 */
.L_x_17:
[----:B01----:R-:W-:Y:S02]  /*29a0*/  IADD3 R8, PT, PT, R28, R33, R32 ;  /* 0x000000211c087210 */ /* 0x003fe40007ffe020 */
[----:B------:R-:W-:Y:S02]  /*29b0*/  ISETP.NE.AND P1, PT, R38, 0x1f, PT ;  /* 0x0000001f2600780c */ /* 0x000fe40003f25270 */
        /* <DEDUP_REMOVED lines=9> */
[----:B-----5:R-:W-:-:S05]  /*2a50*/  IADD3 R39, PT, PT, R9, R0, R8 ;  /* 0x0000000009277210 */ /* 0x020fca0007ffe008 */
        /* <DEDUP_REMOVED lines=28> */
[----:B------:R-:W-:Y:S01]  /*2c20*/  IMAD.IADD R14, R14, 0x1, R13 ;  /* 0x000000010e0e7824 */ /* 0x000fe200078e020d */
[----:B------:R-:W0:Y:S02]  /*2c30*/  LDS R11, [UR4+0x40] ;  /* 0x00004004ff0b7984 */ /* 0x000e240008000800 */
        /* <DEDUP_REMOVED lines=14> */
[----:B------:R-:W-:-:S04]  /*2d20*/  ISETP.NE.AND P0, PT, R41, 0xa, PT ;  /* 0x0000000a2900780c */ /* 0x000fc80003f05270 */
[----:B------:R-:W-:Y:S01]  /*2d30*/  SEL R8, R17, R8, !P0 ;  /* 0x0000000811087207 */ /* 0x000fe20004000000 */
[----:B------:R-:W-:Y:S01]  /*2d40*/  IMAD.IADD R17, R40, 0x1, -R39 ;  /* 0x0000000128117824 */ /* 0x000fe200078e0a27 */
[----:B------:R-:W-:-:S04]  /*2d50*/  ISETP.NE.AND P0, PT, R41, 0xb, PT ;  /* 0x0000000b2900780c */ /* 0x000fc80003f05270 */
[----:B------:R-:W-:Y:S02]  /*2d60*/  SEL R8, R18, R8, !P0 ;  /* 0x0000000812087207 */ /* 0x000fe40004000000 */
[----:B------:R-:W-:Y:S01]  /*2d70*/  ISETP.GT.U32.AND P0, PT, R31, 0x1f, PT ;  /* 0x0000001f1f00780c */ /* 0x000fe20003f04070 */
[----:B0-----:R-:W-:Y:S01]  /*2d80*/  IMAD.IADD R11, R19, 0x1, R11 ;  /* 0x00000001130b7824 */ /* 0x001fe200078e020b */
        /* <DEDUP_REMOVED lines=22> */
.L_x_64:
[----:B------:R-:W-:Y:S05]  /*2ef0*/  @!P0 BRA `(.L_x_21) ;  /* 0x0000000000248947 */ /* 0x000fea0003800000 */
[----:B------:R-:W-:-:S07]  /*2f00*/  IMAD.MOV.U32 R14, RZ, RZ, 0x1de ;  /* 0x000001deff0e7424 */ /* 0x000fce00078e00ff */
.L_x_23:
[----:B------:R-:W-:Y:S05]  /*2f10*/  NANOSLEEP R14 ;  /* 0x0000000e0000735d */ /* 0x000fea0003800000 */
[----:B------:R-:W2:Y:S01]  /*2f20*/  LD.E.64.STRONG.GPU R8, desc[UR12][R12.64+0x100] ;  /* 0x0001000c0c087980 */ /* 0x000ea2000c10fb00 */
[----:B------:R-:W-:Y:S01]  /*2f30*/  UMOV UR5, 0xffffffff ;  /* 0xffffffff00057882 */ /* 0x000fe20000000000 */
[----:B------:R-:W-:Y:S02]  /*2f40*/  SHF.R.U32.HI R14, RZ, 0x1, R14 ;  /* 0x00000001ff0e7819 */ /* 0x000fe4000001160e */
[----:B--2---:R-:W-:Y:S01]  /*2f50*/  ISETP.NE.AND P0, PT, R8, 0x63, PT ;  /* 0x000000630800780c */ /* 0x004fe20003f05270 */
[----:B------:R-:W-:-:S12]  /*2f60*/  BRA.DIV UR5, `(.L_x_22) ;  /* 0x0000001a05607947 */ /* 0x000fd8000b800000 */
[----:B------:R-:W-:-:S13]  /*2f70*/  VOTE.ANY P0, !P0 ;  /* 0x0000000000ff7806 */ /* 0x000fda0004000100 */
.L_x_67:
[----:B------:R-:W-:Y:S05]  /*2f80*/  @P0 BRA `(.L_x_23) ;  /* 0xfffffffc00e00947 */ /* 0x000fea000383ffff */
.L_x_21:
[----:B------:R-:W-:Y:S01]  /*2f90*/  UMOV UR5, 0xffffffff ;  /* 0xffffffff00057882 */ /* 0x000fe20000000000 */
[----:B------:R-:W-:Y:S02]  /*2fa0*/  ISETP.NE.AND P2, PT, R8, 0x65, PT ;  /* 0x000000650800780c */ /* 0x000fe40003f45270 */
[----:B------:R-:W-:Y:S11]  /*2fb0*/  BRA.DIV UR5, `(.L_x_24) ;  /* 0x0000001a056c7947 */ /* 0x000ff6000b800000 */
[----:B------:R-:W0:Y:S01]  /*2fc0*/  S2R R19, SR_GEMASK ;  /* 0x0000000000137919 */ /* 0x000e220000003c00 */
[----:B------:R-:W-:-:S04]  /*2fd0*/  VOTE.ANY R10, PT, !P2 ;  /* 0x00000000000a7806 */ /* 0x000fc800050e0100 */
[----:B0-----:R-:W-:-:S05]  /*2fe0*/  LOP3.LUT R10, R10, 0x80000000, R19, 0xec, !PT ;  /* 0x800000000a0a7812 */ /* 0x001fca00078eec13 */
[----:B------:R-:W-:-:S05]  /*2ff0*/  VIADD R13, R10, 0xffffffff ;  /* 0xffffffff0a0d7836 */ /* 0x000fca0000000000 */
[----:B------:R-:W-:Y:S01]  /*3000*/  LOP3.LUT R13, R10, R13, RZ, 0xc, !PT ;  /* 0x0000000d0a0d7212 */ /* 0x000fe200078e0cff */
[----:B------:R-:W-:-:S03]  /*3010*/  VIADD R10, R38, 0x2 ;  /* 0x00000002260a7836 */ /* 0x000fc60000000000 */
[----:B------:R-:W0:Y:S02]  /*3020*/  POPC R15, R13 ;  /* 0x0000000d000f7309 */ /* 0x000e240000000000 */
[----:B0-----:R-:W0:Y:S01]  /*3030*/  SHFL.DOWN PT, R16, R9, 0x1, R15 ;  /* 0x0820000009107989 */ /* 0x001e2200000e000f */
[----:B------:R-:W-:-:S04]  /*3040*/  ISETP.GE.AND P0, PT, R38, R15, PT ;  /* 0x0000000f2600720c */ /* 0x000fc80003f06270 */
[----:B0-----:R-:W-:Y:S02]  /*3050*/  SEL R16, R16, RZ, !P0 ;  /* 0x000000ff10107207 */ /* 0x001fe40004000000 */
[----:B------:R-:W-:Y:S01]  /*3060*/  ISETP.GT.AND P0, PT, R10, R15, PT ;  /* 0x0000000f0a00720c */ /* 0x000fe20003f04270 */
[----:B------:R-:W-:Y:S02]  /*3070*/  VIADD R10, R38, 0x4 ;  /* 0x00000004260a7836 */ /* 0x000fe40000000000 */
[----:B------:R-:W-:-:S05]  /*3080*/  IMAD.IADD R12, R16, 0x1, R9 ;  /* 0x00000001100c7824 */ /* 0x000fca00078e0209 */
[----:B------:R-:W0:Y:S02]  /*3090*/  SHFL.DOWN PT, R16, R12, 0x2, R15 ;  /* 0x084000000c107989 */ /* 0x000e2400000e000f */
[----:B0-----:R-:W-:Y:S02]  /*30a0*/  SEL R39, R16, RZ, !P0 ;  /* 0x000000ff10277207 */ /* 0x001fe40004000000 */
[----:B------:R-:W-:Y:S01]  /*30b0*/  ISETP.GT.AND P0, PT, R10, R15, PT ;  /* 0x0000000f0a00720c */ /* 0x000fe20003f04270 */
[----:B------:R-:W-:Y:S02]  /*30c0*/  VIADD R10, R38, 0x8 ;  /* 0x00000008260a7836 */ /* 0x000fe40000000000 */
[----:B------:R-:W-:Y:S02]  /*30d0*/  IMAD.IADD R40, R12, 0x1, R39 ;  /* 0x000000010c287824 */ /* 0x000fe400078e0227 */
[----:B------:R-:W0:Y:S03]  /*30e0*/  LDC.64 R12, c[0x0][0x390] ;  /* 0x0000e400ff0c7b82 */ /* 0x000e260000000a00 */
[----:B------:R-:W1:Y:S02]  /*30f0*/  SHFL.DOWN PT, R16, R40, 0x4, R15 ;  /* 0x0880000028107989 */ /* 0x000e6400000e000f */
[----:B-1----:R-:W-:-:S02]  /*3100*/  SEL R9, R16, RZ, !P0 ;  /* 0x000000ff10097207 */ /* 0x002fc40004000000 */
[----:B------:R-:W-:-:S03]  /*3110*/  ISETP.GT.AND P0, PT, R10, R15, PT ;  /* 0x0000000f0a00720c */ /* 0x000fc60003f04270 */
[----:B------:R-:W-:Y:S01]  /*3120*/  IMAD.IADD R9, R40, 0x1, R9 ;  /* 0x0000000128097824 */ /* 0x000fe200078e0209 */
[----:B0-----:R-:W-:-:S04]  /*3130*/  IADD3 R40, P3, PT, R12, 0x100, RZ ;  /* 0x000001000c287810 */ /* 0x001fc80007f7e0ff */
[----:B------:R-:W0:Y:S01]  /*3140*/  SHFL.DOWN PT, R16, R9, 0x8, R15 ;  /* 0x0900000009107989 */ /* 0x000e2200000e000f */
[----:B------:R-:W-:Y:S01]  /*3150*/  IMAD.X R41, RZ, RZ, R13, P3 ;  /* 0x000000ffff297224 */ /* 0x000fe200018e060d */
[----:B0-----:R-:W-:Y:S02]  /*3160*/  SEL R16, R16, RZ, !P0 ;  /* 0x000000ff10107207 */ /* 0x001fe40004000000 */
[----:B------:R-:W-:Y:S01]  /*3170*/  ISETP.NE.AND P0, PT, R8, 0x65, PT ;  /* 0x000000650800780c */ /* 0x000fe20003f05270 */
[----:B------:R-:W-:Y:S02]  /*3180*/  VIADD R8, R38, 0x10 ;  /* 0x0000001026087836 */ /* 0x000fe40000000000 */
[----:B------:R-:W-:-:S03]  /*3190*/  IMAD.IADD R44, R9, 0x1, R16 ;  /* 0x00000001092c7824 */ /* 0x000fc600078e0210 */
[----:B------:R-:W-:Y:S02]  /*31a0*/  ISETP.GT.AND P2, PT, R8, R15, PT ;  /* 0x0000000f0800720c */ /* 0x000fe40003f44270 */
[----:B------:R-:W0:Y:S05]  /*31b0*/  SHFL.DOWN PT, R16, R44, 0x10, R15 ;  /* 0x0a0000002c107989 */ /* 0x000e2a00000e000f */
[----:B------:R-:W-:Y:S02]  /*31c0*/  VOTE.ALL P0, P0 ;  /* 0x0000000000ff7806 */ /* 0x000fe40000000000 */
[----:B0-----:R-:W-:-:S05]  /*31d0*/  SEL R9, R16, RZ, !P2 ;  /* 0x000000ff10097207 */ /* 0x001fca0005000000 */
[----:B------:R-:W-:-:S07]  /*31e0*/  IMAD.IADD R12, R44, 0x1, R9 ;  /* 0x000000012c0c7824 */ /* 0x000fce00078e0209 */
.L_x_76:
[----:B------:R-:W-:Y:S05]  /*31f0*/  @!P0 BRA `(.L_x_25) ;  /* 0x0000000000dc8947 */ /* 0x000fea0003800000 */
[----:B------:R-:W-:-:S07]  /*3200*/  IMAD.MOV.U32 R39, RZ, RZ, 0x1de ;  /* 0x000001deff277424 */ /* 0x000fce00078e00ff */
.L_x_31:
        /* <DEDUP_REMOVED lines=8> */
.L_x_79:
[----:B------:R-:W-:Y:S05]  /*3290*/  @!P0 BRA `(.L_x_27) ;  /* 0x0000000000248947 */ /* 0x000fea0003800000 */
[----:B------:R-:W-:-:S07]  /*32a0*/  IMAD.MOV.U32 R13, RZ, RZ, R39 ;  /* 0x000000ffff0d7224 */ /* 0x000fce00078e0027 */
.L_x_29:
[----:B------:R-:W-:Y:S05]  /*32b0*/  NANOSLEEP R13 ;  /* 0x0000000d0000735d */ /* 0x000fea0003800000 */
[----:B------:R-:W2:Y:S01]  /*32c0*/  LD.E.64.STRONG.GPU R8, desc[UR12][R14.64+-0x100] ;  /* 0xffff000c0e087980 */ /* 0x000ea2000c10fb00 */
[----:B------:R-:W-:Y:S01]  /*32d0*/  UMOV UR5, 0xffffffff ;  /* 0xffffffff00057882 */ /* 0x000fe20000000000 */
[----:B------:R-:W-:Y:S02]  /*32e0*/  SHF.R.U32.HI R13, RZ, 0x1, R13 ;  /* 0x00000001ff0d7819 */ /* 0x000fe4000001160d */
[----:B--2---:R-:W-:Y:S01]  /*32f0*/  ISETP.NE.AND P0, PT, R8, 0x63, PT ;  /* 0x000000630800780c */ /* 0x004fe20003f05270 */
[----:B------:R-:W-:-:S12]  /*3300*/  BRA.DIV UR5, `(.L_x_28) ;  /* 0x0000001a05bc7947 */ /* 0x000fd8000b800000 */
[----:B------:R-:W-:-:S13]  /*3310*/  VOTE.ANY P0, !P0 ;  /* 0x0000000000ff7806 */ /* 0x000fda0004000100 */
.L_x_82:
[----:B------:R-:W-:Y:S05]  /*3320*/  @P0 BRA `(.L_x_29) ;  /* 0xfffffffc00e00947 */ /* 0x000fea000383ffff */
.L_x_27:
[----:B------:R-:W-:Y:S01]  /*3330*/  UMOV UR5, 0xffffffff ;  /* 0xffffffff00057882 */ /* 0x000fe20000000000 */
[----:B------:R-:W-:Y:S02]  /*3340*/  ISETP.NE.AND P0, PT, R8, 0x65, PT ;  /* 0x000000650800780c */ /* 0x000fe40003f05270 */
[----:B------:R-:W-:Y:S11]  /*3350*/  BRA.DIV UR5, `(.L_x_30) ;  /* 0x0000001a05c87947 */ /* 0x000ff6000b800000 */
[----:B------:R-:W-:Y:S01]  /*3360*/  VOTE.ANY R10, PT, !P0 ;  /* 0x00000000000a7806 */ /* 0x000fe200040e0100 */
[----:B------:R-:W-:-:S03]  /*3370*/  VIADD R18, R18, 0xffffffe0 ;  /* 0xffffffe012127836 */ /* 0x000fc60000000000 */
[----:B------:R-:W-:-:S05]  /*3380*/  LOP3.LUT R10, R10, 0x80000000, R19, 0xec, !PT ;  /* 0x800000000a0a7812 */ /* 0x000fca00078eec13 */
        /* <DEDUP_REMOVED lines=14> */
[----:B------:R-:W-:-:S05]  /*3470*/  IMAD.IADD R45, R44, 0x1, R45 ;  /* 0x000000012c2d7824 */ /* 0x000fca00078e022d */
[----:B------:R-:W0:Y:S02]  /*3480*/  SHFL.DOWN PT, R16, R45, 0x4, R15 ;  /* 0x088000002d107989 */ /* 0x000e2400000e000f */
[----:B0-----:R-:W-:Y:S02]  /*3490*/  SEL R16, R16, RZ, !P0 ;  /* 0x000000ff10107207 */ /* 0x001fe40004000000 */
[----:B------:R-:W-:-:S03]  /*34a0*/  ISETP.GT.AND P0, PT, R10, R15, PT ;  /* 0x0000000f0a00720c */ /* 0x000fc60003f04270 */
[----:B------:R-:W-:-:S05]  /*34b0*/  IMAD.IADD R9, R45, 0x1, R16 ;  /* 0x000000012d097824 */ /* 0x000fca00078e0210 */
[----:B------:R-:W0:Y:S02]  /*34c0*/  SHFL.DOWN PT, R16, R9, 0x8, R15 ;  /* 0x0900000009107989 */ /* 0x000e2400000e000f */
[----:B0-----:R-:W-:Y:S02]  /*34d0*/  SEL R16, R16, RZ, !P0 ;  /* 0x000000ff10107207 */ /* 0x001fe40004000000 */
[----:B------:R-:W-:Y:S01]  /*34e0*/  ISETP.NE.AND P0, PT, R8, 0x65, PT ;  /* 0x000000650800780c */ /* 0x000fe20003f05270 */
[----:B------:R-:W-:Y:S02]  /*34f0*/  VIADD R8, R38, 0x10 ;  /* 0x0000001026087836 */ /* 0x000fe40000000000 */
[----:B------:R-:W-:-:S03]  /*3500*/  IMAD.IADD R44, R9, 0x1, R16 ;  /* 0x00000001092c7824 */ /* 0x000fc600078e0210 */
[----:B------:R-:W-:Y:S02]  /*3510*/  ISETP.GT.AND P2, PT, R8, R15, PT ;  /* 0x0000000f0800720c */ /* 0x000fe40003f44270 */
[----:B------:R-:W0:Y:S05]  /*3520*/  SHFL.DOWN PT, R16, R44, 0x10, R15 ;  /* 0x0a0000002c107989 */ /* 0x000e2a00000e000f */
[----:B------:R-:W-:Y:S02]  /*3530*/  VOTE.ALL P0, P0 ;  /* 0x0000000000ff7806 */ /* 0x000fe40000000000 */
[----:B0-----:R-:W-:-:S04]  /*3540*/  SEL R13, R16, RZ, !P2 ;  /* 0x000000ff100d7207 */ /* 0x001fc80005000000 */
[----:B------:R-:W-:-:S07]  /*3550*/  IADD3 R12, PT, PT, R44, R13, R12 ;  /* 0x0000000d2c0c7210 */ /* 0x000fce0007ffe00c */
.L_x_91:
[----:B------:R-:W-:Y:S05]  /*3560*/  @P0 BRA `(.L_x_31) ;  /* 0xfffffffc00280947 */ /* 0x000fea000383ffff */
.L_x_25:
[----:B------:R-:W-:Y:S01]  /*3570*/  ISETP.NE.AND P0, PT, R38, RZ, PT ;  /* 0x000000ff2600720c */ /* 0x000fe20003f05270 */
[----:B------:R-:W0:Y:S01]  /*3580*/  @!P1 S2R R9, SR_CgaCtaId ;  /* 0x0000000000099919 */ /* 0x000e220000008800 */
[----:B------:R-:W-:Y:S01]  /*3590*/  @!P1 MOV R8, 0x400 ;  /* 0x0000040000089802 */ /* 0x000fe20000000f00 */
[----:B------:R-:W-:Y:S02]  /*35a0*/  @!P1 IMAD.IADD R11, R11, 0x1, R12 ;  /* 0x000000010b0b9824 */ /* 0x000fe400078e020c */
[----:B------:R-:W-:-:S05]  /*35b0*/  @!P1 IMAD.MOV.U32 R10, RZ, RZ, 0x65 ;  /* 0x00000065ff0a9424 */ /* 0x000fca00078e00ff */
[----:B------:R1:W-:Y:S03]  /*35c0*/  @!P1 ST.E.64.STRONG.GPU desc[UR12][R42.64+0x100], R10 ;  /* 0x0001000a2a009985 */ /* 0x0003e6000c10fb0c */
[----:B------:R-:W-:Y:S01]  /*35d0*/  @!P0 MOV R13, 0x400 ;  /* 0x00000400000d8802 */ /* 0x000fe20000000f00 */
[----:B------:R-:W2:Y:S01]  /*35e0*/  @!P0 S2R R14, SR_CgaCtaId ;  /* 0x00000000000e8919 */ /* 0x000ea20000008800 */
[----:B0-----:R-:W-:Y:S01]  /*35f0*/  @!P1 LEA R9, R9, R8, 0x18 ;  /* 0x0000000809099211 */ /* 0x001fe200078ec0ff */
[----:B------:R-:W-:Y:S02]  /*3600*/  IMAD.MOV.U32 R8, RZ, RZ, R17 ;  /* 0x000000ffff087224 */ /* 0x000fe400078e0011 */
[----:B------:R-:W-:Y:S02]  /*3610*/  @!P0 IMAD.MOV.U32 R8, RZ, RZ, R12 ;  /* 0x000000ffff088224 */ /* 0x000fe400078e000c */
[----:B------:R1:W-:Y:S04]  /*3620*/  @!P1 STS [R9+0x8], R11 ;  /* 0x0000080b09009388 */ /* 0x0003e80000000800 */
[----:B------:R1:W-:Y:S01]  /*3630*/  @!P1 STS [R9+0x4], R12 ;  /* 0x0000040c09009388 */ /* 0x0003e20000000800 */
[----:B--2---:R-:W-:-:S05]  /*3640*/  @!P0 LEA R13, R14, R13, 0x18 ;  /* 0x0000000d0e0d8211 */ /* 0x004fca00078ec0ff */
[----:B------:R1:W-:Y:S02]  /*3650*/  @!P0 STS [R13+0x54], R12 ;  /* 0x0000540c0d008388 */ /* 0x0003e40000000800 */
.L_x_19:
        /* <DEDUP_REMOVED lines=9> */
.L_x_18:
[----:B------:R-:W-:Y:S01]  /*36f0*/  IMAD.IADD R32, R32, 0x1, R39 ;  /* 0x0000000120207824 */ /* 0x000fe200078e0227 */
[----:B------:R-:W0:Y:S01]  /*3700*/  S2R R8, SR_LANEID ;  /* 0x0000000000087919 */ /* 0x000e220000000000 */
[----:B------:R-:W-:Y:S02]  /*3710*/  BAR.SYNC.DEFER_BLOCKING 0x0 ;  /* 0x0000000000007b1d */ /* 0x000fe40000010000 */
[----:B------:R-:W-:Y:S01]  /*3720*/  IMAD.IADD R33, R33, 0x1, R32 ;  /* 0x0000000121217824 */ /* 0x000fe200078e0220 */
[----:B------:R-:W-:Y:S01]  /*3730*/  ISETP.NE.AND P0, PT, R31, RZ, PT ;  /* 0x000000ff1f00720c */ /* 0x000fe20003f05270 */
[----:B------:R-:W-:Y:S02]  /*3740*/  IMAD.U32 R12, RZ, RZ, UR7 ;  /* 0x00000007ff0c7e24 */ /* 0x000fe4000f8e00ff */
[----:B------:R-:W-:Y:S01]  /*3750*/  IMAD.IADD R28, R28, 0x1, R33 ;  /* 0x000000011c1c7824 */ /* 0x000fe200078e0221 */
[----:B------:R-:W1:Y:S03]  /*3760*/  LDCU.64 UR8, c[0x0][0x388] ;  /* 0x00007100ff0877ac */ /* 0x000e660008000a00 */
[----:B------:R-:W-:-:S04]  /*3770*/  IMAD.IADD R27, R27, 0x1, R28 ;  /* 0x000000011b1b7824 */ /* 0x000fc800078e021c */
[----:B------:R-:W-:-:S04]  /*3780*/  IMAD.IADD R26, R26, 0x1, R27 ;  /* 0x000000011a1a7824 */ /* 0x000fc800078e021b */
[----:B------:R-:W-:-:S04]  /*3790*/  IMAD.IADD R25, R25, 0x1, R26 ;  /* 0x0000000119197824 */ /* 0x000fc800078e021a */
[----:B------:R-:W-:-:S04]  /*37a0*/  IMAD.IADD R24, R24, 0x1, R25 ;  /* 0x0000000118187824 */ /* 0x000fc800078e0219 */
[----:B------:R-:W-:Y:S02]  /*37b0*/  IMAD.IADD R23, R23, 0x1, R24 ;  /* 0x0000000117177824 */ /* 0x000fe400078e0218 */
[----:B0-----:R-:W-:Y:S02]  /*37c0*/  IMAD R8, R8, 0x48, R29 ;  /* 0x0000004808087824 */ /* 0x001fe400078e021d */
[----:B------:R-:W-:-:S03]  /*37d0*/  IMAD.IADD R22, R22, 0x1, R23 ;  /* 0x0000000116167824 */ /* 0x000fc600078e0217 */
[----:B------:R-:W-:Y:S01]  /*37e0*/  STS [R8], R39 ;  /* 0x0000002708007388 */ /* 0x000fe20000000800 */
[----:B------:R-:W-:-:S03]  /*37f0*/  IMAD.IADD R21, R21, 0x1, R22 ;  /* 0x0000000115157824 */ /* 0x000fc600078e0216 */
[----:B------:R-:W-:Y:S01]  /*3800*/  STS [R8+0x4], R32 ;  /* 0x0000042008007388 */ /* 0x000fe20000000800 */
        /* <DEDUP_REMOVED lines=15> */
[----:B------:R-:W-:Y:S04]  /*3900*/  STS [R8+0x24], R22 ;  /* 0x0000241608007388 */ /* 0x000fe80000000800 */
        /* <DEDUP_REMOVED lines=8> */
[----:B------:R0:W-:Y:S01]  /*3990*/  STS [R8+0x48], R0 ;  /* 0x0000480008007388 */ /* 0x0001e20000000800 */
[----:B------:R-:W-:-:S03]  /*39a0*/  NOP ;  /* 0x0000000000007918 */ /* 0x000fc60000000000 */
[----:B------:R-:W-:Y:S04]  /*39b0*/  LDS R39, [R29] ;  /* 0x000000001d277984 */ /* 0x000fe80000000800 */
[----:B------:R-:W-:Y:S04]  /*39c0*/  LDS R41, [R29+0x80] ;  /* 0x000080001d297984 */ /* 0x000fe80000000800 */
        /* <DEDUP_REMOVED lines=17> */
[----:B------:R2:W-:Y:S01]  /*3ae0*/  @!P0 STS [UR4+0x7b80], R12 ;  /* 0x007b800cff008988 */ /* 0x0005e20008000804 */
[----:B------:R-:W-:Y:S01]  /*3af0*/  BAR.SYNC.DEFER_BLOCKING 0x0 ;  /* 0x0000000000007b1d */ /* 0x000fe20000010000 */
[----:B0-----:R-:W-:-:S05]  /*3b00*/  IADD3 R0, P0, PT, R30, UR10, RZ ;  /* 0x0000000a1e007c10 */ /* 0x001fca000ff1e0ff */
[----:B------:R-:W0:Y:S01]  /*3b10*/  S2R R2, SR_TID.X ;  /* 0x0000000000027919 */ /* 0x000e220000002100 */
[----:B------:R-:W3:Y:S01]  /*3b20*/  LDS R31, [UR4+0x7b80] ;  /* 0x007b8004ff1f7984 */ /* 0x000ee20008000800 */
[C---:B0-----:R-:W-:Y:S02]  /*3b30*/  LOP3.LUT R3, R2.reuse, 0x3e0, RZ, 0xc0, !PT ;  /* 0x000003e002037812 */ /* 0x041fe400078ec0ff */
[----:B------:R-:W-:-:S05]  /*3b40*/  LOP3.LUT R2, R2, 0x1f, RZ, 0xc0, !PT ;  /* 0x0000001f02027812 */ /* 0x000fca00078ec0ff */
[----:B------:R-:W-:Y:S02]  /*3b50*/  IMAD R8, R3, 0x13, R2 ;  /* 0x0000001303087824 */ /* 0x000fe400078e0202 */
[----:B------:R-:W-:Y:S01]  /*3b60*/  IMAD.X R3, RZ, RZ, UR11, P0 ;  /* 0x0000000bff037e24 */ /* 0x000fe200080e06ff */
[----:B-1----:R-:W-:Y:S01]  /*3b70*/  LEA R2, P0, R0, UR8, 0x2 ;  /* 0x0000000800027c11 */ /* 0x002fe2000f8010ff */
[C---:B------:R-:W-:Y:S02]  /*3b80*/  VIADD R10, R8.reuse, 0x20 ;  /* 0x00000020080a7836 */ /* 0x040fe40000000000 */
[----:B--2---:R-:W-:Y:S01]  /*3b90*/  VIADD R12, R8, 0xa0 ;  /* 0x000000a0080c7836 */ /* 0x004fe20000000000 */
[----:B------:R-:W-:Y:S01]  /*3ba0*/  LEA.HI.X R3, R0, UR9, R3, 0x2, P0 ;  /* 0x0000000900037c11 */ /* 0x000fe200080f1403 */
[----:B------:R-:W-:Y:S01]  /*3bb0*/  VIADD R0, R8, 0x40 ;  /* 0x0000004008007836 */ /* 0x000fe20000000000 */
[-C--:B---3--:R-:W-:Y:S02]  /*3bc0*/  ISETP.GE.AND P1, PT, R30, R31.reuse, PT ;  /* 0x0000001f1e00720c */ /* 0x088fe40003f26270 */
[-C--:B------:R-:W-:Y:S01]  /*3bd0*/  ISETP.GE.AND P2, PT, R10, R31.reuse, PT ;  /* 0x0000001f0a00720c */ /* 0x080fe20003f46270 */
[----:B------:R-:W-:Y:S01]  /*3be0*/  VIADD R10, R8, 0x60 ;  /* 0x00000060080a7836 */ /* 0x000fe20000000000 */
[-C--:B------:R-:W-:Y:S01]  /*3bf0*/  ISETP.GE.AND P3, PT, R0, R31.reuse, PT ;  /* 0x0000001f0000720c */ /* 0x080fe20003f66270 */
[----:B------:R-:W-:Y:S01]  /*3c00*/  VIADD R0, R8, 0x80 ;  /* 0x0000008008007836 */ /* 0x000fe20000000000 */
[----:B------:R-:W-:-:S02]  /*3c10*/  ISETP.GE.AND P6, PT, R12, R31, PT ;  /* 0x0000001f0c00720c */ /* 0x000fc40003fc6270 */
[-C--:B------:R-:W-:Y:S01]  /*3c20*/  ISETP.GE.AND P4, PT, R10, R31.reuse, PT ;  /* 0x0000001f0a00720c */ /* 0x080fe20003f86270 */
[----:B------:R-:W-:Y:S01]  /*3c30*/  VIADD R10, R8, 0xc0 ;  /* 0x000000c0080a7836 */ /* 0x000fe20000000000 */
[-C--:B------:R-:W-:Y:S01]  /*3c40*/  ISETP.GE.AND P5, PT, R0, R31.reuse, PT ;  /* 0x0000001f0000720c */ /* 0x080fe20003fa6270 */
[----:B------:R-:W-:Y:S02]  /*3c50*/  VIADD R0, R8, 0xe0 ;  /* 0x000000e008007836 */ /* 0x000fe40000000000 */
[----:B------:R0:W-:Y:S01]  /*3c60*/  @!P1 STG.E desc[UR12][R2.64], R39 ;  /* 0x0000002702009986 */ /* 0x0001e2000c10190c */
[-C--:B------:R-:W-:Y:S01]  /*3c70*/  ISETP.GE.AND P0, PT, R10, R31.reuse, PT ;  /* 0x0000001f0a00720c */ /* 0x080fe20003f06270 */
[----:B------:R-:W-:Y:S01]  /*3c80*/  VIADD R10, R8, 0x160 ;  /* 0x00000160080a7836 */ /* 0x000fe20000000000 */
[-C--:B------:R-:W-:Y:S01]  /*3c90*/  ISETP.GE.AND P1, PT, R0, R31.reuse, PT ;  /* 0x0000001f0000720c */ /* 0x080fe20003f26270 */
[----:B------:R-:W-:Y:S01]  /*3ca0*/  VIADD R0, R8, 0x140 ;  /* 0x0000014008007836 */ /* 0x000fe20000000000 */
[----:B------:R0:W-:Y:S01]  /*3cb0*/  @!P2 STG.E desc[UR12][R2.64+0x80], R41 ;  /* 0x000080290200a986 */ /* 0x0001e2000c10190c */
[----:B------:R-:W-:-:S03]  /*3cc0*/  ISETP.GE.AND P2, PT, R37, R31, PT ;  /* 0x0000001f2500720c */ /* 0x000fc60003f46270 */
[----:B------:R0:W-:Y:S01]  /*3cd0*/  @!P3 STG.E desc[UR12][R2.64+0x100], R43 ;  /* 0x0001002b0200b986 */ /* 0x0001e2000c10190c */
[----:B------:R-:W-:-:S03]  /*3ce0*/  ISETP.GE.AND P3, PT, R36, R31, PT ;  /* 0x0000001f2400720c */ /* 0x000fc60003f66270 */
[----:B------:R0:W-:Y:S01]  /*3cf0*/  @!P4 STG.E desc[UR12][R2.64+0x180], R45 ;  /* 0x0001802d0200c986 */ /* 0x0001e2000c10190c */
[-C--:B------:R-:W-:Y:S01]  /*3d00*/  ISETP.GE.AND P4, PT, R0, R31.reuse, PT ;  /* 0x0000001f0000720c */ /* 0x080fe20003f86270 */
[----:B------:R-:W-:Y:S02]  /*3d10*/  VIADD R0, R8, 0x180 ;  /* 0x0000018008007836 */ /* 0x000fe40000000000 */
[----:B------:R0:W-:Y:S01]  /*3d20*/  @!P5 STG.E desc[UR12][R2.64+0x200], R4 ;  /* 0x000200040200d986 */ /* 0x0001e2000c10190c */
[-C--:B------:R-:W-:Y:S01]  /*3d30*/  ISETP.GE.AND P5, PT, R10, R31.reuse, PT ;  /* 0x0000001f0a00720c */ /* 0x080fe20003fa6270 */
[----:B------:R-:W-:Y:S02]  /*3d40*/  VIADD R10, R8, 0x1a0 ;  /* 0x000001a0080a7836 */ /* 0x000fe40000000000 */
[----:B------:R0:W-:Y:S01]  /*3d50*/  @!P6 STG.E desc[UR12][R2.64+0x280], R6 ;  /* 0x000280060200e986 */ /* 0x0001e2000c10190c */
[----:B------:R-:W-:Y:S01]  /*3d60*/  ISETP.GE.AND P6, PT, R0, R31, PT ;  /* 0x0000001f0000720c */ /* 0x000fe20003fc6270 */
[----:B------:R-:W-:-:S02]  /*3d70*/  VIADD R0, R8, 0x1c0 ;  /* 0x000001c008007836 */ /* 0x000fc40000000000 */
[----:B------:R0:W-:Y:S01]  /*3d80*/  @!P0 STG.E desc[UR12][R2.64+0x300], R33 ;  /* 0x0003002102008986 */ /* 0x0001e2000c10190c */
[-C--:B------:R-:W-:Y:S01]  /*3d90*/  ISETP.GE.AND P0, PT, R10, R31.reuse, PT ;  /* 0x0000001f0a00720c */ /* 0x080fe20003f06270 */
[C---:B------:R-:W-:Y:S02]  /*3da0*/  VIADD R10, R8.reuse, 0x1e0 ;  /* 0x000001e0080a7836 */ /* 0x040fe40000000000 */
[----:B------:R-:W-:Y:S01]  /*3db0*/  VIADD R8, R8, 0x200 ;  /* 0x0000020008087836 */ /* 0x000fe20000000000 */
[----:B------:R0:W-:Y:S01]  /*3dc0*/  @!P1 STG.E desc[UR12][R2.64+0x380], R25 ;  /* 0x0003801902009986 */ /* 0x0001e2000c10190c */
[----:B------:R-:W-:-:S03]  /*3dd0*/  ISETP.GE.AND P1, PT, R0, R31, PT ;  /* 0x0000001f0000720c */ /* 0x000fc60003f26270 */
        /* <DEDUP_REMOVED lines=8> */
[----:B------:R0:W-:Y:S04]  /*3e60*/  @!P6 STG.E desc[UR12][R2.64+0x600], R15 ;  /* 0x0006000f0200e986 */ /* 0x0001e8000c10190c */
[----:B------:R0:W-:Y:S04]  /*3e70*/  @!P0 STG.E desc[UR12][R2.64+0x680], R13 ;  /* 0x0006800d02008986 */ /* 0x0001e8000c10190c */
[----:B------:R0:W-:Y:S04]  /*3e80*/  @!P1 STG.E desc[UR12][R2.64+0x700], R11 ;  /* 0x0007000b02009986 */ /* 0x0001e8000c10190c */
[----:B------:R0:W-:Y:S04]  /*3e90*/  @!P2 STG.E desc[UR12][R2.64+0x780], R9 ;  /* 0x000780090200a986 */ /* 0x0001e8000c10190c */
[----:B------:R0:W-:Y:S04]  /*3ea0*/  @!P3 STG.E desc[UR12][R2.64+0x800], R7 ;  /* 0x000800070200b986 */ /* 0x0001e8000c10190c */
[----:B------:R0:W-:Y:S01]  /*3eb0*/  @!P4 STG.E desc[UR12][R2.64+0x880], R5 ;  /* 0x000880050200c986 */ /* 0x0001e2000c10190c */
[----:B------:R-:W-:Y:S05]  /*3ec0*/  @P5 EXIT ;  /* 0x000000000000594d */ /* 0x000fea0003800000 */
[----:B------:R-:W-:Y:S01]  /*3ed0*/  STG.E desc[UR12][R2.64+0x900], R27 ;  /* 0x0009001b02007986 */ /* 0x000fe2000c10190c */
[----:B------:R-:W-:Y:S05]  /*3ee0*/  EXIT ;  /* 0x000000000000794d */ /* 0x000fea0003800000 */
.L_x_5:
[----:B------:R-:W-:Y:S01]  /*3ef0*/  BSSY B1, `(.L_x_32) ;  /* 0x0000006000017945 */ /* 0x000fe20003800000 */
[----:B------:R-:W-:Y:S01]  /*3f00*/  PLOP3.LUT P0, PT, P0, PT, PT, 0x8, 0x80 ;  /* 0x000000000080781c */ /* 0x000fe2000070e170 */
[----:B------:R-:W-:-:S12]  /*3f10*/  IMAD.MOV.U32 R10, RZ, RZ, -0x1 ;  /* 0xffffffffff0a7424 */ /* 0x000fd800078e00ff */
[----:B------:R-:W-:Y:S05]  /*3f20*/  WARPSYNC.COLLECTIVE R10, `(.L_x_33) ;  /* 0x000000000a087348 */ /* 0x000fea0003c00000 */
[----:B------:R-:W-:Y:S01]  /*3f30*/  VOTE.ANY P0, P0 ;  /* 0x0000000000ff7806 */ /* 0x000fe20000000100 */
[----:B------:R-:W-:-:S12]  /*3f40*/  ENDCOLLECTIVE ;  /* 0x000000000000791b */ /* 0x000fd80003800000 */
.L_x_33:
[----:B------:R-:W-:Y:S05]  /*3f50*/  BSYNC B1 ;  /* 0x0000000000017941 */ /* 0x000fea0003800000 */
.L_x_32:
[----:B------:R-:W-:Y:S05]  /*3f60*/  BRA `(.L_x_34) ;  /* 0xffffffd000287947 */ /* 0x000fea000383ffff */
.L_x_7:
[----:B------:R-:W-:Y:S01]  /*3f70*/  BSSY B1, `(.L_x_35) ;  /* 0x0000006000017945 */ /* 0x000fe20003800000 */
[----:B------:R-:W-:Y:S01]  /*3f80*/  PLOP3.LUT P0, PT, P0, PT, PT, 0x8, 0x80 ;  /* 0x000000000080781c */ /* 0x000fe2000070e170 */
[----:B------:R-:W-:-:S12]  /*3f90*/  IMAD.MOV.U32 R10, RZ, RZ, -0x1 ;  /* 0xffffffffff0a7424 */ /* 0x000fd800078e00ff */
[----:B------:R-:W-:Y:S05]  /*3fa0*/  WARPSYNC.COLLECTIVE R10, `(.L_x_36) ;  /* 0x000000000a087348 */ /* 0x000fea0003c00000 */
[----:B------:R-:W-:Y:S01]  /*3fb0*/  VOTE.ANY P0, P0 ;  /* 0x0000000000ff7806 */ /* 0x000fe20000000100 */
[----:B------:R-:W-:-:S12]  /*3fc0*/  ENDCOLLECTIVE ;  /* 0x000000000000791b */ /* 0x000fd80003800000 */
.L_x_36:
[----:B------:R-:W-:Y:S05]  /*3fd0*/  BSYNC B1 ;  /* 0x0000000000017941 */ /* 0x000fea0003800000 */
.L_x_35:
[----:B------:R-:W-:Y:S05]  /*3fe0*/  BRA `(.L_x_37) ;  /* 0xffffffd0002c7947 */ /* 0x000fea000383ffff */
.L_x_9:
[----:B------:R-:W0:Y:S01]  /*3ff0*/  S2R R8, SR_GEMASK ;  /* 0x0000000000087919 */ /* 0x000e220000003c00 */
[----:B------:R-:W-:Y:S01]  /*4000*/  BSSY B1, `(.L_x_38) ;  /* 0x0000006000017945 */ /* 0x000fe20003800000 */
[----:B------:R-:W-:Y:S01]  /*4010*/  PLOP3.LUT P2, PT, P0, PT, PT, 0x8, 0x80 ;  /* 0x000000000080781c */ /* 0x000fe2000074e170 */
[----:B------:R-:W-:-:S12]  /*4020*/  IMAD.MOV.U32 R10, RZ, RZ, -0x1 ;  /* 0xffffffffff0a7424 */ /* 0x000fd800078e00ff */
[----:B0-----:R-:W-:Y:S05]  /*4030*/  WARPSYNC.COLLECTIVE R10, `(.L_x_39) ;  /* 0x000000000a087348 */ /* 0x001fea0003c00000 */
[----:B------:R-:W-:Y:S01]  /*4040*/  VOTE.ANY R10, PT, P2 ;  /* 0x00000000000a7806 */ /* 0x000fe200010e0100 */
[----:B0-----:R-:W-:Y:S06]  /*4050*/  ENDCOLLECTIVE ;  /* 0x000000000000791b */ /* 0x001fec0003800000 */
.L_x_39:
[----:B------:R-:W-:Y:S05]  /*4060*/  BSYNC B1 ;  /* 0x0000000000017941 */ /* 0x000fea0003800000 */
.L_x_38:
[----:B------:R-:W-:Y:S01]  /*4070*/  LOP3.LUT R10, R10, 0x80000000, R8, 0xec, !PT ;  /* 0x800000000a0a7812 */ /* 0x000fe200078eec08 */
[----:B------:R-:W-:Y:S01]  /*4080*/  IMAD.MOV.U32 R14, RZ, RZ, 0x1 ;  /* 0x00000001ff0e7424 */ /* 0x000fe200078e00ff */
[----:B------:R-:W-:Y:S01]  /*4090*/  ISETP.NE.AND P0, PT, R12, 0x65, PT ;  /* 0x000000650c00780c */ /* 0x000fe20003f05270 */
[C---:B------:R-:W-:Y:S02]  /*40a0*/  VIADD R38, R37.reuse, 0x2 ;  /* 0x0000000225267836 */ /* 0x040fe40000000000 */
[C---:B------:R-:W-:Y:S02]  /*40b0*/  VIADD R11, R10.reuse, 0xffffffff ;  /* 0xffffffff0a0b7836 */ /* 0x040fe40000000000 */
[C---:B------:R-:W-:Y:S02]  /*40c0*/  VIADD R19, R37.reuse, 0x4 ;  /* 0x0000000425137836 */ /* 0x040fe40000000000 */
[----:B------:R-:W-:Y:S01]  /*40d0*/  VIADD R39, R37, 0x10 ;  /* 0x0000001025277836 */ /* 0x000fe20000000000 */
[----:B------:R-:W-:Y:S01]  /*40e0*/  LOP3.LUT R11, R10, R11, RZ, 0xc, !PT ;  /* 0x0000000b0a0b7212 */ /* 0x000fe200078e0cff */
[----:B------:R-:W-:-:S03]  /*40f0*/  IMAD.MOV.U32 R10, RZ, RZ, -0x1 ;  /* 0xffffffffff0a7424 */ /* 0x000fc600078e00ff */
[----:B------:R0:W1:Y:S04]  /*4100*/  POPC R15, R11 ;  /* 0x0000000b000f7309 */ /* 0x0000680000000000 */
[----:B01----:R-:W-:Y:S05]  /*4110*/  WARPSYNC.COLLECTIVE R10, `(.L_x_40) ;  /* 0x000000000a087348 */ /* 0x003fea0003c00000 */
[----:B-1----:R1:W2:Y:S02]  /*4120*/  SHFL.DOWN P2, R16, R13, R14, R15 ;  /* 0x0800000e0d107389 */ /* 0x0022a4000004000f */
[----:B012---:R-:W-:Y:S05]  /*4130*/  ENDCOLLECTIVE ;  /* 0x000000000000791b */ /* 0x007fea0003800000 */
.L_x_40:
[----:B------:R-:W-:Y:S01]  /*4140*/  IMAD.MOV.U32 R14, RZ, RZ, 0x2 ;  /* 0x00000002ff0e7424 */ /* 0x000fe200078e00ff */
[----:B------:R-:W-:-:S04]  /*4150*/  ISETP.GE.AND P2, PT, R37, R15, PT ;  /* 0x0000000f2500720c */ /* 0x000fc80003f46270 */
[----:B------:R-:W-:-:S05]  /*4160*/  SEL R16, R16, RZ, !P2 ;  /* 0x000000ff10107207 */ /* 0x000fca0005000000 */
[----:B------:R-:W-:-:S04]  /*4170*/  IMAD.IADD R36, R16, 0x1, R13 ;  /* 0x0000000110247824 */ /* 0x000fc800078e020d */
[----:B------:R-:W-:-:S07]  /*4180*/  IMAD.MOV.U32 R13, RZ, RZ, R36 ;  /* 0x000000ffff0d7224 */ /* 0x000fce00078e0024 */
[----:B------:R-:W-:Y:S05]  /*4190*/  WARPSYNC.COLLECTIVE R10, `(.L_x_41) ;  /* 0x000000000a087348 */ /* 0x000fea0003c00000 */
[----:B------:R0:W1:Y:S02]  /*41a0*/  SHFL.DOWN P2, R16, R13, R14, R15 ;  /* 0x0800000e0d107389 */ /* 0x000064000004000f */
[----:B01----:R-:W-:Y:S05]  /*41b0*/  ENDCOLLECTIVE ;  /* 0x000000000000791b */ /* 0x003fea0003800000 */
.L_x_41:
[----:B------:R-:W-:Y:S01]  /*41c0*/  IMAD.MOV.U32 R14, RZ, RZ, 0x4 ;  /* 0x00000004ff0e7424 */ /* 0x000fe200078e00ff */
[----:B------:R-:W-:-:S04]  /*41d0*/  ISETP.GT.AND P2, PT, R38, R15, PT ;  /* 0x0000000f2600720c */ /* 0x000fc80003f44270 */
[----:B------:R-:W-:-:S05]  /*41e0*/  SEL R11, R16, RZ, !P2 ;  /* 0x000000ff100b7207 */ /* 0x000fca0005000000 */
[----:B------:R-:W-:Y:S02]  /*41f0*/  IMAD.IADD R40, R36, 0x1, R11 ;  /* 0x0000000124287824 */ /* 0x000fe400078e020b */
[----:B------:R-:W-:Y:S02]  /*4200*/  VIADD R36, R37, 0x8 ;  /* 0x0000000825247836 */ /* 0x000fe40000000000 */
[----:B------:R-:W-:-:S07]  /*4210*/  IMAD.MOV.U32 R13, RZ, RZ, R40 ;  /* 0x000000ffff0d7224 */ /* 0x000fce00078e0028 */
[----:B------:R-:W-:Y:S05]  /*4220*/  WARPSYNC.COLLECTIVE R10, `(.L_x_42) ;  /* 0x000000000a087348 */ /* 0x000fea0003c00000 */
[----:B------:R0:W1:Y:S02]  /*4230*/  SHFL.DOWN P2, R16, R13, R14, R15 ;  /* 0x0800000e0d107389 */ /* 0x000064000004000f */
[----:B01----:R-:W-:Y:S05]  /*4240*/  ENDCOLLECTIVE ;  /* 0x000000000000791b */ /* 0x003fea0003800000 */
.L_x_42:
[----:B------:R-:W-:Y:S01]  /*4250*/  IMAD.MOV.U32 R14, RZ, RZ, 0x8 ;  /* 0x00000008ff0e7424 */ /* 0x000fe200078e00ff */
[----:B------:R-:W-:-:S04]  /*4260*/  ISETP.GT.AND P2, PT, R19, R15, PT ;  /* 0x0000000f1300720c */ /* 0x000fc80003f44270 */
[----:B------:R-:W-:-:S05]  /*4270*/  SEL R11, R16, RZ, !P2 ;  /* 0x000000ff100b7207 */ /* 0x000fca0005000000 */
[----:B------:R-:W-:-:S04]  /*4280*/  IMAD.IADD R42, R40, 0x1, R11 ;  /* 0x00000001282a7824 */ /* 0x000fc800078e020b */
[----:B------:R-:W-:-:S07]  /*4290*/  IMAD.MOV.U32 R13, RZ, RZ, R42 ;  /* 0x000000ffff0d7224 */ /* 0x000fce00078e002a */
[----:B------:R-:W-:Y:S05]  /*42a0*/  WARPSYNC.COLLECTIVE R10, `(.L_x_43) ;  /* 0x000000000a087348 */ /* 0x000fea0003c00000 */
[----:B------:R0:W1:Y:S02]  /*42b0*/  SHFL.DOWN P2, R16, R13, R14, R15 ;  /* 0x0800000e0d107389 */ /* 0x000064000004000f */
[----:B01----:R-:W-:Y:S05]  /*42c0*/  ENDCOLLECTIVE ;  /* 0x000000000000791b */ /* 0x003fea0003800000 */
.L_x_43:
        /* <DEDUP_REMOVED lines=8> */
.L_x_44:
[----:B------:R-:W-:Y:S05]  /*4350*/  WARPSYNC.COLLECTIVE R10, `(.L_x_45) ;  /* 0x000000000a087348 */ /* 0x000fea0003c00000 */
[----:B------:R-:W-:Y:S01]  /*4360*/  VOTE.ALL P0, P0 ;  /* 0x0000000000ff7806 */ /* 0x000fe20000000000 */
[----:B------:R-:W-:-:S12]  /*4370*/  ENDCOLLECTIVE ;  /* 0x000000000000791b */ /* 0x000fd80003800000 */
.L_x_45:
[----:B------:R-:W0:Y:S01]  /*4380*/  LDC.64 R12, c[0x0][0x390] ;  /* 0x0000e400ff0c7b82 */ /* 0x000e220000000a00 */
[----:B------:R-:W-:-:S04]  /*4390*/  ISETP.GT.AND P2, PT, R39, R15, PT ;  /* 0x0000000f2700720c */ /* 0x000fc80003f44270 */
[----:B------:R-:W-:-:S05]  /*43a0*/  SEL R16, R16, RZ, !P2 ;  /* 0x000000ff10107207 */ /* 0x000fca0005000000 */
[----:B------:R-:W-:Y:S01]  /*43b0*/  IMAD.IADD R40, R41, 0x1, R16 ;  /* 0x0000000129287824 */ /* 0x000fe200078e0210 */
[----:B0-----:R-:W-:-:S05]  /*43c0*/  IADD3 R42, P2, PT, R12, 0x100, RZ ;  /* 0x000001000c2a7810 */ /* 0x001fca0007f5e0ff */
[----:B------:R-:W-:Y:S01]  /*43d0*/  IMAD.X R43, RZ, RZ, R13, P2 ;  /* 0x000000ffff2b7224 */ /* 0x000fe200010e060d */
[----:B------:R-:W-:Y:S07]  /*43e0*/  BRA `(.L_x_46) ;  /* 0xffffffcc00c87947 */ /* 0x000fee000383ffff */
.L_x_11:
[----:B------:R-:W-:Y:S01]  /*43f0*/  BSSY B1, `(.L_x_47) ;  /* 0x0000006000017945 */ /* 0x000fe20003800000 */
[----:B------:R-:W-:Y:S01]  /*4400*/  PLOP3.LUT P0, PT, P0, PT, PT, 0x8, 0x80 ;  /* 0x000000000080781c */ /* 0x000fe2000070e170 */
[----:B------:R-:W-:-:S12]  /*4410*/  IMAD.MOV.U32 R10, RZ, RZ, -0x1 ;  /* 0xffffffffff0a7424 */ /* 0x000fd800078e00ff */
[----:B------:R-:W-:Y:S05]  /*4420*/  WARPSYNC.COLLECTIVE R10, `(.L_x_48) ;  /* 0x000000000a087348 */ /* 0x000fea0003c00000 */
[----:B------:R-:W-:Y:S01]  /*4430*/  VOTE.ANY P0, P0 ;  /* 0x0000000000ff7806 */ /* 0x000fe20000000100 */
[----:B------:R-:W-:-:S12]  /*4440*/  ENDCOLLECTIVE ;  /* 0x000000000000791b */ /* 0x000fd80003800000 */
.L_x_48:
[----:B------:R-:W-:Y:S05]  /*4450*/  BSYNC B1 ;  /* 0x0000000000017941 */ /* 0x000fea0003800000 */
.L_x_47:
[----:B------:R-:W-:Y:S05]  /*4460*/  BRA `(.L_x_49) ;  /* 0xffffffcc00d07947 */ /* 0x000fea000383ffff */
.L_x_13:
[----:B------:R-:W-:Y:S01]  /*4470*/  BSSY B1, `(.L_x_50) ;  /* 0x0000006000017945 */ /* 0x000fe20003800000 */
[----:B------:R-:W-:Y:S01]  /*4480*/  PLOP3.LUT P0, PT, P0, PT, PT, 0x8, 0x80 ;  /* 0x000000000080781c */ /* 0x000fe2000070e170 */
[----:B------:R-:W-:-:S12]  /*4490*/  IMAD.MOV.U32 R10, RZ, RZ, -0x1 ;  /* 0xffffffffff0a7424 */ /* 0x000fd800078e00ff */
[----:B------:R-:W-:Y:S05]  /*44a0*/  WARPSYNC.COLLECTIVE R10, `(.L_x_51) ;  /* 0x000000000a087348 */ /* 0x000fea0003c00000 */
[----:B------:R-:W-:Y:S01]  /*44b0*/  VOTE.ANY P0, P0 ;  /* 0x0000000000ff7806 */ /* 0x000fe20000000100 */
[----:B------:R-:W-:-:S12]  /*44c0*/  ENDCOLLECTIVE ;  /* 0x000000000000791b */ /* 0x000fd80003800000 */
.L_x_51:
[----:B------:R-:W-:Y:S05]  /*44d0*/  BSYNC B1 ;  /* 0x0000000000017941 */ /* 0x000fea0003800000 */
.L_x_50:
[----:B------:R-:W-:Y:S05]  /*44e0*/  BRA `(.L_x_52) ;  /* 0xffffffcc00d47947 */ /* 0x000fea000383ffff */
.L_x_15:
[----:B------:R-:W-:Y:S01]  /*44f0*/  BSSY B1, `(.L_x_53) ;  /* 0x0000006000017945 */ /* 0x000fe20003800000 */
[----:B------:R-:W-:Y:S01]  /*4500*/  PLOP3.LUT P2, PT, P0, PT, PT, 0x8, 0x80 ;  /* 0x000000000080781c */ /* 0x000fe2000074e170 */
[----:B------:R-:W-:-:S12]  /*4510*/  IMAD.MOV.U32 R10, RZ, RZ, -0x1 ;  /* 0xffffffffff0a7424 */ /* 0x000fd800078e00ff */
[----:B------:R-:W-:Y:S05]  /*4520*/  WARPSYNC.COLLECTIVE R10, `(.L_x_54) ;  /* 0x000000000a087348 */ /* 0x000fea0003c00000 */
[----:B------:R-:W-:Y:S01]  /*4530*/  VOTE.ANY R10, PT, P2 ;  /* 0x00000000000a7806 */ /* 0x000fe200010e0100 */
[----:B------:R-:W-:Y:S06]  /*4540*/  ENDCOLLECTIVE ;  /* 0x000000000000791b */ /* 0x000fec0003800000 */
.L_x_54:
[----:B------:R-:W-:Y:S05]  /*4550*/  BSYNC B1 ;  /* 0x0000000000017941 */ /* 0x000fea0003800000 */
.L_x_53:
[----:B------:R-:W-:Y:S01]  /*4560*/  LOP3.LUT R10, R10, 0x80000000, R8, 0xec, !PT ;  /* 0x800000000a0a7812 */ /* 0x000fe200078eec08 */
[----:B------:R-:W-:Y:S02]  /*4570*/  IMAD.MOV.U32 R14, RZ, RZ, 0x1 ;  /* 0x00000001ff0e7424 */ /* 0x000fe400078e00ff */
[----:B------:R-:W-:Y:S02]  /*4580*/  VIADD R18, R18, 0xffffffe0 ;  /* 0xffffffe012127836 */ /* 0x000fe40000000000 */
[----:B------:R-:W-:-:S05]  /*4590*/  VIADD R15, R10, 0xffffffff ;  /* 0xffffffff0a0f7836 */ /* 0x000fca0000000000 */
[----:B------:R-:W-:Y:S01]  /*45a0*/  LOP3.LUT R15, R10, R15, RZ, 0xc, !PT ;  /* 0x0000000f0a0f7212 */ /* 0x000fe200078e0cff */
[----:B------:R-:W-:-:S05]  /*45b0*/  IMAD.MOV.U32 R10, RZ, RZ, -0x1 ;  /* 0xffffffffff0a7424 */ /* 0x000fca00078e00ff */
[----:B------:R-:W0:Y:S02]  /*45c0*/  POPC R15, R15 ;  /* 0x0000000f000f7309 */ /* 0x000e240000000000 */
[----:B0-----:R-:W-:Y:S05]  /*45d0*/  WARPSYNC.COLLECTIVE R10, `(.L_x_55) ;  /* 0x000000000a087348 */ /* 0x001fea0003c00000 */
[----:B0-----:R0:W1:Y:S02]  /*45e0*/  SHFL.DOWN P2, R16, R13, R14, R15 ;  /* 0x0800000e0d107389 */ /* 0x001064000004000f */
[----:B01----:R-:W-:Y:S05]  /*45f0*/  ENDCOLLECTIVE ;  /* 0x000000000000791b */ /* 0x003fea0003800000 */
.L_x_55:
[----:B------:R-:W-:Y:S01]  /*4600*/  ISETP.GE.AND P0, PT, R37, R15, PT ;  /* 0x0000000f2500720c */ /* 0x000fe20003f06270 */
[----:B------:R-:W-:-:S03]  /*4610*/  IMAD.MOV.U32 R14, RZ, RZ, 0x2 ;  /* 0x00000002ff0e7424 */ /* 0x000fc600078e00ff */
[----:B------:R-:W-:Y:S02]  /*4620*/  SEL R16, R16, RZ, !P0 ;  /* 0x000000ff10107207 */ /* 0x000fe40004000000 */
[----:B------:R-:W-:-:S03]  /*4630*/  ISETP.GT.AND P0, PT, R38, R15, PT ;  /* 0x0000000f2600720c */ /* 0x000fc60003f04270 */
[----:B------:R-:W-:-:S04]  /*4640*/  IMAD.IADD R41, R16, 0x1, R13 ;  /* 0x0000000110297824 */ /* 0x000fc800078e020d */
[----:B------:R-:W-:-:S07]  /*4650*/  IMAD.MOV.U32 R13, RZ, RZ, R41 ;  /* 0x000000ffff0d7224 */ /* 0x000fce00078e0029 */
[----:B------:R-:W-:Y:S05]  /*4660*/  WARPSYNC.COLLECTIVE R10, `(.L_x_56) ;  /* 0x000000000a087348 */ /* 0x000fea0003c00000 */
[----:B------:R0:W1:Y:S02]  /*4670*/  SHFL.DOWN P2, R16, R13, R14, R15 ;  /* 0x0800000e0d107389 */ /* 0x000064000004000f */
[----:B01----:R-:W-:Y:S05]  /*4680*/  ENDCOLLECTIVE ;  /* 0x000000000000791b */ /* 0x003fea0003800000 */
.L_x_56:
[----:B------:R-:W-:Y:S01]  /*4690*/  IMAD.MOV.U32 R14, RZ, RZ, 0x4 ;  /* 0x00000004ff0e7424 */ /* 0x000fe200078e00ff */
[----:B------:R-:W-:Y:S02]  /*46a0*/  SEL R16, R16, RZ, !P0 ;  /* 0x000000ff10107207 */ /* 0x000fe40004000000 */
[----:B------:R-:W-:-:S03]  /*46b0*/  ISETP.GT.AND P0, PT, R19, R15, PT ;  /* 0x0000000f1300720c */ /* 0x000fc60003f04270 */
[----:B------:R-:W-:-:S04]  /*46c0*/  IMAD.IADD R41, R41, 0x1, R16 ;  /* 0x0000000129297824 */ /* 0x000fc800078e0210 */
[----:B------:R-:W-:-:S07]  /*46d0*/  IMAD.MOV.U32 R13, RZ, RZ, R41 ;  /* 0x000000ffff0d7224 */ /* 0x000fce00078e0029 */
[----:B------:R-:W-:Y:S05]  /*46e0*/  WARPSYNC.COLLECTIVE R10, `(.L_x_57) ;  /* 0x000000000a087348 */ /* 0x000fea0003c00000 */
[----:B------:R0:W1:Y:S02]  /*46f0*/  SHFL.DOWN P2, R16, R13, R14, R15 ;  /* 0x0800000e0d107389 */ /* 0x000064000004000f */
[----:B01----:R-:W-:Y:S05]  /*4700*/  ENDCOLLECTIVE ;  /* 0x000000000000791b */ /* 0x003fea0003800000 */
.L_x_57:
[----:B------:R-:W-:Y:S01]  /*4710*/  IMAD.MOV.U32 R14, RZ, RZ, 0x8 ;  /* 0x00000008ff0e7424 */ /* 0x000fe200078e00ff */
[----:B------:R-:W-:Y:S02]  /*4720*/  SEL R16, R16, RZ, !P0 ;  /* 0x000000ff10107207 */ /* 0x000fe40004000000 */
[----:B------:R-:W-:-:S03]  /*4730*/  ISETP.GT.AND P0, PT, R36, R15, PT ;  /* 0x0000000f2400720c */ /* 0x000fc60003f04270 */
[----:B------:R-:W-:-:S10]  /*4740*/  IMAD.IADD R13, R41, 0x1, R16 ;  /* 0x00000001290d7824 */ /* 0x000fd400078e0210 */
[----:B------:R-:W-:Y:S05]  /*4750*/  WARPSYNC.COLLECTIVE R10, `(.L_x_58) ;  /* 0x000000000a087348 */ /* 0x000fea0003c00000 */
[----:B------:R0:W1:Y:S02]  /*4760*/  SHFL.DOWN P2, R16, R13, R14, R15 ;  /* 0x0800000e0d107389 */ /* 0x000064000004000f */
[----:B01----:R-:W-:Y:S05]  /*4770*/  ENDCOLLECTIVE ;  /* 0x000000000000791b */ /* 0x003fea0003800000 */
.L_x_58:
        /* <DEDUP_REMOVED lines=8> */
.L_x_59:
[----:B------:R-:W-:Y:S02]  /*4800*/  SEL R16, R16, RZ, !P0 ;  /* 0x000000ff10107207 */ /* 0x000fe40004000000 */
[----:B------:R-:W-:Y:S02]  /*4810*/  ISETP.NE.AND P0, PT, R12, 0x65, PT ;  /* 0x000000650c00780c */ /* 0x000fe40003f05270 */
[----:B------:R-:W-:-:S11]  /*4820*/  IADD3 R40, PT, PT, R41, R16, R40 ;  /* 0x0000001029287210 */ /* 0x000fd60007ffe028 */
[----:B------:R-:W-:Y:S05]  /*4830*/  WARPSYNC.COLLECTIVE R10, `(.L_x_60) ;  /* 0x000000000a087348 */ /* 0x000fea0003c00000 */
[----:B------:R-:W-:Y:S01]  /*4840*/  VOTE.ALL P0, P0 ;  /* 0x0000000000ff7806 */ /* 0x000fe20000000000 */
[----:B------:R-:W-:-:S12]  /*4850*/  ENDCOLLECTIVE ;  /* 0x000000000000791b */ /* 0x000fd80003800000 */
.L_x_60:
[----:B------:R-:W-:Y:S05]  /*4860*/  BRA `(.L_x_61) ;  /* 0xffffffcc00747947 */ /* 0x000fea000383ffff */
.L_x_20:
[----:B------:R-:W-:Y:S01]  /*4870*/  BSSY B0, `(.L_x_62) ;  /* 0x0000006000007945 */ /* 0x000fe20003800000 */
[----:B------:R-:W-:Y:S01]  /*4880*/  PLOP3.LUT P0, PT, P0, PT, PT, 0x8, 0x80 ;  /* 0x000000000080781c */ /* 0x000fe2000070e170 */
[----:B------:R-:W-:-:S12]  /*4890*/  IMAD.MOV.U32 R10, RZ, RZ, -0x1 ;  /* 0xffffffffff0a7424 */ /* 0x000fd800078e00ff */
[----:B------:R-:W-:Y:S05]  /*48a0*/  WARPSYNC.COLLECTIVE R10, `(.L_x_63) ;  /* 0x000000000a087348 */ /* 0x000fea0003c00000 */
[----:B------:R-:W-:Y:S01]  /*48b0*/  VOTE.ANY P0, P0 ;  /* 0x0000000000ff7806 */ /* 0x000fe20000000100 */
[----:B------:R-:W-:-:S12]  /*48c0*/  ENDCOLLECTIVE ;  /* 0x000000000000791b */ /* 0x000fd80003800000 */
.L_x_63:
[----:B------:R-:W-:Y:S05]  /*48d0*/  BSYNC B0 ;  /* 0x0000000000007941 */ /* 0x000fea0003800000 */
.L_x_62:
[----:B------:R-:W-:Y:S05]  /*48e0*/  BRA `(.L_x_64) ;  /* 0xffffffe400807947 */ /* 0x000fea000383ffff */
.L_x_22:
[----:B------:R-:W-:Y:S01]  /*48f0*/  BSSY B0, `(.L_x_65) ;  /* 0x0000006000007945 */ /* 0x000fe20003800000 */
[----:B------:R-:W-:Y:S01]  /*4900*/  PLOP3.LUT P0, PT, P0, PT, PT, 0x8, 0x80 ;  /* 0x000000000080781c */ /* 0x000fe2000070e170 */
[----:B------:R-:W-:-:S12]  /*4910*/  IMAD.MOV.U32 R10, RZ, RZ, -0x1 ;  /* 0xffffffffff0a7424 */ /* 0x000fd800078e00ff */
[----:B------:R-:W-:Y:S05]  /*4920*/  WARPSYNC.COLLECTIVE R10, `(.L_x_66) ;  /* 0x000000000a087348 */ /* 0x000fea0003c00000 */
[----:B------:R-:W-:Y:S01]  /*4930*/  VOTE.ANY P0, P0 ;  /* 0x0000000000ff7806 */ /* 0x000fe20000000100 */
[----:B------:R-:W-:-:S12]  /*4940*/  ENDCOLLECTIVE ;  /* 0x000000000000791b */ /* 0x000fd80003800000 */
.L_x_66:
[----:B------:R-:W-:Y:S05]  /*4950*/  BSYNC B0 ;  /* 0x0000000000007941 */ /* 0x000fea0003800000 */
.L_x_65:
[----:B------:R-:W-:Y:S05]  /*4960*/  BRA `(.L_x_67) ;  /* 0xffffffe400847947 */ /* 0x000fea000383ffff */
.L_x_24:
[----:B------:R-:W0:Y:S01]  /*4970*/  S2R R19, SR_GEMASK ;  /* 0x0000000000137919 */ /* 0x000e220000003c00 */
[----:B------:R-:W-:Y:S01]  /*4980*/  BSSY B0, `(.L_x_68) ;  /* 0x0000007000007945 */ /* 0x000fe20003800000 */
[----:B------:R-:W-:Y:S01]  /*4990*/  ISETP.NE.AND P0, PT, R8, 0x65, PT ;  /* 0x000000650800780c */ /* 0x000fe20003f05270 */
[----:B------:R-:W-:Y:S01]  /*49a0*/  IMAD.MOV.U32 R10, RZ, RZ, -0x1 ;  /* 0xffffffffff0a7424 */ /* 0x000fe200078e00ff */
[----:B------:R-:W-:-:S13]  /*49b0*/  PLOP3.LUT P2, PT, P2, PT, PT, 0x8, 0x80 ;  /* 0x000000000080781c */ /* 0x000fda000174e170 */
[----:B0-----:R-:W-:Y:S05]  /*49c0*/  WARPSYNC.COLLECTIVE R10, `(.L_x_69) ;  /* 0x000000000a087348 */ /* 0x001fea0003c00000 */
[----:B------:R-:W-:Y:S01]  /*49d0*/  VOTE.ANY R10, PT, P2 ;  /* 0x00000000000a7806 */ /* 0x000fe200010e0100 */
[----:B0-----:R-:W-:Y:S06]  /*49e0*/  ENDCOLLECTIVE ;  /* 0x000000000000791b */ /* 0x001fec0003800000 */
.L_x_69:
[----:B------:R-:W-:Y:S05]  /*49f0*/  BSYNC B0 ;  /* 0x0000000000007941 */ /* 0x000fea0003800000 */
.L_x_68:
[----:B------:R-:W-:Y:S01]  /*4a00*/  LOP3.LUT R10, R10, 0x80000000, R19, 0xec, !PT ;  /* 0x800000000a0a7812 */ /* 0x000fe200078eec13 */
[----:B------:R-:W-:-:S04]  /*4a10*/  IMAD.MOV.U32 R14, RZ, RZ, 0x1 ;  /* 0x00000001ff0e7424 */ /* 0x000fc800078e00ff */
[----:B------:R-:W-:-:S05]  /*4a20*/  VIADD R13, R10, 0xffffffff ;  /* 0xffffffff0a0d7836 */ /* 0x000fca0000000000 */
[----:B------:R-:W-:Y:S01]  /*4a30*/  LOP3.LUT R8, R10, R13, RZ, 0xc, !PT ;  /* 0x0000000d0a087212 */ /* 0x000fe200078e0cff */
[----:B------:R-:W-:Y:S02]  /*4a40*/  IMAD.MOV.U32 R13, RZ, RZ, R9 ;  /* 0x000000ffff0d7224 */ /* 0x000fe400078e0009 */
[----:B------:R-:W-:Y:S01]  /*4a50*/  IMAD.MOV.U32 R10, RZ, RZ, -0x1 ;  /* 0xffffffffff0a7424 */ /* 0x000fe200078e00ff */
[----:B------:R0:W1:Y:S02]  /*4a60*/  POPC R15, R8 ;  /* 0x00000008000f7309 */ /* 0x0000640000000000 */
[----:B0-----:R-:W-:-:S07]  /*4a70*/  VIADD R8, R38, 0x4 ;  /* 0x0000000426087836 */ /* 0x001fce0000000000 */
[----:B-1----:R-:W-:Y:S05]  /*4a80*/  WARPSYNC.COLLECTIVE R10, `(.L_x_70) ;  /* 0x000000000a087348 */ /* 0x002fea0003c00000 */
[----:B-1----:R0:W1:Y:S02]  /*4a90*/  SHFL.DOWN P2, R16, R13, R14, R15 ;  /* 0x0800000e0d107389 */ /* 0x002064000004000f */
[----:B01----:R-:W-:Y:S05]  /*4aa0*/  ENDCOLLECTIVE ;  /* 0x000000000000791b */ /* 0x003fea0003800000 */
.L_x_70:
[----:B------:R-:W-:Y:S01]  /*4ab0*/  IMAD.MOV.U32 R14, RZ, RZ, 0x2 ;  /* 0x00000002ff0e7424 */ /* 0x000fe200078e00ff */
[----:B------:R-:W-:-:S04]  /*4ac0*/  ISETP.GE.AND P2, PT, R38, R15, PT ;  /* 0x0000000f2600720c */ /* 0x000fc80003f46270 */
[----:B------:R-:W-:Y:S01]  /*4ad0*/  SEL R12, R16, RZ, !P2 ;  /* 0x000000ff100c7207 */ /* 0x000fe20005000000 */
[----:B------:R-:W-:-:S04]  /*4ae0*/  VIADD R16, R38, 0x2 ;  /* 0x0000000226107836 */ /* 0x000fc80000000000 */
[----:B------:R-:W-:Y:S01]  /*4af0*/  IMAD.IADD R12, R12, 0x1, R9 ;  /* 0x000000010c0c7824 */ /* 0x000fe200078e0209 */
[----:B------:R-:W-:-:S03]  /*4b00*/  ISETP.GT.AND P3, PT, R16, R15, PT ;  /* 0x0000000f1000720c */ /* 0x000fc60003f64270 */
[----:B------:R-:W-:-:S10]  /*4b10*/  IMAD.MOV.U32 R13, RZ, RZ, R12 ;  /* 0x000000ffff0d7224 */ /* 0x000fd400078e000c */
[----:B------:R-:W-:Y:S05]  /*4b20*/  WARPSYNC.COLLECTIVE R10, `(.L_x_71) ;  /* 0x000000000a087348 */ /* 0x000fea0003c00000 */
[----:B------:R0:W1:Y:S02]  /*4b30*/  SHFL.DOWN P2, R16, R13, R14, R15 ;  /* 0x0800000e0d107389 */ /* 0x000064000004000f */
[----:B01----:R-:W-:Y:S05]  /*4b40*/  ENDCOLLECTIVE ;  /* 0x000000000000791b */ /* 0x003fea0003800000 */
.L_x_71:
[----:B------:R-:W-:Y:S01]  /*4b50*/  IMAD.MOV.U32 R14, RZ, RZ, 0x4 ;  /* 0x00000004ff0e7424 */ /* 0x000fe200078e00ff */
[----:B------:R-:W-:Y:S02]  /*4b60*/  SEL R9, R16, RZ, !P3 ;  /* 0x000000ff10097207 */ /* 0x000fe40005800000 */
[----:B------:R-:W-:Y:S01]  /*4b70*/  ISETP.GT.AND P3, PT, R8, R15, PT ;  /* 0x0000000f0800720c */ /* 0x000fe20003f64270 */
[----:B------:R-:W-:Y:S02]  /*4b80*/  VIADD R8, R38, 0x8 ;  /* 0x0000000826087836 */ /* 0x000fe40000000000 */
[----:B------:R-:W-:-:S04]  /*4b90*/  IMAD.IADD R40, R12, 0x1, R9 ;  /* 0x000000010c287824 */ /* 0x000fc800078e0209 */
[----:B------:R-:W-:-:S07]  /*4ba0*/  IMAD.MOV.U32 R13, RZ, RZ, R40 ;  /* 0x000000ffff0d7224 */ /* 0x000fce00078e0028 */
[----:B------:R-:W-:Y:S05]  /*4bb0*/  WARPSYNC.COLLECTIVE R10, `(.L_x_72) ;  /* 0x000000000a087348 */ /* 0x000fea0003c00000 */
[----:B------:R0:W1:Y:S02]  /*4bc0*/  SHFL.DOWN P2, R16, R13, R14, R15 ;  /* 0x0800000e0d107389 */ /* 0x000064000004000f */
[----:B01----:R-:W-:Y:S05]  /*4bd0*/  ENDCOLLECTIVE ;  /* 0x000000000000791b */ /* 0x003fea0003800000 */
.L_x_72:
        /* <DEDUP_REMOVED lines=9> */
.L_x_73:
[----:B------:R-:W-:Y:S01]  /*4c70*/  IMAD.MOV.U32 R14, RZ, RZ, 0x10 ;  /* 0x00000010ff0e7424 */ /* 0x000fe200078e00ff */
[----:B------:R-:W-:-:S05]  /*4c80*/  SEL R16, R16, RZ, !P3 ;  /* 0x000000ff10107207 */ /* 0x000fca0005800000 */
[----:B------:R-:W-:-:S04]  /*4c90*/  IMAD.IADD R44, R9, 0x1, R16 ;  /* 0x00000001092c7824 */ /* 0x000fc800078e0210 */
[----:B------:R-:W-:-:S07]  /*4ca0*/  IMAD.MOV.U32 R13, RZ, RZ, R44 ;  /* 0x000000ffff0d7224 */ /* 0x000fce00078e002c */
[----:B------:R-:W-:Y:S05]  /*4cb0*/  WARPSYNC.COLLECTIVE R10, `(.L_x_74) ;  /* 0x000000000a087348 */ /* 0x000fea0003c00000 */
[----:B------:R0:W1:Y:S02]  /*4cc0*/  SHFL.DOWN P2, R16, R13, R14, R15 ;  /* 0x0800000e0d107389 */ /* 0x000064000004000f */
[----:B01----:R-:W-:Y:S05]  /*4cd0*/  ENDCOLLECTIVE ;  /* 0x000000000000791b */ /* 0x003fea0003800000 */
.L_x_74:
[----:B------:R-:W-:Y:S05]  /*4ce0*/  WARPSYNC.COLLECTIVE R10, `(.L_x_75) ;  /* 0x000000000a087348 */ /* 0x000fea0003c00000 */
[----:B------:R-:W-:Y:S01]  /*4cf0*/  VOTE.ALL P0, P0 ;  /* 0x0000000000ff7806 */ /* 0x000fe20000000000 */
[----:B------:R-:W-:-:S12]  /*4d00*/  ENDCOLLECTIVE ;  /* 0x000000000000791b */ /* 0x000fd80003800000 */
.L_x_75:
[----:B------:R-:W-:-:S04]  /*4d10*/  ISETP.GT.AND P2, PT, R8, R15, PT ;  /* 0x0000000f0800720c */ /* 0x000fc80003f44270 */
[----:B------:R-:W-:-:S05]  /*4d20*/  SEL R9, R16, RZ, !P2 ;  /* 0x000000ff10097207 */ /* 0x000fca0005000000 */
[----:B------:R-:W-:Y:S02]  /*4d30*/  IMAD.IADD R12, R44, 0x1, R9 ;  /* 0x000000012c0c7824 */ /* 0x000fe400078e0209 */
[----:B------:R-:W0:Y:S02]  /*4d40*/  LDC.64 R8, c[0x0][0x390] ;  /* 0x0000e400ff087b82 */ /* 0x000e240000000a00 */
[----:B0-----:R-:W-:-:S05]  /*4d50*/  IADD3 R40, P2, PT, R8, 0x100, RZ ;  /* 0x0000010008287810 */ /* 0x001fca0007f5e0ff */
[----:B------:R-:W-:Y:S01]  /*4d60*/  IMAD.X R41, RZ, RZ, R9, P2 ;  /* 0x000000ffff297224 */ /* 0x000fe200010e0609 */
[----:B------:R-:W-:Y:S07]  /*4d70*/  BRA `(.L_x_76) ;  /* 0xffffffe4001c7947 */ /* 0x000fee000383ffff */
.L_x_26:
[----:B------:R-:W-:Y:S01]  /*4d80*/  BSSY B0, `(.L_x_77) ;  /* 0x0000006000007945 */ /* 0x000fe20003800000 */
[----:B------:R-:W-:Y:S01]  /*4d90*/  PLOP3.LUT P0, PT, P0, PT, PT, 0x8, 0x80 ;  /* 0x000000000080781c */ /* 0x000fe2000070e170 */
[----:B------:R-:W-:-:S12]  /*4da0*/  IMAD.MOV.U32 R10, RZ, RZ, -0x1 ;  /* 0xffffffffff0a7424 */ /* 0x000fd800078e00ff */
[----:B------:R-:W-:Y:S05]  /*4db0*/  WARPSYNC.COLLECTIVE R10, `(.L_x_78) ;  /* 0x000000000a087348 */ /* 0x000fea0003c00000 */
[----:B------:R-:W-:Y:S01]  /*4dc0*/  VOTE.ANY P0, P0 ;  /* 0x0000000000ff7806 */ /* 0x000fe20000000100 */
[----:B------:R-:W-:-:S12]  /*4dd0*/  ENDCOLLECTIVE ;  /* 0x000000000000791b */ /* 0x000fd80003800000 */
.L_x_78:
[----:B------:R-:W-:Y:S05]  /*4de0*/  BSYNC B0 ;  /* 0x0000000000007941 */ /* 0x000fea0003800000 */
.L_x_77:
[----:B------:R-:W-:Y:S05]  /*4df0*/  BRA `(.L_x_79) ;  /* 0xffffffe400247947 */ /* 0x000fea000383ffff */
.L_x_28:
[----:B------:R-:W-:Y:S01]  /*4e00*/  BSSY B0, `(.L_x_80) ;  /* 0x0000006000007945 */ /* 0x000fe20003800000 */
[----:B------:R-:W-:Y:S01]  /*4e10*/  PLOP3.LUT P0, PT, P0, PT, PT, 0x8, 0x80 ;  /* 0x000000000080781c */ /* 0x000fe2000070e170 */
[----:B------:R-:W-:-:S12]  /*4e20*/  IMAD.MOV.U32 R10, RZ, RZ, -0x1 ;  /* 0xffffffffff0a7424 */ /* 0x000fd800078e00ff */
[----:B------:R-:W-:Y:S05]  /*4e30*/  WARPSYNC.COLLECTIVE R10, `(.L_x_81) ;  /* 0x000000000a087348 */ /* 0x000fea0003c00000 */
[----:B------:R-:W-:Y:S01]  /*4e40*/  VOTE.ANY P0, P0 ;  /* 0x0000000000ff7806 */ /* 0x000fe20000000100 */
[----:B------:R-:W-:-:S12]  /*4e50*/  ENDCOLLECTIVE ;  /* 0x000000000000791b */ /* 0x000fd80003800000 */
.L_x_81:
[----:B------:R-:W-:Y:S05]  /*4e60*/  BSYNC B0 ;  /* 0x0000000000007941 */ /* 0x000fea0003800000 */
.L_x_80:
[----:B------:R-:W-:Y:S05]  /*4e70*/  BRA `(.L_x_82) ;  /* 0xffffffe400287947 */ /* 0x000fea000383ffff */
.L_x_30:
[----:B------:R-:W-:Y:S01]  /*4e80*/  BSSY B0, `(.L_x_83) ;  /* 0x0000006000007945 */ /* 0x000fe20003800000 */
[----:B------:R-:W-:Y:S01]  /*4e90*/  PLOP3.LUT P2, PT, P0, PT, PT, 0x8, 0x80 ;  /* 0x000000000080781c */ /* 0x000fe2000074e170 */
[----:B------:R-:W-:-:S12]  /*4ea0*/  IMAD.MOV.U32 R10, RZ, RZ, -0x1 ;  /* 0xffffffffff0a7424 */ /* 0x000fd800078e00ff */
[----:B------:R-:W-:Y:S05]  /*4eb0*/  WARPSYNC.COLLECTIVE R10, `(.L_x_84) ;  /* 0x000000000a087348 */ /* 0x000fea0003c00000 */
[----:B------:R-:W-:Y:S01]  /*4ec0*/  VOTE.ANY R10, PT, P2 ;  /* 0x00000000000a7806 */ /* 0x000fe200010e0100 */
[----:B------:R-:W-:Y:S06]  /*4ed0*/  ENDCOLLECTIVE ;  /* 0x000000000000791b */ /* 0x000fec0003800000 */
.L_x_84:
[----:B------:R-:W-:Y:S05]  /*4ee0*/  BSYNC B0 ;  /* 0x0000000000007941 */ /* 0x000fea0003800000 */
.L_x_83:
[----:B------:R-:W-:Y:S01]  /*4ef0*/  LOP3.LUT R10, R10, 0x80000000, R19, 0xec, !PT ;  /* 0x800000000a0a7812 */ /* 0x000fe200078eec13 */
[----:B------:R-:W-:Y:S02]  /*4f00*/  IMAD.MOV.U32 R14, RZ, RZ, 0x1 ;  /* 0x00000001ff0e7424 */ /* 0x000fe400078e00ff */
[----:B------:R-:W-:Y:S02]  /*4f10*/  VIADD R18, R18, 0xffffffe0 ;  /* 0xffffffe012127836 */ /* 0x000fe40000000000 */
[----:B------:R-:W-:-:S05]  /*4f20*/  VIADD R13, R10, 0xffffffff ;  /* 0xffffffff0a0d7836 */ /* 0x000fca0000000000 */
[----:B------:R-:W-:Y:S01]  /*4f30*/  LOP3.LUT R45, R10, R13, RZ, 0xc, !PT ;  /* 0x0000000d0a2d7212 */ /* 0x000fe200078e0cff */
[----:B------:R-:W-:Y:S02]  /*4f40*/  IMAD.MOV.U32 R13, RZ, RZ, R9 ;  /* 0x000000ffff0d7224 */ /* 0x000fe400078e0009 */
[----:B------:R-:W-:Y:S01]  /*4f50*/  IMAD.MOV.U32 R10, RZ, RZ, -0x1 ;  /* 0xffffffffff0a7424 */ /* 0x000fe200078e00ff */
[----:B------:R0:W1:Y:S06]  /*4f60*/  POPC R15, R45 ;  /* 0x0000002d000f7309 */ /* 0x00006c0000000000 */
[----:B01----:R-:W-:Y:S05]  /*4f70*/  WARPSYNC.COLLECTIVE R10, `(.L_x_85) ;  /* 0x000000000a087348 */ /* 0x003fea0003c00000 */
[----:B-1----:R1:W2:Y:S02]  /*4f80*/  SHFL.DOWN P2, R16, R13, R14, R15 ;  /* 0x0800000e0d107389 */ /* 0x0022a4000004000f */
[----:B012---:R-:W-:Y:S05]  /*4f90*/  ENDCOLLECTIVE ;  /* 0x000000000000791b */ /* 0x007fea0003800000 */
.L_x_85:
[----:B------:R-:W-:Y:S01]  /*4fa0*/  ISETP.GE.AND P0, PT, R38, R15, PT ;  /* 0x0000000f2600720c */ /* 0x000fe20003f06270 */
[----:B------:R-:W-:-:S03]  /*4fb0*/  IMAD.MOV.U32 R14, RZ, RZ, 0x2 ;  /* 0x00000002ff0e7424 */ /* 0x000fc600078e00ff */
[----:B------:R-:W-:-:S05]  /*4fc0*/  SEL R16, R16, RZ, !P0 ;  /* 0x000000ff10107207 */ /* 0x000fca0004000000 */
[----:B------:R-:W-:Y:S02]  /*4fd0*/  IMAD.IADD R44, R16, 0x1, R9 ;  /* 0x00000001102c7824 */ /* 0x000fe400078e0209 */
[----:B------:R-:W-:Y:S02]  /*4fe0*/  VIADD R16, R38, 0x2 ;  /* 0x0000000226107836 */ /* 0x000fe40000000000 */
[----:B------:R-:W-:-:S03]  /*4ff0*/  IMAD.MOV.U32 R13, RZ, RZ, R44 ;  /* 0x000000ffff0d7224 */ /* 0x000fc600078e002c */
[----:B------:R-:W-:-:S13]  /*5000*/  ISETP.GT.AND P0, PT, R16, R15, PT ;  /* 0x0000000f1000720c */ /* 0x000fda0003f04270 */
[----:B------:R-:W-:Y:S05]  /*5010*/  WARPSYNC.COLLECTIVE R10, `(.L_x_86) ;  /* 0x000000000a087348 */ /* 0x000fea0003c00000 */
[----:B------:R0:W1:Y:S02]  /*5020*/  SHFL.DOWN P2, R16, R13, R14, R15 ;  /* 0x0800000e0d107389 */ /* 0x000064000004000f */
[----:B01----:R-:W-:Y:S05]  /*5030*/  ENDCOLLECTIVE ;  /* 0x000000000000791b */ /* 0x003fea0003800000 */
.L_x_86:
[----:B------:R-:W-:Y:S01]  /*5040*/  IMAD.MOV.U32 R14, RZ, RZ, 0x4 ;  /* 0x00000004ff0e7424 */ /* 0x000fe200078e00ff */
        /* <DEDUP_REMOVED lines=8> */
.L_x_87:
[----:B------:R-:W-:Y:S01]  /*50d0*/  IMAD.MOV.U32 R14, RZ, RZ, 0x8 ;  /* 0x00000008ff0e7424 */ /* 0x000fe200078e00ff */
        /* <DEDUP_REMOVED lines=8> */
.L_x_88:
        /* <DEDUP_REMOVED lines=9> */
.L_x_89:
[----:B------:R-:W-:Y:S02]  /*51f0*/  SEL R9, R16, RZ, !P0 ;  /* 0x000000ff10097207 */ /* 0x000fe40004000000 */
[----:B------:R-:W-:Y:S02]  /*5200*/  ISETP.NE.AND P0, PT, R8, 0x65, PT ;  /* 0x000000650800780c */ /* 0x000fe40003f05270 */
[----:B------:R-:W-:-:S11]  /*5210*/  IADD3 R12, PT, PT, R44, R9, R12 ;  /* 0x000000092c0c7210 */ /* 0x000fd60007ffe00c */
[----:B------:R-:W-:Y:S05]  /*5220*/  WARPSYNC.COLLECTIVE R10, `(.L_x_90) ;  /* 0x000000000a087348 */ /* 0x000fea0003c00000 */
[----:B------:R-:W-:Y:S01]  /*5230*/  VOTE.ALL P0, P0 ;  /* 0x0000000000ff7806 */ /* 0x000fe20000000000 */
[----:B------:R-:W-:-:S12]  /*5240*/  ENDCOLLECTIVE ;  /* 0x000000000000791b */ /* 0x000fd80003800000 */
.L_x_90:
[----:B------:R-:W-:Y:S05]  /*5250*/  BRA `(.L_x_91) ;  /* 0xffffffe000c07947 */ /* 0x000fea000383ffff */
.L_x_92:
[----:B------:R-:W-:-:S00]  /*5260*/  BRA `(.L_x_92) ;  /* 0xfffffffc00fc7947 */ /* 0x000fc0000383ffff */
[----:B------:R-:W-:-:S00]  /*5270*/  NOP ;  /* 0x0000000000007918 */ /* 0x000fc00000000000 */
        /* <DEDUP_REMOVED lines=8> */
.L_x_348:


//--------------------- .text._ZN3cub18CUB_300001_SM_10006detail4scan16DeviceScanKernelINS2_10policy_hubIiiijN4cuda3std3__44plusIvEEE10Policy1000EN6thrust24THRUST_300001_SM_1000_NS10device_ptrIiEESF_NS0_13ScanTileStateIiLb1EEES9_NS1_10InputValueIiPiEEjiLb0EiEEvT0_T1_T2_iT3_T4_T5_ --------------------------
	.section	.text._ZN3cub18CUB_300001_SM_10006detail4scan16DeviceScanKernelINS2_10policy_hubIiiijN4cuda3std3__44plusIvEEE10Policy1000EN6thrust24THRUST_300001_SM_1000_NS10device_ptrIiEESF_NS0_13ScanTileStateIiLb1EEES9_NS1_10InputValueIiPiEEjiLb0EiEEvT0_T1_T2_iT3_T4_T5_,"ax",@progbits
	.align	128
        .global         _ZN3cub18CUB_300001_SM_10006detail4scan16DeviceScanKernelINS2_10policy_hubIiiijN4cuda3std3__44plusIvEEE10Policy1000EN6thrust24THRUST_300001_SM_1000_NS10device_ptrIiEESF_NS0_13ScanTileStateIiLb1EEES9_NS1_10InputValueIiPiEEjiLb0EiEEvT0_T1_T2_iT3_T4_T5_
        .type           _ZN3cub18CUB_300001_SM_10006detail4scan16DeviceScanKernelINS2_10policy_hubIiiijN4cuda3std3__44plusIvEEE10Policy1000EN6thrust24THRUST_300001_SM_1000_NS10device_ptrIiEESF_NS0_13ScanTileStateIiLb1EEES9_NS1_10InputValueIiPiEEjiLb0EiEEvT0_T1_T2_iT3_T4_T5_,@function
        .size           _ZN3cub18CUB_300001_SM_10006detail4scan16DeviceScanKernelINS2_10policy_hubIiiijN4cuda3std3__44plusIvEEE10Policy1000EN6thrust24THRUST_300001_SM_1000_NS10device_ptrIiEESF_NS0_13ScanTileStateIiLb1EEES9_NS1_10InputValueIiPiEEjiLb0EiEEvT0_T1_T2_iT3_T4_T5_,(.L_x_349 - _ZN3cub18CUB_300001_SM_10006detail4scan16DeviceScanKernelINS2_10policy_hubIiiijN4cuda3std3__44plusIvEEE10Policy1000EN6thrust24THRUST_300001_SM_1000_NS10device_ptrIiEESF_NS0_13ScanTileStateIiLb1EEES9_NS1_10InputValueIiPiEEjiLb0EiEEvT0_T1_T2_iT3_T4_T5_)
        .other          _ZN3cub18CUB_300001_SM_10006detail4scan16DeviceScanKernelINS2_10policy_hubIiiijN4cuda3std3__44plusIvEEE10Policy1000EN6thrust24THRUST_300001_SM_1000_NS10device_ptrIiEESF_NS0_13ScanTileStateIiLb1EEES9_NS1_10InputValueIiPiEEjiLb0EiEEvT0_T1_T2_iT3_T4_T5_,@"STO_CUDA_ENTRY STV_DEFAULT"
_ZN3cub18CUB_300001_SM_10006detail4scan16DeviceScanKernelINS2_10policy_hubIiiijN4cuda3std3__44plusIvEEE10Policy1000EN6thrust24THRUST_300001_SM_1000_NS10device_ptrIiEESF_NS0_13ScanTileStateIiLb1EEES9_NS1_10InputValueIiPiEEjiLb0EiEEvT0_T1_T2_iT3_T4_T5_:
.text._ZN3cub18CUB_300001_SM_10006detail4scan16DeviceScanKernelINS2_10policy_hubIiiijN4cuda3std3__44plusIvEEE10Policy1000EN6thrust24THRUST_300001_SM_1000_NS10device_ptrIiEESF_NS0_13ScanTileStateIiLb1EEES9_NS1_10InputValueIiPiEEjiLb0EiEEvT0_T1_T2_iT3_T4_T5_:
[----:B------:R-:W-:Y:S01]  /*0000*/  LDC R1, c[0x0][0x37c] ;  /* 0x0000df00ff017b82 */ /* 0x000fe20000000800 */
[----:B------:R-:W0:Y:S07]  /*0010*/  LDCU UR4, c[0x0][0x3a0] ;  /* 0x00007400ff0477ac */ /* 0x000e2e0008000800 */
[----:B------:R-:W1:Y:S01]  /*0020*/  LDC R42, c[0x0][0x398] ;  /* 0x0000e600ff2a7b82 */ /* 0x000e620000000800 */
[----:B------:R-:W2:Y:S01]  /*0030*/  LDCU.64 UR8, c[0x0][0x358] ;  /* 0x00006b00ff0877ac */ /* 0x000ea20008000a00 */
[----:B------:R-:W3:Y:S01]  /*0040*/  LDCU UR5, c[0x0][0x3b0] ;  /* 0x00007600ff0577ac */ /* 0x000ee20008000800 */
[----:B0-----:R-:W-:-:S06]  /*0050*/  UPRMT UR4, UR4, 0x7770, URZ ;  /* 0x0000777004047896 */ /* 0x001fcc00080000ff */
[----:B------:R-:W-:-:S13]  /*0060*/  ISETP.NE.AND P0, PT, RZ, UR4, PT ;  /* 0x00000004ff007c0c */ /* 0x000fda000bf05270 */
[----:B------:R-:W2:Y:S02]  /*0070*/  @P0 LDC.64 R2, c[0x0][0x3a8] ;  /* 0x0000ea00ff020b82 */ /* 0x000ea40000000a00 */
[----:B--2---:R0:W5:Y:S06]  /*0080*/  @P0 LDG.E R44, desc[UR8][R2.64] ;  /* 0x00000008022c0981 */ /* 0x00416c000c1e1900 */
[----:B------:R-:W1:Y:S02]  /*0090*/  S2UR UR4, SR_CTAID.X ;  /* 0x00000000000479c3 */ /* 0x000e640000002500 */
[----:B-1----:R-:W-:-:S04]  /*00a0*/  VIADD R42, R42, UR4 ;  /* 0x000000042a2a7c36 */ /* 0x002fc80008000000 */
[----:B------:R-:W-:-:S05]  /*00b0*/  IMAD R7, R42, 0x2100, RZ ;  /* 0x000021002a077824 */ /* 0x000fca00078e02ff */
[----:B---3--:R-:W-:Y:S01]  /*00c0*/  IADD3 R0, PT, PT, -R7, UR5, RZ ;  /* 0x0000000507007c10 */ /* 0x008fe2000fffe1ff */
[----:B------:R-:W1:Y:S03]  /*00d0*/  @!P0 LDC R44, c[0x0][0x3a8] ;  /* 0x0000ea00ff2c8b82 */ /* 0x000e660000000800 */
[----:B------:R-:W-:-:S13]  /*00e0*/  ISETP.GE.U32.AND P0, PT, R0, 0x2101, PT ;  /* 0x000021010000780c */ /* 0x000fda0003f06070 */
[----:B0-----:R-:W-:Y:S05]  /*00f0*/  @!P0 BRA `(.L_x_93) ;  /* 0x0000001c00ac8947 */ /* 0x001fea0003800000 */
[----:B------:R-:W0:Y:S01]  /*0100*/  S2R R16, SR_TID.X ;  /* 0x0000000000107919 */ /* 0x000e220000002100 */
[----:B------:R-:W2:Y:S01]  /*0110*/  LDCU.64 UR4, c[0x0][0x380] ;  /* 0x00007000ff0477ac */ /* 0x000ea20008000a00 */
[C---:B0-----:R-:W-:Y:S02]  /*0120*/  LOP3.LUT R0, R16.reuse, 0x1f, RZ, 0xc0, !PT ;  /* 0x0000001f10007812 */ /* 0x041fe400078ec0ff */
[----:B------:R-:W-:-:S05]  /*0130*/  LOP3.LUT R3, R16, 0x3e0, RZ, 0xc0, !PT ;  /* 0x000003e010037812 */ /* 0x000fca00078ec0ff */
[----:B------:R-:W-:-:S05]  /*0140*/  IMAD R0, R3, 0x16, R0 ;  /* 0x0000001603007824 */ /* 0x000fca00078e0200 */
[----:B------:R-:W-:-:S05]  /*0150*/  IADD3 R0, P0, PT, R7, R0, RZ ;  /* 0x0000000007007210 */ /* 0x000fca0007f1e0ff */
[----:B------:R-:W-:Y:S02]  /*0160*/  IMAD.X R3, RZ, RZ, RZ, P0 ;  /* 0x000000ffff037224 */ /* 0x000fe400000e06ff */
        /* <DEDUP_REMOVED lines=30> */
[----:B------:R-:W-:Y:S01]  /*0350*/  ISETP.NE.AND P0, PT, R42, RZ, PT ;  /* 0x000000ff2a00720c */ /* 0x000fe20003f05270 */
        /* <DEDUP_REMOVED lines=28> */
[----:B------:R0:W1:Y:S04]  /*0520*/  LDS.64 R36, [R27] ;  /* 0x000000001b247984 */ /* 0x0000680000000a00 */
[----:B------:R0:W2:Y:S04]  /*0530*/  LDS.64 R34, [R27+0x8] ;  /* 0x000008001b227984 */ /* 0x0000a80000000a00 */
[----:B------:R0:W3:Y:S04]  /*0540*/  LDS.64 R32, [R27+0x10] ;  /* 0x000010001b207984 */ /* 0x0000e80000000a00 */
[----:B------:R0:W4:Y:S04]  /*0550*/  LDS.64 R18, [R27+0x18] ;  /* 0x000018001b127984 */ /* 0x0001280000000a00 */
[----:B------:R0:W0:Y:S04]  /*0560*/  LDS.64 R14, [R27+0x20] ;  /* 0x000020001b0e7984 */ /* 0x0000280000000a00 */
[----:B------:R0:W0:Y:S04]  /*0570*/  LDS.64 R12, [R27+0x28] ;  /* 0x000028001b0c7984 */ /* 0x0000280000000a00 */
[----:B------:R0:W0:Y:S04]  /*0580*/  LDS.64 R10, [R27+0x30] ;  /* 0x000030001b0a7984 */ /* 0x0000280000000a00 */
[----:B------:R0:W0:Y:S04]  /*0590*/  LDS.64 R8, [R27+0x38] ;  /* 0x000038001b087984 */ /* 0x0000280000000a00 */
[----:B------:R0:W0:Y:S04]  /*05a0*/  LDS.64 R6, [R27+0x40] ;  /* 0x000040001b067984 */ /* 0x0000280000000a00 */
[----:B------:R0:W0:Y:S04]  /*05b0*/  LDS.64 R4, [R27+0x48] ;  /* 0x000048001b047984 */ /* 0x0000280000000a00 */
[----:B------:R0:W0:Y:S01]  /*05c0*/  LDS.64 R2, [R27+0x50] ;  /* 0x000050001b027984 */ /* 0x0000220000000a00 */
[----:B------:R-:W-:Y:S06]  /*05d0*/  BAR.SYNC.DEFER_BLOCKING 0x0 ;  /* 0x0000000000007b1d */ /* 0x000fec0000010000 */
[----:B-1----:R-:W-:Y:S05]  /*05e0*/  @P0 BRA `(.L_x_95) ;  /* 0x00000004001c0947 */ /* 0x002fea0003800000 */
[----:B0-2---:R-:W-:Y:S02]  /*05f0*/  IADD3 R17, PT, PT, R34, R37, R36 ;  /* 0x0000002522117210 */ /* 0x005fe40007ffe024 */
[C---:B------:R-:W-:Y:S02]  /*0600*/  ISETP.NE.AND P1, PT, R39.reuse, 0x1f, PT ;  /* 0x0000001f2700780c */ /* 0x040fe40003f25270 */
[----:B---3--:R-:W-:Y:S02]  /*0610*/  IADD3 R17, PT, PT, R32, R35, R17 ;  /* 0x0000002320117210 */ /* 0x008fe40007ffe011 */
[----:B------:R-:W-:Y:S02]  /*0620*/  ISETP.NE.AND P2, PT, R39, RZ, PT ;  /* 0x000000ff2700720c */ /* 0x000fe40003f45270 */
[----:B----4-:R-:W-:-:S04]  /*0630*/  IADD3 R17, PT, PT, R18, R33, R17 ;  /* 0x0000002112117210 */ /* 0x010fc80007ffe011 */
[----:B------:R-:W-:-:S03]  /*0640*/  IADD3 R17, PT, PT, R14, R19, R17 ;  /* 0x000000130e117210 */ /* 0x000fc60007ffe011 */
[----:B------:R-:W-:Y:S02]  /*0650*/  @!P1 LEA R43, R40, UR4, 0x2 ;  /* 0x00000004282b9c11 */ /* 0x000fe4000f8e10ff */
[----:B------:R-:W-:-:S04]  /*0660*/  IADD3 R17, PT, PT, R12, R15, R17 ;  /* 0x0000000f0c117210 */ /* 0x000fc80007ffe011 */
[----:B------:R-:W-:-:S04]  /*0670*/  IADD3 R17, PT, PT, R10, R13, R17 ;  /* 0x0000000d0a117210 */ /* 0x000fc80007ffe011 */
[----:B------:R-:W-:-:S04]  /*0680*/  IADD3 R17, PT, PT, R8, R11, R17 ;  /* 0x0000000b08117210 */ /* 0x000fc80007ffe011 */
[----:B------:R-:W-:-:S04]  /*0690*/  IADD3 R17, PT, PT, R6, R9, R17 ;  /* 0x0000000906117210 */ /* 0x000fc80007ffe011 */
[----:B------:R-:W-:-:S04]  /*06a0*/  IADD3 R17, PT, PT, R4, R7, R17 ;  /* 0x0000000704117210 */ /* 0x000fc80007ffe011 */
[----:B------:R-:W-:-:S05]  /*06b0*/  IADD3 R20, PT, PT, R2, R5, R17 ;  /* 0x0000000502147210 */ /* 0x000fca0007ffe011 */
[----:B------:R-:W-:-:S05]  /*06c0*/  IMAD.IADD R3, R3, 0x1, R20 ;  /* 0x0000000103037824 */ /* 0x000fca00078e0214 */
        /* <DEDUP_REMOVED lines=37> */
[----:B------:R-:W-:Y:S02]  /*0920*/  SEL R20, R26, R20, !P0 ;  /* 0x000000141a147207 */ /* 0x000fe40004000000 */
[----:B------:R-:W-:-:S04]  /*0930*/  ISETP.NE.AND P0, PT, R40, 0x8, PT ;  /* 0x000000082800780c */ /* 0x000fc80003f05270 */
[----:B------:R-:W-:Y:S02]  /*0940*/  SEL R20, R27, R20, !P0 ;  /* 0x000000141b147207 */ /* 0x000fe40004000000 */
[----:B------:R-:W-:Y:S02]  /*0950*/  ISETP.NE.AND P0, PT, R40, 0xa, PT ;  /* 0x0000000a2800780c */ /* 0x000fe40003f05270 */
[----:B------:R-:W-:Y:S02]  /*0960*/  SEL R20, R28, R20, !P1 ;  /* 0x000000141c147207 */ /* 0x000fe40004800000 */
[----:B------:R-:W-:Y:S02]  /*0970*/  ISETP.NE.AND P1, PT, R40, 0xb, PT ;  /* 0x0000000b2800780c */ /* 0x000fe40003f25270 */
[----:B------:R-:W-:Y:S01]  /*0980*/  SEL R20, R29, R20, !P0 ;  /* 0x000000141d147207 */ /* 0x000fe20004000000 */
[----:B------:R-:W-:Y:S01]  /*0990*/  IMAD.IADD R29, R30, 0x1, R29 ;  /* 0x000000011e1d7824 */ /* 0x000fe200078e021d */
[----:B------:R-:W-:-:S04]  /*09a0*/  ISETP.GE.U32.AND P0, PT, R16, 0x20, PT ;  /* 0x000000201000780c */ /* 0x000fc80003f06070 */
[----:B------:R-:W-:Y:S02]  /*09b0*/  SEL R20, R29, R20, !P1 ;  /* 0x000000141d147207 */ /* 0x000fe40004800000 */
[----:B------:R-:W-:Y:S02]  /*09c0*/  ISETP.NE.AND P1, PT, R16, RZ, PT ;  /* 0x000000ff1000720c */ /* 0x000fe40003f25270 */
[----:B------:R-:W-:Y:S02]  /*09d0*/  SEL R16, R3, RZ, P2 ;  /* 0x000000ff03107207 */ /* 0x000fe40001000000 */
[----:B------:R-:W-:Y:S02]  /*09e0*/  SEL R3, R20, RZ, P0 ;  /* 0x000000ff14037207 */ /* 0x000fe40000000000 */
[--C-:B-----5:R-:W-:Y:S02]  /*09f0*/  IADD3 R31, PT, PT, R29, R31, R44.reuse ;  /* 0x0000001f1d1f7210 */ /* 0x120fe40007ffe02c */
[----:B------:R-:W-:-:S05]  /*0a00*/  IADD3 R44, PT, PT, R3, R16, R44 ;  /* 0x00000010032c7210 */ /* 0x000fca0007ffe02c */
[----:B------:R-:W-:Y:S05]  /*0a10*/  @P1 BRA `(.L_x_96) ;  /* 0x0000000c00f41947 */ /* 0x000fea0003800000 */
[----:B------:R-:W0:Y:S01]  /*0a20*/  LDC.64 R16, c[0x0][0x390] ;  /* 0x0000e400ff107b82 */ /* 0x000e220000000a00 */
[----:B------:R-:W-:-:S05]  /*0a30*/  IMAD.MOV.U32 R30, RZ, RZ, 0x65 ;  /* 0x00000065ff1e7424 */ /* 0x000fca00078e00ff */
[----:B0-----:R0:W-:Y:S01]  /*0a40*/  ST.E.64.STRONG.GPU desc[UR8][R16.64+0x100], R30 ;  /* 0x0001001e10007985 */ /* 0x0011e2000c10fb08 */
[----:B------:R-:W-:Y:S05]  /*0a50*/  BRA `(.L_x_96) ;  /* 0x0000000c00e47947 */ /* 0x000fea0003800000 */
.L_x_95:
        /* <DEDUP_REMOVED lines=57> */
[----:B------:R-:W-:Y:S02]  /*0df0*/  ISETP.NE.AND P0, PT, R40, 0xa, PT ;  /* 0x0000000a2800780c */ /* 0x000fe40003f05270 */
[----:B------:R-:W-:Y:S02]  /*0e00*/  SEL R20, R28, R20, !P1 ;  /* 0x000000141c147207 */ /* 0x000fe40004800000 */
[----:B------:R-:W-:Y:S02]  /*0e10*/  ISETP.NE.AND P1, PT, R40, 0xb, PT ;  /* 0x0000000b2800780c */ /* 0x000fe40003f25270 */
[----:B------:R-:W-:Y:S02]  /*0e20*/  SEL R20, R29, R20, !P0 ;  /* 0x000000141d147207 */ /* 0x000fe40004000000 */
[----:B------:R-:W-:-:S02]  /*0e30*/  ISETP.GT.U32.AND P0, PT, R16, 0x1f, PT ;  /* 0x0000001f1000780c */ /* 0x000fc40003f04070 */
[----:B------:R-:W-:Y:S02]  /*0e40*/  SEL R20, R30, R20, !P1 ;  /* 0x000000141e147207 */ /* 0x000fe40004800000 */
[----:B------:R-:W-:-:S03]  /*0e50*/  ISETP.GE.U32.AND P1, PT, R16, 0x20, PT ;  /* 0x000000201000780c */ /* 0x000fc60003f26070 */
[----:B------:R-:W-:-:S05]  /*0e60*/  IMAD.IADD R20, R20, 0x1, R17 ;  /* 0x0000000114147824 */ /* 0x000fca00078e0211 */
[----:B------:R-:W-:Y:S01]  /*0e70*/  SEL R23, R3, R20, !P1 ;  /* 0x0000001403177207 */ /* 0x000fe20004800000 */
[----:B------:R-:W-:Y:S06]  /*0e80*/  @P0 BRA `(.L_x_97) ;  /* 0x0000000800b00947 */ /* 0x000fec0003800000 */
[----:B------:R-:W0:Y:S01]  /*0e90*/  LDC.64 R20, c[0x0][0x390] ;  /* 0x0000e400ff147b82 */ /* 0x000e220000000a00 */
[----:B------:R-:W-:Y:S02]  /*0ea0*/  ISETP.NE.AND P1, PT, R16, RZ, PT ;  /* 0x000000ff1000720c */ /* 0x000fe40003f25270 */
[----:B------:R-:W-:-:S05]  /*0eb0*/  LOP3.LUT R3, RZ, R16, RZ, 0x33, !PT ;  /* 0x00000010ff037212 */ /* 0x000fca00078e33ff */
[----:B------:R-:W-:-:S06]  /*0ec0*/  IMAD.IADD R40, R42, 0x1, R3 ;  /* 0x000000012a287824 */ /* 0x000fcc00078e0203 */
        /* <DEDUP_REMOVED lines=11> */
.L_x_127:
[----:B------:R-:W-:Y:S05]  /*0f80*/  @!P0 BRA `(.L_x_99) ;  /* 0x0000000000748947 */ /* 0x000fea0003800000 */
[----:B------:R-:W-:-:S07]  /*0f90*/  IMAD.MOV.U32 R3, RZ, RZ, 0x3b8 ;  /* 0x000003b8ff037424 */ /* 0x000fce00078e00ff */
.L_x_101:
[----:B------:R-:W-:Y:S02]  /*0fa0*/  VIADD R27, R3, 0x1 ;  /* 0x00000001031b7836 */ /* 0x000fe40000000000 */
[----:B------:R-:W-:Y:S02]  /*0fb0*/  IMAD R42, R42, 0x41a7, RZ ;  /* 0x000041a72a2a7824 */ /* 0x000fe400078e02ff */
[----:B------:R-:W0:Y:S01]  /*0fc0*/  I2F.U32.RP R22, R27 ;  /* 0x0000001b00167306 */ /* 0x000e220000209000 */
[----:B------:R-:W-:Y:S01]  /*0fd0*/  IMAD.MOV R29, RZ, RZ, -R27 ;  /* 0x000000ffff1d7224 */ /* 0x000fe200078e0a1b */
[----:B------:R-:W-:Y:S02]  /*0fe0*/  ISETP.NE.U32.AND P2, PT, R27, RZ, PT ;  /* 0x000000ff1b00720c */ /* 0x000fe40003f45070 */
[----:B------:R-:W-:-:S04]  /*0ff0*/  LOP3.LUT R42, R42, 0x7fffffff, RZ, 0xc0, !PT ;  /* 0x7fffffff2a2a7812 */ /* 0x000fc800078ec0ff */
[----:B0-----:R-:W0:Y:S02]  /*1000*/  MUFU.RCP R22, R22 ;  /* 0x0000001600167308 */ /* 0x001e240000001000 */
[----:B0-----:R-:W-:-:S06]  /*1010*/  VIADD R20, R22, 0xffffffe ;  /* 0x0ffffffe16147836 */ /* 0x001fcc0000000000 */
[----:B------:R0:W1:Y:S02]  /*1020*/  F2I.FTZ.U32.TRUNC.NTZ R21, R20 ;  /* 0x0000001400157305 */ /* 0x000064000021f000 */
[----:B0-----:R-:W-:Y:S02]  /*1030*/  IMAD.MOV.U32 R20, RZ, RZ, RZ ;  /* 0x000000ffff147224 */ /* 0x001fe400078e00ff */
[----:B-1----:R-:W-:-:S04]  /*1040*/  IMAD R29, R29, R21, RZ ;  /* 0x000000151d1d7224 */ /* 0x002fc800078e02ff */
[----:B------:R-:W-:-:S06]  /*1050*/  IMAD.HI.U32 R21, R21, R29, R20 ;  /* 0x0000001d15157227 */ /* 0x000fcc00078e0014 */
[----:B------:R-:W-:-:S04]  /*1060*/  IMAD.HI.U32 R21, R21, R42, RZ ;  /* 0x0000002a15157227 */ /* 0x000fc800078e00ff */
[----:B------:R-:W-:-:S04]  /*1070*/  IMAD.MOV R21, RZ, RZ, -R21 ;  /* 0x000000ffff157224 */ /* 0x000fc800078e0a15 */
[----:B------:R-:W-:-:S05]  /*1080*/  IMAD R22, R27, R21, R42 ;  /* 0x000000151b167224 */ /* 0x000fca00078e022a */
[----:B------:R-:W-:-:S13]  /*1090*/  ISETP.GE.U32.AND P0, PT, R22, R27, PT ;  /* 0x0000001b1600720c */ /* 0x000fda0003f06070 */
[----:B------:R-:W-:-:S05]  /*10a0*/  @P0 IMAD.IADD R22, R22, 0x1, -R27 ;  /* 0x0000000116160824 */ /* 0x000fca00078e0a1b */
[----:B------:R-:W-:-:S13]  /*10b0*/  ISETP.GE.U32.AND P0, PT, R22, R27, PT ;  /* 0x0000001b1600720c */ /* 0x000fda0003f06070 */
[----:B------:R-:W-:Y:S01]  /*10c0*/  @P0 IMAD.IADD R22, R22, 0x1, -R27 ;  /* 0x0000000116160824 */ /* 0x000fe200078e0a1b */
[----:B------:R-:W-:-:S04]  /*10d0*/  @!P2 LOP3.LUT R22, RZ, R27, RZ, 0x33, !PT ;  /* 0x0000001bff16a212 */ /* 0x000fc800078e33ff */
[----:B------:R-:W-:Y:S05]  /*10e0*/  NANOSLEEP R22 ;  /* 0x000000160000735d */ /* 0x000fea0003800000 */
[----:B------:R-:W2:Y:S01]  /*10f0*/  LD.E.64.STRONG.GPU R26, desc[UR8][R16.64+0x100] ;  /* 0x00010008101a7980 */ /* 0x000ea2000c10fb00 */
[----:B------:R-:W-:Y:S01]  /*1100*/  UMOV UR5, 0xffffffff ;  /* 0xffffffff00057882 */ /* 0x000fe20000000000 */
[----:B------:R-:W-:Y:S02]  /*1110*/  SHF.R.U32.HI R3, RZ, 0x1, R3 ;  /* 0x00000001ff037819 */ /* 0x000fe40000011603 */
[----:B--2---:R-:W-:Y:S01]  /*1120*/  ISETP.NE.AND P0, PT, R26, 0x63, PT ;  /* 0x000000631a00780c */ /* 0x004fe20003f05270 */
[----:B------:R-:W-:-:S12]  /*1130*/  BRA.DIV UR5, `(.L_x_100) ;  /* 0x0000003605187947 */ /* 0x000fd8000b800000 */
[----:B------:R-:W-:-:S13]  /*1140*/  VOTE.ANY P0, !P0 ;  /* 0x0000000000ff7806 */ /* 0x000fda0004000100 */
.L_x_130:
[----:B------:R-:W-:Y:S05]  /*1150*/  @P0 BRA `(.L_x_101) ;  /* 0xfffffffc00900947 */ /* 0x000fea000383ffff */
.L_x_99:
[----:B------:R-:W-:Y:S01]  /*1160*/  UMOV UR5, 0xffffffff ;  /* 0xffffffff00057882 */ /* 0x000fe20000000000 */
[----:B------:R-:W-:Y:S02]  /*1170*/  ISETP.NE.AND P0, PT, R26, 0x65, PT ;  /* 0x000000651a00780c */ /* 0x000fe40003f05270 */
[----:B------:R-:W-:Y:S11]  /*1180*/  BRA.DIV UR5, `(.L_x_102) ;  /* 0x0000003605247947 */ /* 0x000ff6000b800000 */
[----:B------:R-:W0:Y:S01]  /*1190*/  S2R R30, SR_GEMASK ;  /* 0x00000000001e7919 */ /* 0x000e220000003c00 */
[----:B------:R-:W-:Y:S01]  /*11a0*/  VOTE.ANY R21, PT, !P0 ;  /* 0x0000000000157806 */ /* 0x000fe200040e0100 */
[C---:B------:R-:W-:Y:S02]  /*11b0*/  VIADD R41, R39.reuse, 0x2 ;  /* 0x0000000227297836 */ /* 0x040fe40000000000 */
[C---:B------:R-:W-:Y:S02]  /*11c0*/  VIADD R43, R39.reuse, 0x4 ;  /* 0x00000004272b7836 */ /* 0x040fe40000000000 */
[C---:B------:R-:W-:Y:S02]  /*11d0*/  VIADD R44, R39.reuse, 0x8 ;  /* 0x00000008272c7836 */ /* 0x040fe40000000000 */
[----:B------:R-:W-:Y:S01]  /*11e0*/  VIADD R45, R39, 0x10 ;  /* 0x00000010272d7836 */ /* 0x000fe20000000000 */
[----:B0-----:R-:W-:-:S05]  /*11f0*/  LOP3.LUT R21, R21, 0x80000000, R30, 0xec, !PT ;  /* 0x8000000015157812 */ /* 0x001fca00078eec1e */
[----:B------:R-:W-:-:S05]  /*1200*/  VIADD R16, R21, 0xffffffff ;  /* 0xffffffff15107836 */ /* 0x000fca0000000000 */
[----:B------:R-:W-:-:S04]  /*1210*/  LOP3.LUT R16, R21, R16, RZ, 0xc, !PT ;  /* 0x0000001015107212 */ /* 0x000fc800078e0cff */
[----:B------:R0:W1:Y:S02]  /*1220*/  POPC R20, R16 ;  /* 0x0000001000147309 */ /* 0x0000640000000000 */
[----:B0-----:R-:W0:Y:S01]  /*1230*/  LDC.64 R16, c[0x0][0x390] ;  /* 0x0000e400ff107b82 */ /* 0x001e220000000a00 */
[----:B-1----:R-:W1:Y:S01]  /*1240*/  SHFL.DOWN PT, R22, R27, 0x1, R20 ;  /* 0x082000001b167989 */ /* 0x002e6200000e0014 */
[-C--:B------:R-:W-:Y:S02]  /*1250*/  ISETP.GE.AND P0, PT, R39, R20.reuse, PT ;  /* 0x000000142700720c */ /* 0x080fe40003f06270 */
[----:B------:R-:W-:Y:S02]  /*1260*/  ISETP.GT.AND P2, PT, R45, R20, PT ;  /* 0x000000142d00720c */ /* 0x000fe40003f44270 */
[----:B0-----:R-:W-:Y:S02]  /*1270*/  IADD3 R28, P3, PT, R16, 0x100, RZ ;  /* 0x00000100101c7810 */ /* 0x001fe40007f7e0ff */
[----:B-1----:R-:W-:-:S02]  /*1280*/  SEL R22, R22, RZ, !P0 ;  /* 0x000000ff16167207 */ /* 0x002fc40004000000 */
[----:B------:R-:W-:-:S03]  /*1290*/  ISETP.GT.AND P0, PT, R41, R20, PT ;  /* 0x000000142900720c */ /* 0x000fc60003f04270 */
[----:B------:R-:W-:-:S05]  /*12a0*/  IMAD.IADD R3, R22, 0x1, R27 ;  /* 0x0000000116037824 */ /* 0x000fca00078e021b */
[----:B------:R-:W0:Y:S02]  /*12b0*/  SHFL.DOWN PT, R22, R3, 0x2, R20 ;  /* 0x0840000003167989 */ /* 0x000e2400000e0014 */
[----:B0-----:R-:W-:Y:S02]  /*12c0*/  SEL R22, R22, RZ, !P0 ;  /* 0x000000ff16167207 */ /* 0x001fe40004000000 */
[----:B------:R-:W-:-:S03]  /*12d0*/  ISETP.GT.AND P0, PT, R43, R20, PT ;  /* 0x000000142b00720c */ /* 0x000fc60003f04270 */
[----:B------:R-:W-:Y:S02]  /*12e0*/  IMAD.IADD R29, R3, 0x1, R22 ;  /* 0x00000001031d7824 */ /* 0x000fe400078e0216 */
[----:B------:R-:W-:-:S03]  /*12f0*/  IMAD.X R3, RZ, RZ, R17, P3 ;  /* 0x000000ffff037224 */ /* 0x000fc600018e0611 */
        /* <DEDUP_REMOVED lines=10> */
[----:B0-----:R-:W-:-:S05]  /*13a0*/  SEL R22, R22, RZ, !P2 ;  /* 0x000000ff16167207 */ /* 0x001fca0005000000 */
[----:B------:R-:W-:-:S07]  /*13b0*/  IMAD.IADD R46, R47, 0x1, R22 ;  /* 0x000000012f2e7824 */ /* 0x000fce00078e0216 */
.L_x_139:
[----:B------:R-:W-:Y:S05]  /*13c0*/  @!P0 BRA `(.L_x_103) ;  /* 0x0000000400248947 */ /* 0x000fea0003800000 */
[----:B------:R-:W-:-:S07]  /*13d0*/  IMAD.MOV.U32 R29, RZ, RZ, 0x3b8 ;  /* 0x000003b8ff1d7424 */ /* 0x000fce00078e00ff */
.L_x_109:
[----:B------:R-:W-:Y:S02]  /*13e0*/  IMAD.MOV.U32 R16, RZ, RZ, R28 ;  /* 0x000000ffff107224 */ /* 0x000fe400078e001c */
[----:B------:R-:W-:Y:S02]  /*13f0*/  IMAD.MOV.U32 R17, RZ, RZ, R3 ;  /* 0x000000ffff117224 */ /* 0x000fe400078e0003 */
        /* <DEDUP_REMOVED lines=8> */
.L_x_142:
[----:B------:R-:W-:Y:S05]  /*1480*/  @!P0 BRA `(.L_x_105) ;  /* 0x0000000000748947 */ /* 0x000fea0003800000 */
[----:B------:R-:W-:-:S07]  /*1490*/  IMAD.MOV.U32 R22, RZ, RZ, R29 ;  /* 0x000000ffff167224 */ /* 0x000fce00078e001d */
.L_x_107:
        /* <DEDUP_REMOVED lines=27> */
.L_x_145:
[----:B------:R-:W-:Y:S05]  /*1650*/  @P0 BRA `(.L_x_107) ;  /* 0xfffffffc00900947 */ /* 0x000fea000383ffff */
.L_x_105:
[----:B------:R-:W-:Y:S01]  /*1660*/  UMOV UR5, 0xffffffff ;  /* 0xffffffff00057882 */ /* 0x000fe20000000000 */
[----:B------:R-:W-:Y:S02]  /*1670*/  ISETP.NE.AND P0, PT, R26, 0x65, PT ;  /* 0x000000651a00780c */ /* 0x000fe40003f05270 */
[----:B------:R-:W-:Y:S11]  /*1680*/  BRA.DIV UR5, `(.L_x_108) ;  /* 0x0000003605287947 */ /* 0x000ff6000b800000 */
[----:B------:R-:W-:Y:S01]  /*1690*/  VOTE.ANY R21, PT, !P0 ;  /* 0x0000000000157806 */ /* 0x000fe200040e0100 */
[----:B------:R-:W-:-:S03]  /*16a0*/  VIADD R40, R40, 0xffffffe0 ;  /* 0xffffffe028287836 */ /* 0x000fc60000000000 */
[----:B------:R-:W-:-:S05]  /*16b0*/  LOP3.LUT R21, R21, 0x80000000, R30, 0xec, !PT ;  /* 0x8000000015157812 */ /* 0x000fca00078eec1e */
        /* <DEDUP_REMOVED lines=25> */
.L_x_154:
[----:B------:R-:W-:Y:S05]  /*1850*/  @P0 BRA `(.L_x_109) ;  /* 0xfffffff800e00947 */ /* 0x000fea000383ffff */
.L_x_103:
        /* <DEDUP_REMOVED lines=8> */
[----:B0-----:R-:W-:-:S05]  /*18e0*/  @!P1 LEA R3, R16, R3, 0x18 ;  /* 0x0000000310039211 */ /* 0x001fca00078ec0ff */
[----:B------:R1:W-:Y:S04]  /*18f0*/  @!P1 STS [R3+0x8], R31 ;  /* 0x0000081f03009388 */ /* 0x0003e80000000800 */
[----:B------:R1:W-:Y:S01]  /*1900*/  @!P1 STS [R3+0x4], R46 ;  /* 0x0000042e03009388 */ /* 0x0003e20000000800 */
[----:B--2---:R-:W-:Y:S01]  /*1910*/  @!P0 LEA R17, R20, R17, 0x18 ;  /* 0x0000001114118211 */ /* 0x004fe200078ec0ff */
[----:B------:R-:W-:Y:S02]  /*1920*/  IMAD.MOV.U32 R20, RZ, RZ, R23 ;  /* 0x000000ffff147224 */ /* 0x000fe400078e0017 */
[----:B------:R-:W-:Y:S02]  /*1930*/  @!P0 IMAD.MOV.U32 R20, RZ, RZ, R46 ;  /* 0x000000ffff148224 */ /* 0x000fe400078e002e */
[----:B------:R1:W-:Y:S05]  /*1940*/  @!P0 STS [R17+0x4c], R46 ;  /* 0x00004c2e11008388 */ /* 0x0003ea0000000800 */
.L_x_97:
[----:B------:R-:W-:Y:S05]  /*1950*/  WARPSYNC.ALL ;  /* 0x0000000000007948 */ /* 0x000fea0003800000 */
[----:B------:R-:W0:Y:S08]  /*1960*/  S2UR UR6, SR_CgaCtaId ;  /* 0x00000000000679c3 */ /* 0x000e300000008800 */
[----:B------:R-:W-:Y:S06]  /*1970*/  BAR.SYNC.DEFER_BLOCKING 0x0 ;  /* 0x0000000000007b1d */ /* 0x000fec0000010000 */
[----:B------:R-:W-:Y:S01]  /*1980*/  UMOV UR5, 0x400 ;  /* 0x0000040000057882 */ /* 0x000fe20000000000 */
[----:B------:R-:W2:Y:S01]  /*1990*/  S2R R16, SR_TID.X ;  /* 0x0000000000107919 */ /* 0x000ea20000002100 */
[----:B0-----:R-:W-:-:S09]  /*19a0*/  ULEA UR5, UR6, UR5, 0x18 ;  /* 0x0000000506057291 */ /* 0x001fd2000f8ec0ff */
[----:B-1----:R-:W0:Y:S01]  /*19b0*/  LDS R3, [UR5+0x4c] ;  /* 0x00004c05ff037984 */ /* 0x002e220008000800 */
[----:B--2---:R-:W-:-:S04]  /*19c0*/  ISETP.NE.AND P0, PT, R16, RZ, PT ;  /* 0x000000ff1000720c */ /* 0x004fc80003f05270 */
[----:B0-----:R-:W-:-:S05]  /*19d0*/  SEL R3, R3, RZ, P0 ;  /* 0x000000ff03037207 */ /* 0x001fca0000000000 */
[----:B------:R-:W-:-:S07]  /*19e0*/  IMAD.IADD R44, R3, 0x1, R20 ;  /* 0x00000001032c7824 */ /* 0x000fce00078e0214 */
.L_x_96:
[----:B------:R-:W-:Y:S05]  /*19f0*/  BSYNC.RECONVERGENT B0 ;  /* 0x0000000000007941 */ /* 0x000fea0003800200 */
.L_x_94:
[----:B------:R-:W-:Y:S01]  /*1a00*/  IMAD.IADD R45, R36, 0x1, R44 ;  /* 0x00000001242d7824 */ /* 0x000fe200078e022c */
[----:B------:R-:W1:Y:S01]  /*1a10*/  S2R R3, SR_TID.X ;  /* 0x0000000000037919 */ /* 0x000e620000002100 */
[----:B------:R-:W2:Y:S01]  /*1a20*/  S2UR UR6, SR_CgaCtaId ;  /* 0x00000000000679c3 */ /* 0x000ea20000008800 */
[----:B------:R-:W-:Y:S01]  /*1a30*/  UMOV UR5, 0x400 ;  /* 0x0000040000057882 */ /* 0x000fe20000000000 */
[----:B0-----:R-:W-:Y:S01]  /*1a40*/  IMAD.IADD R16, R37, 0x1, R45 ;  /* 0x0000000125107824 */ /* 0x001fe200078e022d */
[----:B------:R-:W0:Y:S03]  /*1a50*/  S2R R24, SR_LANEID ;  /* 0x0000000000187919 */ /* 0x000e260000000000 */
[----:B------:R-:W-:Y:S02]  /*1a60*/  IMAD.IADD R17, R34, 0x1, R16 ;  /* 0x0000000122117824 */ /* 0x000fe400078e0210 */
[----:B------:R-:W-:Y:S02]  /*1a70*/  BAR.SYNC.DEFER_BLOCKING 0x0 ;  /* 0x0000000000007b1d */ /* 0x000fe40000010000 */
[----:B------:R-:W-:-:S04]  /*1a80*/  IMAD.IADD R22, R35, 0x1, R17 ;  /* 0x0000000123167824 */ /* 0x000fc800078e0211 */
[----:B------:R-:W-:-:S04]  /*1a90*/  IMAD.IADD R23, R32, 0x1, R22 ;  /* 0x0000000120177824 */ /* 0x000fc800078e0216 */
[----:B------:R-:W-:-:S04]  /*1aa0*/  IMAD.IADD R20, R33, 0x1, R23 ;  /* 0x0000000121147824 */ /* 0x000fc800078e0217 */
[----:B------:R-:W-:Y:S01]  /*1ab0*/  IMAD.IADD R21, R18, 0x1, R20 ;  /* 0x0000000112157824 */ /* 0x000fe200078e0214 */
[----:B--2---:R-:W-:-:S03]  /*1ac0*/  ULEA UR5, UR6, UR5, 0x18 ;  /* 0x0000000506057291 */ /* 0x004fc6000f8ec0ff */
[----:B------:R-:W-:Y:S01]  /*1ad0*/  IMAD.IADD R18, R19, 0x1, R21 ;  /* 0x0000000113127824 */ /* 0x000fe200078e0215 */
[----:B------:R-:W2:Y:S03]  /*1ae0*/  LDCU.64 UR6, c[0x0][0x388] ;  /* 0x00007100ff0677ac */ /* 0x000ea60008000a00 */
[----:B------:R-:W-:Y:S01]  /*1af0*/  IMAD.IADD R19, R14, 0x1, R18 ;  /* 0x000000010e137824 */ /* 0x000fe200078e0212 */
[----:B-1----:R-:W-:-:S03]  /*1b00*/  SHF.R.U32.HI R3, RZ, 0x5, R3 ;  /* 0x00000005ff037819 */ /* 0x002fc60000011603 */
[----:B------:R-:W-:Y:S02]  /*1b10*/  IMAD.IADD R14, R15, 0x1, R19 ;  /* 0x000000010f0e7824 */ /* 0x000fe400078e0213 */
[----:B0-----:R-:W-:Y:S02]  /*1b20*/  IMAD R3, R3, 0x2c0, R24 ;  /* 0x000002c003037824 */ /* 0x001fe400078e0218 */
[----:B------:R-:W-:-:S03]  /*1b30*/  IMAD.IADD R15, R12, 0x1, R14 ;  /* 0x000000010c0f7824 */ /* 0x000fc600078e020e */
[----:B------:R-:W-:Y:S01]  /*1b40*/  LEA R49, R3, UR5, 0x2 ;  /* 0x0000000503317c11 */ /* 0x000fe2000f8e10ff */
[----:B------:R-:W-:Y:S01]  /*1b50*/  IMAD.IADD R12, R13, 0x1, R15 ;  /* 0x000000010d0c7824 */ /* 0x000fe200078e020f */
[----:B--2---:R-:W-:-:S03]  /*1b60*/  IADD3 R38, P0, PT, R38, UR6, RZ ;  /* 0x0000000626267c10 */ /* 0x004fc6000ff1e0ff */
[----:B------:R-:W-:Y:S02]  /*1b70*/  IMAD.IADD R13, R10, 0x1, R12 ;  /* 0x000000010a0d7824 */ /* 0x000fe400078e020c */
[----:B------:R-:W-:Y:S01]  /*1b80*/  IMAD R24, R24, 0x54, R49 ;  /* 0x0000005418187824 */ /* 0x000fe200078e0231 */
[----:B------:R-:W-:Y:S01]  /*1b90*/  IADD3.X R39, PT, PT, R0, UR7, RZ, P0, !PT ;  /* 0x0000000700277c10 */ /* 0x000fe200087fe4ff */
[----:B------:R-:W-:-:S03]  /*1ba0*/  IMAD.IADD R10, R11, 0x1, R13 ;  /* 0x000000010b0a7824 */ /* 0x000fc600078e020d */
[----:B------:R-:W-:Y:S01]  /*1bb0*/  STS.64 [R24], R44 ;  /* 0x0000002c18007388 */ /* 0x000fe20000000a00 */
[----:B------:R-:W-:-:S03]  /*1bc0*/  IMAD.IADD R11, R8, 0x1, R10 ;  /* 0x00000001080b7824 */ /* 0x000fc600078e020a */
[----:B------:R-:W-:Y:S01]  /*1bd0*/  STS.64 [R24+0x8], R16 ;  /* 0x0000081018007388 */ /* 0x000fe20000000a00 */
        /* <DEDUP_REMOVED lines=11> */
[----:B------:R-:W-:Y:S04]  /*1c90*/  STS.64 [R24+0x38], R10 ;  /* 0x0000380a18007388 */ /* 0x000fe80000000a00 */
[----:B------:R-:W-:Y:S04]  /*1ca0*/  STS.64 [R24+0x40], R8 ;  /* 0x0000400818007388 */ /* 0x000fe80000000a00 */
[----:B------:R-:W-:Y:S04]  /*1cb0*/  STS.64 [R24+0x48], R6 ;  /* 0x0000480618007388 */ /* 0x000fe80000000a00 */
[----:B------:R-:W-:Y:S01]  /*1cc0*/  STS.64 [R24+0x50], R4 ;  /* 0x0000500418007388 */ /* 0x000fe20000000a00 */
[----:B------:R-:W-:-:S03]  /*1cd0*/  NOP ;  /* 0x0000000000007918 */ /* 0x000fc60000000000 */
[----:B------:R-:W0:Y:S04]  /*1ce0*/  LDS R3, [R49] ;  /* 0x0000000031037984 */ /* 0x000e280000000800 */
[----:B------:R-:W1:Y:S04]  /*1cf0*/  LDS R17, [R49+0x80] ;  /* 0x0000800031117984 */ /* 0x000e680000000800 */
        /* <DEDUP_REMOVED lines=43> */
.L_x_93:
[----:B------:R-:W-:-:S13]  /*1fb0*/  ISETP.NE.AND P0, PT, R0, RZ, PT ;  /* 0x000000ff0000720c */ /* 0x000fda0003f05270 */
[----:B------:R-:W-:Y:S05]  /*1fc0*/  @!P0 EXIT ;  /* 0x000000000000894d */ /* 0x000fea0003800000 */
[----:B------:R-:W0:Y:S02]  /*1fd0*/  LDC.64 R4, c[0x0][0x380] ;  /* 0x0000e000ff047b82 */ /* 0x000e240000000a00 */
[----:B0-----:R-:W-:-:S05]  /*1fe0*/  IMAD.WIDE.U32 R4, R7, 0x4, R4 ;  /* 0x0000000407047825 */ /* 0x001fca00078e0004 */
[----:B------:R0:W2:Y:S01]  /*1ff0*/  LDG.E R6, desc[UR8][R4.64] ;  /* 0x0000000804067981 */ /* 0x0000a2000c1e1900 */
[----:B------:R-:W3:Y:S02]  /*2000*/  S2R R2, SR_TID.X ;  /* 0x0000000000027919 */ /* 0x000ee40000002100 */
[C---:B---3--:R-:W-:Y:S02]  /*2010*/  LOP3.LUT R3, R2.reuse, 0x1f, RZ, 0xc0, !PT ;  /* 0x0000001f02037812 */ /* 0x048fe400078ec0ff */
[----:B------:R-:W-:-:S05]  /*2020*/  LOP3.LUT R8, R2, 0x3e0, RZ, 0xc0, !PT ;  /* 0x000003e002087812 */ /* 0x000fca00078ec0ff */
[----:B------:R-:W-:-:S04]  /*2030*/  IMAD R3, R8, 0x16, R3 ;  /* 0x0000001608037824 */ /* 0x000fc800078e0203 */
[C---:B------:R-:W-:Y:S01]  /*2040*/  VIADD R7, R3.reuse, 0x20 ;  /* 0x0000002003077836 */ /* 0x040fe20000000000 */
[C---:B------:R-:W-:Y:S01]  /*2050*/  ISETP.GE.U32.AND P6, PT, R3.reuse, R0, PT ;  /* 0x000000000300720c */ /* 0x040fe20003fc6070 */
[C---:B------:R-:W-:Y:S01]  /*2060*/  VIADD R9, R3.reuse, 0x40 ;  /* 0x0000004003097836 */ /* 0x040fe20000000000 */
[C---:B0-----:R-:W-:Y:S01]  /*2070*/  LEA R4, P1, R3.reuse, R4, 0x2 ;  /* 0x0000000403047211 */ /* 0x041fe200078210ff */
[----:B------:R-:W-:Y:S01]  /*2080*/  VIADD R11, R3, 0x60 ;  /* 0x00000060030b7836 */ /* 0x000fe20000000000 */
[-C--:B------:R-:W-:Y:S01]  /*2090*/  ISETP.GE.U32.AND P5, PT, R7, R0.reuse, PT ;  /* 0x000000000700720c */ /* 0x080fe20003fa6070 */
[----:B------:R-:W-:Y:S01]  /*20a0*/  VIADD R7, R3, 0x80 ;  /* 0x0000008003077836 */ /* 0x000fe20000000000 */
[-C--:B------:R-:W-:Y:S01]  /*20b0*/  ISETP.GE.U32.AND P0, PT, R9, R0.reuse, PT ;  /* 0x000000000900720c */ /* 0x080fe20003f06070 */
[----:B------:R-:W-:Y:S01]  /*20c0*/  IMAD.X R5, RZ, RZ, R5, P1 ;  /* 0x000000ffff057224 */ /* 0x000fe200008e0605 */
[-C--:B------:R-:W-:Y:S01]  /*20d0*/  ISETP.GE.U32.AND P4, PT, R11, R0.reuse, PT ;  /* 0x000000000b00720c */ /* 0x080fe20003f86070 */
[----:B------:R-:W-:Y:S01]  /*20e0*/  VIADD R9, R3, 0xa0 ;  /* 0x000000a003097836 */ /* 0x000fe20000000000 */
[----:B------:R-:W-:Y:S01]  /*20f0*/  ISETP.GE.U32.AND P3, PT, R7, R0, PT ;  /* 0x000000000700720c */ /* 0x000fe20003f66070 */
[----:B------:R-:W-:-:S03]  /*2100*/  VIADD R7, R3, 0xc0 ;  /* 0x000000c003077836 */ /* 0x000fc60000000000 */
[-C--:B------:R-:W-:Y:S01]  /*2110*/  ISETP.GE.U32.AND P2, PT, R9, R0.reuse, PT ;  /* 0x000000000900720c */ /* 0x080fe20003f46070 */
[----:B------:R-:W-:Y:S01]  /*2120*/  VIADD R9, R3, 0x100 ;  /* 0x0000010003097836 */ /* 0x000fe20000000000 */
[-C--:B------:R-:W-:Y:S01]  /*2130*/  ISETP.GE.U32.AND P1, PT, R7, R0.reuse, PT ;  /* 0x000000000700720c */ /* 0x080fe20003f26070 */
[C---:B------:R-:W-:Y:S02]  /*2140*/  VIADD R7, R3.reuse, 0xe0 ;  /* 0x000000e003077836 */ /* 0x040fe40000000000 */
[----:B------:R-:W-:Y:S02]  /*2150*/  VIADD R39, R3, 0x2a0 ;  /* 0x000002a003277836 */ /* 0x000fe40000000000 */
[----:B--2---:R-:W-:Y:S02]  /*2160*/  IMAD.MOV.U32 R16, RZ, RZ, R6 ;  /* 0x000000ffff107224 */ /* 0x004fe400078e0006 */
[----:B------:R-:W2:Y:S01]  /*2170*/  @!P6 LDG.E R6, desc[UR8][R4.64] ;  /* 0x000000080406e981 */ /* 0x000ea2000c1e1900 */
[----:B------:R-:W-:Y:S01]  /*2180*/  ISETP.GE.U32.AND P6, PT, R7, R0, PT ;  /* 0x000000000700720c */ /* 0x000fe20003fc6070 */
[----:B------:R-:W-:-:S02]  /*2190*/  IMAD.MOV.U32 R10, RZ, RZ, R16 ;  /* 0x000000ffff0a7224 */ /* 0x000fc400078e0010 */
[----:B------:R-:W-:Y:S02]  /*21a0*/  VIADD R7, R3, 0x120 ;  /* 0x0000012003077836 */ /* 0x000fe40000000000 */
[--C-:B------:R-:W-:Y:S02]  /*21b0*/  IMAD.MOV.U32 R12, RZ, RZ, R16.reuse ;  /* 0x000000ffff0c7224 */ /* 0x100fe400078e0010 */
[----:B------:R-:W3:Y:S01]  /*21c0*/  @!P0 LDG.E R10, desc[UR8][R4.64+0x100] ;  /* 0x00010008040a8981 */ /* 0x000ee2000c1e1900 */
[-C--:B------:R-:W-:Y:S01]  /*21d0*/  ISETP.GE.U32.AND P0, PT, R7, R0.reuse, PT ;  /* 0x000000000700720c */ /* 0x080fe20003f06070 */
[----:B------:R-:W-:Y:S02]  /*21e0*/  VIADD R7, R3, 0x140 ;  /* 0x0000014003077836 */ /* 0x000fe40000000000 */
[--C-:B------:R-:W-:Y:S01]  /*21f0*/  IMAD.MOV.U32 R8, RZ, RZ, R16.reuse ;  /* 0x000000ffff087224 */ /* 0x100fe200078e0010 */
[----:B------:R-:W4:Y:S01]  /*2200*/  @!P4 LDG.E R12, desc[UR8][R4.64+0x180] ;  /* 0x00018008040cc981 */ /* 0x000f22000c1e1900 */
[----:B------:R-:W-:Y:S01]  /*2210*/  IMAD.MOV.U32 R18, RZ, RZ, R16 ;  /* 0x000000ffff127224 */ /* 0x000fe200078e0010 */
[----:B------:R-:W-:Y:S01]  /*2220*/  ISETP.GE.U32.AND P4, PT, R7, R0, PT ;  /* 0x000000000700720c */ /* 0x000fe20003f86070 */
[----:B------:R-:W-:-:S02]  /*2230*/  VIADD R7, R3, 0x180 ;  /* 0x0000018003077836 */ /* 0x000fc40000000000 */
[----:B------:R-:W4:Y:S01]  /*2240*/  @!P5 LDG.E R8, desc[UR8][R4.64+0x80] ;  /* 0x000080080408d981 */ /* 0x000f22000c1e1900 */
[-C--:B------:R-:W-:Y:S01]  /*2250*/  ISETP.GE.U32.AND P5, PT, R9, R0.reuse, PT ;  /* 0x000000000900720c */ /* 0x080fe20003fa6070 */
[--C-:B------:R-:W-:Y:S02]  /*2260*/  IMAD.MOV.U32 R20, RZ, RZ, R16.reuse ;  /* 0x000000ffff147224 */ /* 0x100fe400078e0010 */
[----:B------:R-:W4:Y:S01]  /*2270*/  @!P2 LDG.E R18, desc[UR8][R4.64+0x280] ;  /* 0x000280080412a981 */ /* 0x000f22000c1e1900 */
[-C--:B------:R-:W-:Y:S01]  /*2280*/  ISETP.GE.U32.AND P2, PT, R7, R0.reuse, PT ;  /* 0x000000000700720c */ /* 0x080fe20003f46070 */
[C---:B------:R-:W-:Y:S02]  /*2290*/  VIADD R7, R3.reuse, 0x1a0 ;  /* 0x000001a003077836 */ /* 0x040fe40000000000 */
[--C-:B------:R-:W-:Y:S01]  /*22a0*/  IMAD.MOV.U32 R14, RZ, RZ, R16.reuse ;  /* 0x000000ffff0e7224 */ /* 0x100fe200078e0010 */
[----:B------:R-:W4:Y:S01]  /*22b0*/  @!P1 LDG.E R20, desc[UR8][R4.64+0x300] ;  /* 0x0003000804149981 */ /* 0x000f22000c1e1900 */
[----:B------:R-:W-:Y:S01]  /*22c0*/  VIADD R9, R3, 0x160 ;  /* 0x0000016003097836 */ /* 0x000fe20000000000 */
[----:B------:R-:W-:Y:S01]  /*22d0*/  ISETP.GE.U32.AND P1, PT, R7, R0, PT ;  /* 0x000000000700720c */ /* 0x000fe20003f26070 */
[----:B------:R-:W-:-:S02]  /*22e0*/  IMAD.MOV.U32 R24, RZ, RZ, R16 ;  /* 0x000000ffff187224 */ /* 0x000fc400078e0010 */
[----:B------:R-:W-:Y:S01]  /*22f0*/  VIADD R7, R3, 0x1e0 ;  /* 0x000001e003077836 */ /* 0x000fe20000000000 */
[----:B------:R-:W4:Y:S01]  /*2300*/  @!P3 LDG.E R14, desc[UR8][R4.64+0x200] ;  /* 0x00020008040eb981 */ /* 0x000f22000c1e1900 */
[--C-:B------:R-:W-:Y:S01]  /*2310*/  IMAD.MOV.U32 R22, RZ, RZ, R16.reuse ;  /* 0x000000ffff167224 */ /* 0x100fe200078e0010 */
[-C--:B------:R-:W-:Y:S01]  /*2320*/  ISETP.GE.U32.AND P3, PT, R9, R0.reuse, PT ;  /* 0x000000000900720c */ /* 0x080fe20003f66070 */
[----:B------:R-:W-:Y:S01]  /*2330*/  VIADD R9, R3, 0x1c0 ;  /* 0x000001c003097836 */ /* 0x000fe20000000000 */
[----:B------:R-:W4:Y:S01]  /*2340*/  @!P5 LDG.E R24, desc[UR8][R4.64+0x400] ;  /* 0x000400080418d981 */ /* 0x000f22000c1e1900 */
[--C-:B------:R-:W-:Y:S01]  /*2350*/  IMAD.MOV.U32 R26, RZ, RZ, R16.reuse ;  /* 0x000000ffff1a7224 */ /* 0x100fe200078e0010 */
[-C--:B------:R-:W-:Y:S01]  /*2360*/  ISETP.GE.U32.AND P5, PT, R7, R0.reuse, PT ;  /* 0x000000000700720c */ /* 0x080fe20003fa6070 */
[----:B------:R-:W-:Y:S01]  /*2370*/  VIADD R7, R3, 0x200 ;  /* 0x0000020003077836 */ /* 0x000fe20000000000 */
[----:B------:R-:W4:Y:S01]  /*2380*/  @!P6 LDG.E R22, desc[UR8][R4.64+0x380] ;  /* 0x000380080416e981 */ /* 0x000f22000c1e1900 */
[----:B------:R-:W-:Y:S01]  /*2390*/  ISETP.GE.U32.AND P6, PT, R9, R0, PT ;  /* 0x000000000900720c */ /* 0x000fe20003fc6070 */
[----:B------:R-:W-:-:S02]  /*23a0*/  IMAD.MOV.U32 R28, RZ, RZ, R16 ;  /* 0x000000ffff1c7224 */ /* 0x000fc400078e0010 */
[--C-:B------:R-:W-:Y:S01]  /*23b0*/  IMAD.MOV.U32 R30, RZ, RZ, R16.reuse ;  /* 0x000000ffff1e7224 */ /* 0x100fe200078e0010 */
[----:B------:R-:W4:Y:S01]  /*23c0*/  @!P0 LDG.E R26, desc[UR8][R4.64+0x480] ;  /* 0x00048008041a8981 */ /* 0x000f22000c1e1900 */
[-C--:B------:R-:W-:Y:S01]  /*23d0*/  ISETP.GE.U32.AND P0, PT, R7, R0.reuse, PT ;  /* 0x000000000700720c */ /* 0x080fe20003f06070 */
[C---:B------:R-:W-:Y:S02]  /*23e0*/  VIADD R9, R3.reuse, 0x220 ;  /* 0x0000022003097836 */ /* 0x040fe40000000000 */
[----:B------:R-:W-:Y:S01]  /*23f0*/  VIADD R7, R3, 0x240 ;  /* 0x0000024003077836 */ /* 0x000fe20000000000 */
[----:B------:R-:W4:Y:S01]  /*2400*/  @!P4 LDG.E R28, desc[UR8][R4.64+0x500] ;  /* 0x00050008041cc981 */ /* 0x000f22000c1e1900 */
[--C-:B------:R-:W-:Y:S01]  /*2410*/  IMAD.MOV.U32 R32, RZ, RZ, R16.reuse ;  /* 0x000000ffff207224 */ /* 0x100fe200078e0010 */
[-C--:B------:R-:W-:Y:S01]  /*2420*/  ISETP.GE.U32.AND P4, PT, R9, R0.reuse, PT ;  /* 0x000000000900720c */ /* 0x080fe20003f86070 */
[--C-:B------:R-:W-:Y:S01]  /*2430*/  IMAD.MOV.U32 R34, RZ, RZ, R16.reuse ;  /* 0x000000ffff227224 */ /* 0x100fe200078e0010 */
[----:B------:R-:W4:Y:S01]  /*2440*/  @!P3 LDG.E R30, desc[UR8][R4.64+0x580] ;  /* 0x00058008041eb981 */ /* 0x000f22000c1e1900 */
[----:B------:R-:W-:Y:S01]  /*2450*/  IMAD.MOV.U32 R36, RZ, RZ, R16 ;  /* 0x000000ffff247224 */ /* 0x000fe200078e0010 */
[----:B------:R-:W-:Y:S01]  /*2460*/  ISETP.GE.U32.AND P3, PT, R7, R0, PT ;  /* 0x000000000700720c */ /* 0x000fe20003f66070 */
[C---:B------:R-:W-:Y:S01]  /*2470*/  VIADD R7, R3.reuse, 0x260 ;  /* 0x0000026003077836 */ /* 0x040fe20000000000 */
[----:B------:R-:W4:Y:S01]  /*2480*/  @!P2 LDG.E R32, desc[UR8][R4.64+0x600] ;  /* 0x000600080420a981 */ /* 0x000f22000c1e1900 */
[----:B------:R-:W-:-:S03]  /*2490*/  VIADD R9, R3, 0x280 ;  /* 0x0000028003097836 */ /* 0x000fc60000000000 */
[----:B------:R-:W4:Y:S01]  /*24a0*/  @!P1 LDG.E R34, desc[UR8][R4.64+0x680] ;  /* 0x0006800804229981 */ /* 0x000f22000c1e1900 */
[-C--:B------:R-:W-:Y:S02]  /*24b0*/  ISETP.GE.U32.AND P2, PT, R7, R0.reuse, PT ;  /* 0x000000000700720c */ /* 0x080fe40003f46070 */
[-C--:B------:R-:W-:Y:S01]  /*24c0*/  ISETP.GE.U32.AND P1, PT, R9, R0.reuse, PT ;  /* 0x000000000900720c */ /* 0x080fe20003f26070 */
[----:B------:R-:W4:Y:S01]  /*24d0*/  @!P6 LDG.E R36, desc[UR8][R4.64+0x700] ;  /* 0x000700080424e981 */ /* 0x000f22000c1e1900 */
[----:B------:R-:W-:Y:S01]  /*24e0*/  ISETP.GE.U32.AND P6, PT, R39, R0, PT ;  /* 0x000000002700720c */ /* 0x000fe20003fc6070 */
[--C-:B------:R-:W-:Y:S02]  /*24f0*/  IMAD.MOV.U32 R46, RZ, RZ, R16.reuse ;  /* 0x000000ffff2e7224 */ /* 0x100fe400078e0010 */
[--C-:B------:R-:W-:Y:S02]  /*2500*/  IMAD.MOV.U32 R48, RZ, RZ, R16.reuse ;  /* 0x000000ffff307224 */ /* 0x100fe400078e0010 */
[----:B------:R-:W-:-:S02]  /*2510*/  IMAD.MOV.U32 R50, RZ, RZ, R16 ;  /* 0x000000ffff327224 */ /* 0x000fc400078e0010 */
        /* <DEDUP_REMOVED lines=13> */
[----:B------:R-:W-:Y:S01]  /*25f0*/  UMOV UR4, 0x400 ;  /* 0x0000040000047882 */ /* 0x000fe20000000000 */
[----:B------:R-:W-:Y:S01]  /*2600*/  ISETP.NE.AND P0, PT, R42, RZ, PT ;  /* 0x000000ff2a00720c */ /* 0x000fe20003f05270 */
[----:B-1----:R-:W-:-:S02]  /*2610*/  ULEA UR4, UR5, UR4, 0x18 ;  /* 0x0000000405047291 */ /* 0x002fc4000f8ec0ff */
[----:B0-----:R-:W-:-:S05]  /*2620*/  IMAD R41, R43, 0x2c0, R38 ;  /* 0x000002c02b297824 */ /* 0x001fca00078e0226 */
        /* <DEDUP_REMOVED lines=39> */
[----:B------:R-:W-:Y:S02]  /*28a0*/  ISETP.NE.AND P1, PT, R38, 0x1f, PT ;  /* 0x0000001f2600780c */ /* 0x000fe40003f25270 */
[----:B---3--:R-:W-:Y:S02]  /*28b0*/  IADD3 R16, PT, PT, R8, R7, R16 ;  /* 0x0000000708107210 */ /* 0x008fe40007ffe010 */
[----:B------:R-:W-:Y:S02]  /*28c0*/  ISETP.NE.AND P2, PT, R43, 0xb, PT ;  /* 0x0000000b2b00780c */ /* 0x000fe40003f45270 */
        /* <DEDUP_REMOVED lines=52> */
[----:B------:R-:W-:Y:S02]  /*2c10*/  ISETP.NE.AND P1, PT, R38, RZ, PT ;  /* 0x000000ff2600720c */ /* 0x000fe40003f25270 */
[----:B------:R-:W-:Y:S01]  /*2c20*/  SEL R16, R25, R16, !P0 ;  /* 0x0000001019107207 */ /* 0x000fe20004000000 */
[----:B------:R-:W-:Y:S01]  /*2c30*/  @!P2 IMAD.IADD R16, R26, 0x1, R25 ;  /* 0x000000011a10a824 */ /* 0x000fe200078e0219 */
[----:B------:R-:W-:-:S02]  /*2c40*/  ISETP.GE.U32.AND P0, PT, R2, 0x20, PT ;  /* 0x000000200200780c */ /* 0x000fc40003f06070 */
[----:B------:R-:W-:Y:S02]  /*2c50*/  SEL R37, R37, RZ, P1 ;  /* 0x000000ff25257207 */ /* 0x000fe40000800000 */
[----:B------:R-:W-:-:S04]  /*2c60*/  SEL R17, R16, RZ, P0 ;  /* 0x000000ff10117207 */ /* 0x000fc80000000000 */
[----:B-----5:R-:W-:Y:S01]  /*2c70*/  IADD3 R44, PT, PT, R17, R37, R44 ;  /* 0x00000025112c7210 */ /* 0x020fe20007ffe02c */
[----:B------:R-:W-:Y:S06]  /*2c80*/  BRA `(.L_x_111) ;  /* 0x0000000c00e87947 */ /* 0x000fec0003800000 */
.L_x_110:
[----:B0-2---:R-:W-:Y:S02]  /*2c90*/  IADD3 R16, PT, PT, R6, R5, R4 ;  /* 0x0000000506107210 */ /* 0x005fe40007ffe004 */
[----:B------:R-:W-:Y:S02]  /*2ca0*/  ISETP.NE.AND P1, PT, R38, 0x1f, PT ;  /* 0x0000001f2600780c */ /* 0x000fe40003f25270 */
        /* <DEDUP_REMOVED lines=52> */
[----:B------:R-:W-:Y:S01]  /*2ff0*/  SEL R16, R23, R16, !P0 ;  /* 0x0000001017107207 */ /* 0x000fe20004000000 */
[----:B------:R-:W-:Y:S01]  /*3000*/  IMAD.IADD R23, R44, 0x1, -R37 ;  /* 0x000000012c177824 */ /* 0x000fe200078e0a25 */
[C---:B------:R-:W-:Y:S02]  /*3010*/  ISETP.NE.AND P0, PT, R43.reuse, 0xa, PT ;  /* 0x0000000a2b00780c */ /* 0x040fe40003f05270 */
[----:B------:R-:W-:Y:S02]  /*3020*/  SEL R16, R24, R16, !P1 ;  /* 0x0000001018107207 */ /* 0x000fe40004800000 */
[----:B------:R-:W-:Y:S02]  /*3030*/  ISETP.NE.AND P1, PT, R43, 0xb, PT ;  /* 0x0000000b2b00780c */ /* 0x000fe40003f25270 */
[----:B------:R-:W-:Y:S02]  /*3040*/  SEL R16, R25, R16, !P0 ;  /* 0x0000001019107207 */ /* 0x000fe40004000000 */
[----:B------:R-:W-:-:S02]  /*3050*/  ISETP.GT.U32.AND P0, PT, R2, 0x1f, PT ;  /* 0x0000001f0200780c */ /* 0x000fc40003f04070 */
[----:B------:R-:W-:Y:S02]  /*3060*/  SEL R17, R23, RZ, P2 ;  /* 0x000000ff17117207 */ /* 0x000fe40001000000 */
        /* <DEDUP_REMOVED lines=20> */
.L_x_157:
[----:B------:R-:W-:Y:S05]  /*31b0*/  @!P0 BRA `(.L_x_114) ;  /* 0x0000000000748947 */ /* 0x000fea0003800000 */
[----:B------:R-:W-:-:S07]  /*31c0*/  IMAD.MOV.U32 R20, RZ, RZ, 0x3b8 ;  /* 0x000003b8ff147424 */ /* 0x000fce00078e00ff */
.L_x_116:
        /* <DEDUP_REMOVED lines=27> */
.L_x_160:
[----:B------:R-:W-:Y:S05]  /*3380*/  @P0 BRA `(.L_x_116) ;  /* 0xfffffffc00900947 */ /* 0x000fea000383ffff */
.L_x_114:
[----:B------:R-:W-:Y:S01]  /*3390*/  UMOV UR5, 0xffffffff ;  /* 0xffffffff00057882 */ /* 0x000fe20000000000 */
[----:B------:R-:W-:Y:S02]  /*33a0*/  ISETP.NE.AND P0, PT, R18, 0x65, PT ;  /* 0x000000651200780c */ /* 0x000fe40003f05270 */
[----:B------:R-:W-:Y:S11]  /*33b0*/  BRA.DIV UR5, `(.L_x_117) ;  /* 0x0000001e05047947 */ /* 0x000ff6000b800000 */
[----:B------:R-:W0:Y:S01]  /*33c0*/  S2R R26, SR_GEMASK ;  /* 0x00000000001a7919 */ /* 0x000e220000003c00 */
[----:B------:R-:W-:Y:S01]  /*33d0*/  VOTE.ANY R21, PT, !P0 ;  /* 0x0000000000157806 */ /* 0x000fe200040e0100 */
[----:B------:R-:W-:-:S03]  /*33e0*/  VIADD R17, R38, 0x2 ;  /* 0x0000000226117836 */ /* 0x000fc60000000000 */
[----:B0-----:R-:W-:-:S05]  /*33f0*/  LOP3.LUT R21, R21, 0x80000000, R26, 0xec, !PT ;  /* 0x8000000015157812 */ /* 0x001fca00078eec1a */
[----:B------:R-:W-:-:S05]  /*3400*/  VIADD R16, R21, 0xffffffff ;  /* 0xffffffff15107836 */ /* 0x000fca0000000000 */
[----:B------:R-:W-:Y:S01]  /*3410*/  LOP3.LUT R16, R21, R16, RZ, 0xc, !PT ;  /* 0x0000001015107212 */ /* 0x000fe200078e0cff */
[----:B------:R-:W-:-:S03]  /*3420*/  VIADD R21, R38, 0x10 ;  /* 0x0000001026157836 */ /* 0x000fc60000000000 */
[----:B------:R-:W0:Y:S02]  /*3430*/  POPC R20, R16 ;  /* 0x0000001000147309 */ /* 0x000e240000000000 */
[----:B0-----:R-:W0:Y:S01]  /*3440*/  SHFL.DOWN PT, R22, R19, 0x1, R20 ;  /* 0x0820000013167989 */ /* 0x001e2200000e0014 */
[-C--:B------:R-:W-:Y:S02]  /*3450*/  ISETP.GE.AND P0, PT, R38, R20.reuse, PT ;  /* 0x000000142600720c */ /* 0x080fe40003f06270 */
[-C--:B------:R-:W-:Y:S02]  /*3460*/  ISETP.GT.AND P2, PT, R21, R20.reuse, PT ;  /* 0x000000141500720c */ /* 0x080fe40003f44270 */
[----:B0-----:R-:W-:Y:S02]  /*3470*/  SEL R22, R22, RZ, !P0 ;  /* 0x000000ff16167207 */ /* 0x001fe40004000000 */
[----:B------:R-:W-:Y:S01]  /*3480*/  ISETP.GT.AND P0, PT, R17, R20, PT ;  /* 0x000000141100720c */ /* 0x000fe20003f04270 */
[----:B------:R-:W-:-:S02]  /*3490*/  VIADD R17, R38, 0x4 ;  /* 0x0000000426117836 */ /* 0x000fc40000000000 */
        /* <DEDUP_REMOVED lines=8> */
[----:B------:R-:W-:Y:S02]  /*3520*/  ISETP.GT.AND P0, PT, R17, R20, PT ;  /* 0x000000141100720c */ /* 0x000fe40003f04270 */
[----:B------:R-:W0:Y:S01]  /*3530*/  LDC.64 R16, c[0x0][0x390] ;  /* 0x0000e400ff107b82 */ /* 0x000e220000000a00 */
[----:B------:R-:W-:-:S05]  /*3540*/  IMAD.IADD R19, R45, 0x1, R22 ;  /* 0x000000012d137824 */ /* 0x000fca00078e0216 */
[----:B------:R-:W1:Y:S01]  /*3550*/  SHFL.DOWN PT, R22, R19, 0x8, R20 ;  /* 0x0900000013167989 */ /* 0x000e6200000e0014 */
[----:B0-----:R-:W-:-:S05]  /*3560*/  IADD3 R44, P3, PT, R16, 0x100, RZ ;  /* 0x00000100102c7810 */ /* 0x001fca0007f7e0ff */
[----:B------:R-:W-:Y:S01]  /*3570*/  IMAD.X R45, RZ, RZ, R17, P3 ;  /* 0x000000ffff2d7224 */ /* 0x000fe200018e0611 */
[----:B-1----:R-:W-:Y:S02]  /*3580*/  SEL R22, R22, RZ, !P0 ;  /* 0x000000ff16167207 */ /* 0x002fe40004000000 */
[----:B------:R-:W-:-:S03]  /*3590*/  ISETP.NE.AND P0, PT, R18, 0x65, PT ;  /* 0x000000651200780c */ /* 0x000fc60003f05270 */
[----:B------:R-:W-:-:S05]  /*35a0*/  IMAD.IADD R43, R19, 0x1, R22 ;  /* 0x00000001132b7824 */ /* 0x000fca00078e0216 */
[----:B------:R-:W0:Y:S05]  /*35b0*/  SHFL.DOWN PT, R22, R43, 0x10, R20 ;  /* 0x0a0000002b167989 */ /* 0x000e2a00000e0014 */
[----:B------:R-:W-:Y:S02]  /*35c0*/  VOTE.ALL P0, P0 ;  /* 0x0000000000ff7806 */ /* 0x000fe40000000000 */
[----:B0-----:R-:W-:-:S05]  /*35d0*/  SEL R22, R22, RZ, !P2 ;  /* 0x000000ff16167207 */ /* 0x001fca0005000000 */
[----:B------:R-:W-:-:S07]  /*35e0*/  IMAD.IADD R46, R43, 0x1, R22 ;  /* 0x000000012b2e7824 */ /* 0x000fce00078e0216 */
.L_x_169:
[----:B------:R-:W-:Y:S05]  /*35f0*/  @!P0 BRA `(.L_x_118) ;  /* 0x00000004002c8947 */ /* 0x000fea0003800000 */
[----:B------:R-:W-:-:S07]  /*3600*/  IMAD.MOV.U32 R43, RZ, RZ, 0x3b8 ;  /* 0x000003b8ff2b7424 */ /* 0x000fce00078e00ff */
.L_x_124:
        /* <DEDUP_REMOVED lines=8> */
.L_x_172:
[----:B------:R-:W-:Y:S05]  /*3690*/  @!P0 BRA `(.L_x_120) ;  /* 0x0000000000748947 */ /* 0x000fea0003800000 */
[----:B------:R-:W-:-:S07]  /*36a0*/  IMAD.MOV.U32 R20, RZ, RZ, R43 ;  /* 0x000000ffff147224 */ /* 0x000fce00078e002b */
.L_x_122:
        /* <DEDUP_REMOVED lines=27> */
.L_x_175:
[----:B------:R-:W-:Y:S05]  /*3860*/  @P0 BRA `(.L_x_122) ;  /* 0xfffffffc00900947 */ /* 0x000fea000383ffff */
.L_x_120:
[----:B------:R-:W-:Y:S01]  /*3870*/  UMOV UR5, 0xffffffff ;  /* 0xffffffff00057882 */ /* 0x000fe20000000000 */
[----:B------:R-:W-:Y:S02]  /*3880*/  ISETP.NE.AND P0, PT, R18, 0x65, PT ;  /* 0x000000651200780c */ /* 0x000fe40003f05270 */
[----:B------:R-:W-:Y:S11]  /*3890*/  BRA.DIV UR5, `(.L_x_123) ;  /* 0x0000001e05107947 */ /* 0x000ff6000b800000 */
[----:B------:R-:W-:Y:S01]  /*38a0*/  VOTE.ANY R21, PT, !P0 ;  /* 0x0000000000157806 */ /* 0x000fe200040e0100 */
[----:B------:R-:W-:Y:S02]  /*38b0*/  VIADD R17, R38, 0x2 ;  /* 0x0000000226117836 */ /* 0x000fe40000000000 */
[----:B------:R-:W-:Y:S01]  /*38c0*/  VIADD R37, R37, 0xffffffe0 ;  /* 0xffffffe025257836 */ /* 0x000fe20000000000 */
[----:B------:R-:W-:-:S05]  /*38d0*/  LOP3.LUT R21, R21, 0x80000000, R26, 0xec, !PT ;  /* 0x8000000015157812 */ /* 0x000fca00078eec1a */
[----:B------:R-:W-:-:S05]  /*38e0*/  VIADD R16, R21, 0xffffffff ;  /* 0xffffffff15107836 */ /* 0x000fca0000000000 */
[----:B------:R-:W-:-:S04]  /*38f0*/  LOP3.LUT R16, R21, R16, RZ, 0xc, !PT ;  /* 0x0000001015107212 */ /* 0x000fc800078e0cff */
        /* <DEDUP_REMOVED lines=16> */
[----:B------:R-:W-:-:S03]  /*3a00*/  IMAD.IADD R19, R49, 0x1, R22 ;  /* 0x0000000131137824 */ /* 0x000fc600078e0216 */
[----:B------:R-:W-:Y:S02]  /*3a10*/  ISETP.GT.AND P2, PT, R17, R20, PT ;  /* 0x000000141100720c */ /* 0x000fe40003f44270 */
        /* <DEDUP_REMOVED lines=8> */
.L_x_184:
[----:B------:R-:W-:Y:S05]  /*3aa0*/  @P0 BRA `(.L_x_124) ;  /* 0xfffffff800d80947 */ /* 0x000fea000383ffff */
.L_x_118:
        /* <DEDUP_REMOVED lines=15> */
.L_x_112:
        /* <DEDUP_REMOVED lines=9> */
.L_x_111:
[----:B------:R-:W-:Y:S01]  /*3c30*/  IMAD.IADD R45, R4, 0x1, R44 ;  /* 0x00000001042d7824 */ /* 0x000fe200078e022c */
[----:B------:R-:W-:Y:S01]  /*3c40*/  BAR.SYNC.DEFER_BLOCKING 0x0 ;  /* 0x0000000000007b1d */ /* 0x000fe20000010000 */
[----:B------:R-:W-:Y:S02]  /*3c50*/  ISETP.NE.AND P0, PT, R2, RZ, PT ;  /* 0x000000ff0200720c */ /* 0x000fe40003f05270 */
[----:B------:R-:W-:-:S05]  /*3c60*/  IMAD.IADD R4, R5, 0x1, R45 ;  /* 0x0000000105047824 */ /* 0x000fca00078e022d */
[----:B------:R-:W0:Y:S01]  /*3c70*/  S2UR UR5, SR_CTAID.X ;  /* 0x00000000000579c3 */ /* 0x000e220000002500 */
[----:B------:R-:W-:Y:S01]  /*3c80*/  IMAD.IADD R5, R6, 0x1, R4 ;  /* 0x0000000106057824 */ /* 0x000fe200078e0204 */
[----:B------:R-:W1:Y:S03]  /*3c90*/  LDCU.64 UR6, c[0x0][0x388] ;  /* 0x00007100ff0677ac */ /* 0x000e660008000a00 */
[----:B------:R-:W-:-:S04]  /*3ca0*/  IMAD.IADD R6, R7, 0x1, R5 ;  /* 0x0000000107067824 */ /* 0x000fc800078e0205 */
[----:B------:R-:W-:-:S04]  /*3cb0*/  IMAD.IADD R7, R8, 0x1, R6 ;  /* 0x0000000108077824 */ /* 0x000fc800078e0206 */
[----:B------:R-:W-:-:S04]  /*3cc0*/  IMAD.IADD R8, R9, 0x1, R7 ;  /* 0x0000000109087824 */ /* 0x000fc800078e0207 */
[----:B------:R-:W-:Y:S01]  /*3cd0*/  IMAD.IADD R9, R10, 0x1, R8 ;  /* 0x000000010a097824 */ /* 0x000fe200078e0208 */
[----:B------:R-:W-:Y:S03]  /*3ce0*/  STS.64 [R40], R44 ;  /* 0x0000002c28007388 */ /* 0x000fe60000000a00 */
[----:B------:R-:W-:Y:S01]  /*3cf0*/  IMAD.IADD R10, R11, 0x1, R9 ;  /* 0x000000010b0a7824 */ /* 0x000fe200078e0209 */
[----:B------:R2:W-:Y:S03]  /*3d00*/  STS.64 [R40+0x8], R4 ;  /* 0x0000080428007388 */ /* 0x0005e60000000a00 */
[----:B------:R-:W-:Y:S01]  /*3d10*/  IMAD.IADD R11, R12, 0x1, R10 ;  /* 0x000000010c0b7824 */ /* 0x000fe200078e020a */
[----:B------:R3:W-:Y:S03]  /*3d20*/  STS.64 [R40+0x10], R6 ;  /* 0x0000100628007388 */ /* 0x0007e60000000a00 */
[----:B------:R-:W-:Y:S01]  /*3d30*/  IMAD.IADD R12, R13, 0x1, R11 ;  /* 0x000000010d0c7824 */ /* 0x000fe200078e020b */
[----:B------:R-:W-:Y:S03]  /*3d40*/  STS.64 [R40+0x18], R8 ;  /* 0x0000180828007388 */ /* 0x000fe60000000a00 */
[----:B------:R-:W-:Y:S01]  /*3d50*/  IMAD.IADD R13, R14, 0x1, R12 ;  /* 0x000000010e0d7824 */ /* 0x000fe200078e020c */
[----:B------:R-:W-:Y:S01]  /*3d60*/  STS.64 [R40+0x20], R10 ;  /* 0x0000200a28007388 */ /* 0x000fe20000000a00 */
[----:B--2---:R-:W0:Y:S02]  /*3d70*/  LDC R4, c[0x0][0x398] ;  /* 0x0000e600ff047b82 */ /* 0x004e240000000800 */
[----:B------:R-:W-:Y:S01]  /*3d80*/  IMAD.IADD R14, R15, 0x1, R13 ;  /* 0x000000010f0e7824 */ /* 0x000fe200078e020d */
[----:B------:R2:W-:Y:S03]  /*3d90*/  STS.64 [R40+0x28], R12 ;  /* 0x0000280c28007388 */ /* 0x0005e60000000a00 */
[----:B------:R-:W-:Y:S01]  /*3da0*/  IMAD.IADD R15, R28, 0x1, R14 ;  /* 0x000000011c0f7824 */ /* 0x000fe200078e020e */
[----:B------:R-:W4:Y:S03]  /*3db0*/  S2R R5, SR_TID.X ;  /* 0x0000000000057919 */ /* 0x000f260000002100 */
[----:B------:R-:W-:Y:S01]  /*3dc0*/  IMAD.IADD R16, R29, 0x1, R15 ;  /* 0x000000011d107824 */ /* 0x000fe200078e020f */
[----:B------:R-:W-:Y:S03]  /*3dd0*/  STS.64 [R40+0x30], R14 ;  /* 0x0000300e28007388 */ /* 0x000fe60000000a00 */
[----:B------:R-:W-:Y:S01]  /*3de0*/  IMAD.IADD R17, R30, 0x1, R16 ;  /* 0x000000011e117824 */ /* 0x000fe200078e0210 */
[----:B---3--:R-:W3:Y:S03]  /*3df0*/  S2R R6, SR_TID.X ;  /* 0x0000000000067919 */ /* 0x008ee60000002100 */
[----:B------:R-:W-:Y:S01]  /*3e00*/  IMAD.IADD R18, R31, 0x1, R17 ;  /* 0x000000011f127824 */ /* 0x000fe200078e0211 */
[----:B------:R-:W-:Y:S03]  /*3e10*/  STS.64 [R40+0x38], R16 ;  /* 0x0000381028007388 */ /* 0x000fe60000000a00 */
[----:B------:R-:W-:-:S02]  /*3e20*/  IMAD.IADD R19, R32, 0x1, R18 ;  /* 0x0000000120137824 */ /* 0x000fc400078e0212 */
[----:B0-----:R-:W-:Y:S02]  /*3e30*/  VIADD R4, R4, UR5 ;  /* 0x0000000504047c36 */ /* 0x001fe40008000000 */
[----:B------:R-:W-:Y:S01]  /*3e40*/  IMAD.IADD R20, R33, 0x1, R19 ;  /* 0x0000000121147824 */ /* 0x000fe200078e0213 */
[----:B------:R-:W-:Y:S01]  /*3e50*/  STS.64 [R40+0x40], R18 ;  /* 0x0000401228007388 */ /* 0x000fe20000000a00 */
[----:B--2---:R-:W-:Y:S02]  /*3e60*/  IMAD R12, R4, 0x2100, RZ ;  /* 0x00002100040c7824 */ /* 0x004fe400078e02ff */
[----:B------:R-:W-:-:S04]  /*3e70*/  IMAD.IADD R21, R34, 0x1, R20 ;  /* 0x0000000122157824 */ /* 0x000fc800078e0214 */
[----:B------:R-:W-:Y:S01]  /*3e80*/  IMAD.IADD R22, R35, 0x1, R21 ;  /* 0x0000000123167824 */ /* 0x000fe200078e0215 */
[----:B------:R-:W-:Y:S03]  /*3e90*/  STS.64 [R40+0x48], R20 ;  /* 0x0000481428007388 */ /* 0x000fe60000000a00 */
[----:B------:R-:W-:Y:S01]  /*3ea0*/  IMAD.IADD R23, R36, 0x1, R22 ;  /* 0x0000000124177824 */ /* 0x000fe200078e0216 */
[C---:B----4-:R-:W-:Y:S02]  /*3eb0*/  LOP3.LUT R4, R5.reuse, 0x1f, RZ, 0xc0, !PT ;  /* 0x0000001f05047812 */ /* 0x050fe400078ec0ff */
[----:B------:R-:W-:Y:S02]  /*3ec0*/  LOP3.LUT R10, R5, 0x3e0, RZ, 0xc0, !PT ;  /* 0x000003e0050a7812 */ /* 0x000fe400078ec0ff */
[----:B------:R-:W-:Y:S01]  /*3ed0*/  STS.64 [R40+0x50], R22 ;  /* 0x0000501628007388 */ /* 0x000fe20000000a00 */
[----:B------:R-:W-:-:S03]  /*3ee0*/  NOP ;  /* 0x0000000000007918 */ /* 0x000fc60000000000 */
[----:B------:R-:W-:Y:S01]  /*3ef0*/  LDS R45, [R41] ;  /* 0x00000000292d7984 */ /* 0x000fe20000000800 */
[----:B---3--:R-:W-:Y:S01]  /*3f00*/  LOP3.LUT R8, R6, 0x3e0, RZ, 0xc0, !PT ;  /* 0x000003e006087812 */ /* 0x008fe200078ec0ff */
[----:B------:R-:W-:Y:S02]  /*3f10*/  IMAD R10, R10, 0x16, R4 ;  /* 0x000000160a0a7824 */ /* 0x000fe400078e0204 */
        /* <DEDUP_REMOVED lines=20> */
[----:B------:R0:W-:Y:S04]  /*4060*/  LDS R25, [R41+0xa80] ;  /* 0x000a800029197984 */ /* 0x0001e80000000800 */
[----:B------:R2:W-:Y:S01]  /*4070*/  @!P0 STS [UR4+0x8400], R0 ;  /* 0x00840000ff008988 */ /* 0x0005e20008000804 */
[----:B------:R-:W-:Y:S01]  /*4080*/  BAR.SYNC.DEFER_BLOCKING 0x0 ;  /* 0x0000000000007b1d */ /* 0x000fe20000010000 */
[----:B0-----:R-:W-:Y:S01]  /*4090*/  LOP3.LUT R41, R6, 0x1f, RZ, 0xc0, !PT ;  /* 0x0000001f06297812 */ /* 0x001fe200078ec0ff */
[----:B------:R-:W-:Y:S01]  /*40a0*/  VIADD R6, R10, 0x60 ;  /* 0x000000600a067836 */ /* 0x000fe20000000000 */
[----:B------:R-:W-:-:S03]  /*40b0*/  IADD3 R5, P0, PT, R12, R3, RZ ;  /* 0x000000030c057210 */ /* 0x000fc60007f1e0ff */
[----:B------:R-:W-:Y:S02]  /*40c0*/  IMAD R8, R8, 0x16, R41 ;  /* 0x0000001608087824 */ /* 0x000fe400078e0229 */
[----:B--2---:R-:W-:Y:S01]  /*40d0*/  IMAD.X R0, RZ, RZ, RZ, P0 ;  /* 0x000000ffff007224 */ /* 0x004fe200000e06ff */
[----:B-1----:R-:W-:Y:S01]  /*40e0*/  LEA R4, P0, R5, UR6, 0x2 ;  /* 0x0000000605047c11 */ /* 0x002fe2000f8010ff */
[----:B------:R-:W-:-:S03]  /*40f0*/  VIADD R41, R10, 0x20 ;  /* 0x000000200a297836 */ /* 0x000fc60000000000 */
[----:B------:R-:W-:Y:S01]  /*4100*/  LEA.HI.X R5, R5, UR7, R0, 0x2, P0 ;  /* 0x0000000705057c11 */ /* 0x000fe200080f1400 */
[C---:B------:R-:W-:Y:S01]  /*4110*/  VIADD R0, R8.reuse, 0xc0 ;  /* 0x000000c008007836 */ /* 0x040fe20000000000 */
[----:B------:R-:W0:Y:S02]  /*4120*/  LDS R2, [UR4+0x8400] ;  /* 0x00840004ff027984 */ /* 0x000e240008000800 */
[-C--:B0-----:R-:W-:Y:S01]  /*4130*/  ISETP.GE.AND P6, PT, R3, R2.reuse, PT ;  /* 0x000000020300720c */ /* 0x081fe20003fc6270 */
[C---:B------:R-:W-:Y:S01]  /*4140*/  VIADD R3, R8.reuse, 0x80 ;  /* 0x0000008008037836 */ /* 0x040fe20000000000 */
[-C--:B------:R-:W-:Y:S01]  /*4150*/  ISETP.GE.AND P5, PT, R41, R2.reuse, PT ;  /* 0x000000022900720c */ /* 0x080fe20003fa6270 */
[----:B------:R-:W-:Y:S01]  /*4160*/  VIADD R41, R8, 0xa0 ;  /* 0x000000a008297836 */ /* 0x000fe20000000000 */
[-C--:B------:R-:W-:Y:S01]  /*4170*/  ISETP.GE.AND P0, PT, R6, R2.reuse, PT ;  /* 0x000000020600720c */ /* 0x080fe20003f06270 */
[C---:B------:R-:W-:Y:S01]  /*4180*/  VIADD R6, R8.reuse, 0xe0 ;  /* 0x000000e008067836 */ /* 0x040fe20000000000 */
[-C--:B------:R-:W-:Y:S01]  /*4190*/  ISETP.GE.AND P3, PT, R3, R2.reuse, PT ;  /* 0x000000020300720c */ /* 0x080fe20003f66270 */
[----:B------:R-:W-:Y:S01]  /*41a0*/  VIADD R3, R8, 0x100 ;  /* 0x0000010008037836 */ /* 0x000fe20000000000 */
[-C--:B------:R-:W-:Y:S01]  /*41b0*/  ISETP.GE.AND P2, PT, R0, R2.reuse, PT ;  /* 0x000000020000720c */ /* 0x080fe20003f46270 */
[----:B------:R-:W-:Y:S01]  /*41c0*/  VIADD R0, R10, 0x40 ;  /* 0x000000400a007836 */ /* 0x000fe20000000000 */
[-C--:B------:R-:W-:Y:S01]  /*41d0*/  ISETP.GE.AND P4, PT, R41, R2.reuse, PT ;  /* 0x000000022900720c */ /* 0x080fe20003f86270 */
[----:B------:R-:W-:Y:S01]  /*41e0*/  VIADD R41, R8, 0x120 ;  /* 0x0000012008297836 */ /* 0x000fe20000000000 */
[-C--:B------:R-:W-:Y:S01]  /*41f0*/  ISETP.GE.AND P1, PT, R6, R2.reuse, PT ;  /* 0x000000020600720c */ /* 0x080fe20003f26270 */
[----:B------:R-:W-:Y:S01]  /*4200*/  @!P6 STG.E desc[UR8][R4.64], R45 ;  /* 0x0000002d0400e986 */ /* 0x000fe2000c101908 */
[----:B------:R-:W-:Y:S01]  /*4210*/  ISETP.GE.AND P6, PT, R3, R2, PT ;  /* 0x000000020300720c */ /* 0x000fe20003fc6270 */
[----:B------:R-:W-:-:S02]  /*4220*/  VIADD R3, R10, 0x140 ;  /* 0x000001400a037836 */ /* 0x000fc40000000000 */
[----:B------:R-:W-:Y:S01]  /*4230*/  @!P5 STG.E desc[UR8][R4.64+0x80], R47 ;  /* 0x0000802f0400d986 */ /* 0x000fe2000c101908 */
[-C--:B------:R-:W-:Y:S01]  /*4240*/  ISETP.GE.AND P5, PT, R41, R2.reuse, PT ;  /* 0x000000022900720c */ /* 0x080fe20003fa6270 */
[C---:B------:R-:W-:Y:S02]  /*4250*/  VIADD R41, R10.reuse, 0x160 ;  /* 0x000001600a297836 */ /* 0x040fe40000000000 */
[----:B------:R-:W-:Y:S01]  /*4260*/  @!P0 STG.E desc[UR8][R4.64+0x180], R49 ;  /* 0x0001803104008986 */ /* 0x000fe2000c101908 */
[-C--:B------:R-:W-:Y:S01]  /*4270*/  ISETP.GE.AND P0, PT, R3, R2.reuse, PT ;  /* 0x000000020300720c */ /* 0x080fe20003f06270 */
[C---:B------:R-:W-:Y:S02]  /*4280*/  VIADD R3, R10.reuse, 0x180 ;  /* 0x000001800a037836 */ /* 0x040fe40000000000 */
[----:B------:R-:W-:Y:S01]  /*4290*/  @!P3 STG.E desc[UR8][R4.64+0x200], R51 ;  /* 0x000200330400b986 */ /* 0x000fe2000c101908 */
[----:B------:R-:W-:Y:S01]  /*42a0*/  ISETP.GE.AND P3, PT, R41, R2, PT ;  /* 0x000000022900720c */ /* 0x000fe20003f66270 */
[----:B------:R-:W-:-:S02]  /*42b0*/  VIADD R41, R10, 0x1a0 ;  /* 0x000001a00a297836 */ /* 0x000fc40000000000 */
[----:B------:R-:W-:Y:S01]  /*42c0*/  @!P2 STG.E desc[UR8][R4.64+0x300], R43 ;  /* 0x0003002b0400a986 */ /* 0x000fe2000c101908 */
[-C--:B------:R-:W-:Y:S01]  /*42d0*/  ISETP.GE.AND P2, PT, R3, R2.reuse, PT ;  /* 0x000000020300720c */ /* 0x080fe20003f46270 */
[----:B------:R-:W-:Y:S02]  /*42e0*/  VIADD R3, R8, 0x1c0 ;  /* 0x000001c008037836 */ /* 0x000fe40000000000 */
[----:B------:R-:W-:Y:S01]  /*42f0*/  @!P4 STG.E desc[UR8][R4.64+0x280], R53 ;  /* 0x000280350400c986 */ /* 0x000fe2000c101908 */
[----:B------:R-:W-:-:S03]  /*4300*/  ISETP.GE.AND P4, PT, R0, R2, PT ;  /* 0x000000020000720c */ /* 0x000fc60003f86270 */
[----:B------:R0:W-:Y:S01]  /*4310*/  @!P1 STG.E desc[UR8][R4.64+0x380], R37 ;  /* 0x0003802504009986 */ /* 0x0001e2000c101908 */
[-C--:B------:R-:W-:Y:S01]  /*4320*/  ISETP.GE.AND P1, PT, R41, R2.reuse, PT ;  /* 0x000000022900720c */ /* 0x080fe20003f26270 */
[C---:B------:R-:W-:Y:S02]  /*4330*/  VIADD R41, R8.reuse, 0x1e0 ;  /* 0x000001e008297836 */ /* 0x040fe40000000000 */
[----:B------:R-:W-:Y:S01]  /*4340*/  @!P6 STG.E desc[UR8][R4.64+0x400], R35 ;  /* 0x000400230400e986 */ /* 0x000fe2000c101908 */
[-C--:B------:R-:W-:Y:S01]  /*4350*/  ISETP.GE.AND P6, PT, R3, R2.reuse, PT ;  /* 0x000000020300720c */ /* 0x080fe20003fc6270 */
[----:B------:R-:W-:Y:S02]  /*4360*/  VIADD R3, R8, 0x200 ;  /* 0x0000020008037836 */ /* 0x000fe40000000000 */
[----:B------:R1:W-:Y:S01]  /*4370*/  @!P5 STG.E desc[UR8][R4.64+0x480], R33 ;  /* 0x000480210400d986 */ /* 0x0003e2000c101908 */
[----:B------:R-:W-:Y:S01]  /*4380*/  ISETP.GE.AND P5, PT, R41, R2, PT ;  /* 0x000000022900720c */ /* 0x000fe20003fa6270 */
[----:B------:R-:W-:-:S02]  /*4390*/  VIADD R41, R10, 0x220 ;  /* 0x000002200a297836 */ /* 0x000fc40000000000 */
[----:B------:R2:W-:Y:S01]  /*43a0*/  @!P0 STG.E desc[UR8][R4.64+0x500], R31 ;  /* 0x0005001f04008986 */ /* 0x0005e2000c101908 */
[-C--:B------:R-:W-:Y:S01]  /*43b0*/  ISETP.GE.AND P0, PT, R3, R2.reuse, PT ;  /* 0x000000020300720c */ /* 0x080fe20003f06270 */
[----:B0-----:R-:W-:Y:S02]  /*43c0*/  VIADD R37, R10, 0x240 ;  /* 0x000002400a257836 */ /* 0x001fe40000000000 */
[C---:B------:R-:W-:Y:S01]  /*43d0*/  VIADD R3, R8.reuse, 0x260 ;  /* 0x0000026008037836 */ /* 0x040fe20000000000 */
[----:B------:R2:W-:Y:S01]  /*43e0*/  @!P4 STG.E desc[UR8][R4.64+0x100], R29 ;  /* 0x0001001d0400c986 */ /* 0x0005e2000c101908 */
[-C--:B------:R-:W-:Y:S01]  /*43f0*/  ISETP.GE.AND P4, PT, R41, R2.reuse, PT ;  /* 0x000000022900720c */ /* 0x080fe20003f86270 */
[----:B-1----:R-:W-:Y:S02]  /*4400*/  VIADD R33, R8, 0x280 ;  /* 0x0000028008217836 */ /* 0x002fe40000000000 */
        /* <DEDUP_REMOVED lines=17> */
.L_x_98:
[----:B------:R-:W-:Y:S01]  /*4520*/  BSSY B1, `(.L_x_125) ;  /* 0x0000006000017945 */ /* 0x000fe20003800000 */
[----:B------:R-:W-:Y:S01]  /*4530*/  PLOP3.LUT P0, PT, P0, PT, PT, 0x8, 0x80 ;  /* 0x000000000080781c */ /* 0x000fe2000070e170 */
[----:B------:R-:W-:-:S12]  /*4540*/  IMAD.MOV.U32 R21, RZ, RZ, -0x1 ;  /* 0xffffffffff157424 */ /* 0x000fd800078e00ff */
[----:B------:R-:W-:Y:S05]  /*4550*/  WARPSYNC.COLLECTIVE R21, `(.L_x_126) ;  /* 0x0000000015087348 */ /* 0x000fea0003c00000 */
[----:B------:R-:W-:Y:S01]  /*4560*/  VOTE.ANY P0, P0 ;  /* 0x0000000000ff7806 */ /* 0x000fe20000000100 */
[----:B------:R-:W-:-:S12]  /*4570*/  ENDCOLLECTIVE ;  /* 0x000000000000791b */ /* 0x000fd80003800000 */
.L_x_126:
[----:B------:R-:W-:Y:S05]  /*4580*/  BSYNC B1 ;  /* 0x0000000000017941 */ /* 0x000fea0003800000 */
.L_x_125:
[----:B------:R-:W-:Y:S05]  /*4590*/  BRA `(.L_x_127) ;  /* 0xffffffc800787947 */ /* 0x000fea000383ffff */
.L_x_100:
[----:B------:R-:W-:Y:S01]  /*45a0*/  BSSY B1, `(.L_x_128) ;  /* 0x0000006000017945 */ /* 0x000fe20003800000 */
[----:B------:R-:W-:Y:S01]  /*45b0*/  PLOP3.LUT P0, PT, P0, PT, PT, 0x8, 0x80 ;  /* 0x000000000080781c */ /* 0x000fe2000070e170 */
[----:B------:R-:W-:-:S12]  /*45c0*/  IMAD.MOV.U32 R21, RZ, RZ, -0x1 ;  /* 0xffffffffff157424 */ /* 0x000fd800078e00ff */
[----:B------:R-:W-:Y:S05]  /*45d0*/  WARPSYNC.COLLECTIVE R21, `(.L_x_129) ;  /* 0x0000000015087348 */ /* 0x000fea0003c00000 */
[----:B------:R-:W-:Y:S01]  /*45e0*/  VOTE.ANY P0, P0 ;  /* 0x0000000000ff7806 */ /* 0x000fe20000000100 */
[----:B------:R-:W-:-:S12]  /*45f0*/  ENDCOLLECTIVE ;  /* 0x000000000000791b */ /* 0x000fd80003800000 */
.L_x_129:
[----:B------:R-:W-:Y:S05]  /*4600*/  BSYNC B1 ;  /* 0x0000000000017941 */ /* 0x000fea0003800000 */
.L_x_128:
[----:B------:R-:W-:Y:S05]  /*4610*/  BRA `(.L_x_130) ;  /* 0xffffffc800cc7947 */ /* 0x000fea000383ffff */
.L_x_102:
[----:B------:R-:W0:Y:S01]  /*4620*/  S2R R30, SR_GEMASK ;  /* 0x00000000001e7919 */ /* 0x000e220000003c00 */
[----:B------:R-:W-:Y:S01]  /*4630*/  BSSY B1, `(.L_x_131) ;  /* 0x0000006000017945 */ /* 0x000fe20003800000 */
[----:B------:R-:W-:Y:S01]  /*4640*/  PLOP3.LUT P0, PT, P0, PT, PT, 0x8, 0x80 ;  /* 0x000000000080781c */ /* 0x000fe2000070e170 */
[----:B------:R-:W-:-:S12]  /*4650*/  IMAD.MOV.U32 R21, RZ, RZ, -0x1 ;  /* 0xffffffffff157424 */ /* 0x000fd800078e00ff */
[----:B0-----:R-:W-:Y:S05]  /*4660*/  WARPSYNC.COLLECTIVE R21, `(.L_x_132) ;  /* 0x0000000015087348 */ /* 0x001fea0003c00000 */
[----:B------:R-:W-:Y:S01]  /*4670*/  VOTE.ANY R21, PT, P0 ;  /* 0x0000000000157806 */ /* 0x000fe200000e0100 */
[----:B0-----:R-:W-:Y:S06]  /*4680*/  ENDCOLLECTIVE ;  /* 0x000000000000791b */ /* 0x001fec0003800000 */
.L_x_132:
[----:B------:R-:W-:Y:S05]  /*4690*/  BSYNC B1 ;  /* 0x0000000000017941 */ /* 0x000fea0003800000 */
.L_x_131:
[----:B------:R-:W-:Y:S01]  /*46a0*/  LOP3.LUT R21, R21, 0x80000000, R30, 0xec, !PT ;  /* 0x8000000015157812 */ /* 0x000fe200078eec1e */
[----:B------:R-:W-:Y:S02]  /*46b0*/  IMAD.MOV.U32 R17, RZ, RZ, 0x1 ;  /* 0x00000001ff117424 */ /* 0x000fe400078e00ff */
[----:B------:R-:W-:Y:S02]  /*46c0*/  VIADD R41, R39, 0x2 ;  /* 0x0000000227297836 */ /* 0x000fe40000000000 */
[----:B------:R-:W-:Y:S02]  /*46d0*/  VIADD R16, R21, 0xffffffff ;  /* 0xffffffff15107836 */ /* 0x000fe40000000000 */
[C---:B------:R-:W-:Y:S02]  /*46e0*/  VIADD R43, R39.reuse, 0x4 ;  /* 0x00000004272b7836 */ /* 0x040fe40000000000 */
[----:B------:R-:W-:Y:S01]  /*46f0*/  VIADD R44, R39, 0x8 ;  /* 0x00000008272c7836 */ /* 0x000fe20000000000 */
[----:B------:R-:W-:Y:S01]  /*4700*/  LOP3.LUT R28, R21, R16, RZ, 0xc, !PT ;  /* 0x00000010151c7212 */ /* 0x000fe200078e0cff */
[----:B------:R-:W-:-:S02]  /*4710*/  IMAD.MOV.U32 R16, RZ, RZ, R27 ;  /* 0x000000ffff107224 */ /* 0x000fc400078e001b */
[----:B------:R-:W-:Y:S01]  /*4720*/  IMAD.MOV.U32 R21, RZ, RZ, -0x1 ;  /* 0xffffffffff157424 */ /* 0x000fe200078e00ff */
[----:B------:R0:W1:Y:S01]  /*4730*/  POPC R20, R28 ;  /* 0x0000001c00147309 */ /* 0x0000620000000000 */
[----:B------:R-:W-:-:S07]  /*4740*/  VIADD R45, R39, 0x10 ;  /* 0x00000010272d7836 */ /* 0x000fce0000000000 */
[----:B01----:R-:W-:Y:S05]  /*4750*/  WARPSYNC.COLLECTIVE R21, `(.L_x_133) ;  /* 0x0000000015087348 */ /* 0x003fea0003c00000 */
[----:B-1----:R1:W2:Y:S02]  /*4760*/  SHFL.DOWN P3, R22, R16, R17, R20 ;  /* 0x0800001110167389 */ /* 0x0022a40000060014 */
[----:B012---:R-:W-:Y:S05]  /*4770*/  ENDCOLLECTIVE ;  /* 0x000000000000791b */ /* 0x007fea0003800000 */
.L_x_133:
[-C--:B------:R-:W-:Y:S02]  /*4780*/  ISETP.GE.AND P0, PT, R39, R20.reuse, PT ;  /* 0x000000142700720c */ /* 0x080fe40003f06270 */
[-C--:B------:R-:W-:Y:S01]  /*4790*/  ISETP.GT.AND P2, PT, R45, R20.reuse, PT ;  /* 0x000000142d00720c */ /* 0x080fe20003f44270 */
        /* <DEDUP_REMOVED lines=8> */
.L_x_134:
        /* <DEDUP_REMOVED lines=8> */
.L_x_135:
[----:B------:R-:W-:Y:S01]  /*48a0*/  IMAD.MOV.U32 R17, RZ, RZ, 0x8 ;  /* 0x00000008ff117424 */ /* 0x000fe200078e00ff */
[----:B------:R-:W-:Y:S02]  /*48b0*/  SEL R22, R22, RZ, !P0 ;  /* 0x000000ff16167207 */ /* 0x000fe40004000000 */
[----:B------:R-:W-:-:S03]  /*48c0*/  ISETP.GT.AND P0, PT, R44, R20, PT ;  /* 0x000000142c00720c */ /* 0x000fc60003f04270 */
[----:B------:R-:W-:Y:S02]  /*48d0*/  IMAD.IADD R27, R29, 0x1, R22 ;  /* 0x000000011d1b7824 */ /* 0x000fe400078e0216 */
[----:B------:R-:W0:Y:S02]  /*48e0*/  LDC.64 R28, c[0x0][0x390] ;  /* 0x0000e400ff1c7b82 */ /* 0x000e240000000a00 */
[----:B------:R-:W-:-:S07]  /*48f0*/  IMAD.MOV.U32 R16, RZ, RZ, R27 ;  /* 0x000000ffff107224 */ /* 0x000fce00078e001b */
[----:B0-----:R-:W-:Y:S05]  /*4900*/  WARPSYNC.COLLECTIVE R21, `(.L_x_136) ;  /* 0x0000000015087348 */ /* 0x001fea0003c00000 */
[----:B------:R1:W2:Y:S02]  /*4910*/  SHFL.DOWN P3, R22, R16, R17, R20 ;  /* 0x0800001110167389 */ /* 0x0002a40000060014 */
[----:B012---:R-:W-:Y:S05]  /*4920*/  ENDCOLLECTIVE ;  /* 0x000000000000791b */ /* 0x007fea0003800000 */
.L_x_136:
[----:B------:R-:W-:Y:S01]  /*4930*/  IMAD.MOV.U32 R17, RZ, RZ, 0x10 ;  /* 0x00000010ff117424 */ /* 0x000fe200078e00ff */
[----:B------:R-:W-:Y:S02]  /*4940*/  SEL R22, R22, RZ, !P0 ;  /* 0x000000ff16167207 */ /* 0x000fe40004000000 */
[----:B------:R-:W-:-:S03]  /*4950*/  ISETP.NE.AND P0, PT, R26, 0x65, PT ;  /* 0x000000651a00780c */ /* 0x000fc60003f05270 */
[----:B------:R-:W-:-:S04]  /*4960*/  IMAD.IADD R47, R27, 0x1, R22 ;  /* 0x000000011b2f7824 */ /* 0x000fc800078e0216 */
[----:B------:R-:W-:-:S07]  /*4970*/  IMAD.MOV.U32 R16, RZ, RZ, R47 ;  /* 0x000000ffff107224 */ /* 0x000fce00078e002f */
[----:B------:R-:W-:Y:S05]  /*4980*/  WARPSYNC.COLLECTIVE R21, `(.L_x_137) ;  /* 0x0000000015087348 */ /* 0x000fea0003c00000 */
[----:B------:R0:W1:Y:S02]  /*4990*/  SHFL.DOWN P3, R22, R16, R17, R20 ;  /* 0x0800001110167389 */ /* 0x0000640000060014 */
[----:B01----:R-:W-:Y:S05]  /*49a0*/  ENDCOLLECTIVE ;  /* 0x000000000000791b */ /* 0x003fea0003800000 */
.L_x_137:
[----:B------:R-:W-:Y:S05]  /*49b0*/  WARPSYNC.COLLECTIVE R21, `(.L_x_138) ;  /* 0x0000000015087348 */ /* 0x000fea0003c00000 */
[----:B------:R-:W-:Y:S01]  /*49c0*/  VOTE.ALL P0, P0 ;  /* 0x0000000000ff7806 */ /* 0x000fe20000000000 */
[----:B------:R-:W-:-:S12]  /*49d0*/  ENDCOLLECTIVE ;  /* 0x000000000000791b */ /* 0x000fd80003800000 */
.L_x_138:
[----:B------:R-:W-:Y:S02]  /*49e0*/  IADD3 R28, P3, PT, R28, 0x100, RZ ;  /* 0x000001001c1c7810 */ /* 0x000fe40007f7e0ff */
[----:B------:R-:W-:-:S03]  /*49f0*/  SEL R22, R22, RZ, !P2 ;  /* 0x000000ff16167207 */ /* 0x000fc60005000000 */
[----:B------:R-:W-:Y:S02]  /*4a00*/  IMAD.X R3, RZ, RZ, R29, P3 ;  /* 0x000000ffff037224 */ /* 0x000fe400018e061d */
[----:B------:R-:W-:Y:S01]  /*4a10*/  IMAD.IADD R46, R47, 0x1, R22 ;  /* 0x000000012f2e7824 */ /* 0x000fe200078e0216 */
[----:B------:R-:W-:Y:S06]  /*4a20*/  BRA `(.L_x_139) ;  /* 0xffffffc800647947 */ /* 0x000fec000383ffff */
.L_x_104:
[----:B------:R-:W-:Y:S01]  /*4a30*/  BSSY B1, `(.L_x_140) ;  /* 0x0000006000017945 */ /* 0x000fe20003800000 */
[----:B------:R-:W-:Y:S01]  /*4a40*/  PLOP3.LUT P0, PT, P0, PT, PT, 0x8, 0x80 ;  /* 0x000000000080781c */ /* 0x000fe2000070e170 */
[----:B------:R-:W-:-:S12]  /*4a50*/  IMAD.MOV.U32 R21, RZ, RZ, -0x1 ;  /* 0xffffffffff157424 */ /* 0x000fd800078e00ff */
[----:B------:R-:W-:Y:S05]  /*4a60*/  WARPSYNC.COLLECTIVE R21, `(.L_x_141) ;  /* 0x0000000015087348 */ /* 0x000fea0003c00000 */
[----:B------:R-:W-:Y:S01]  /*4a70*/  VOTE.ANY P0, P0 ;  /* 0x0000000000ff7806 */ /* 0x000fe20000000100 */
[----:B------:R-:W-:-:S12]  /*4a80*/  ENDCOLLECTIVE ;  /* 0x000000000000791b */ /* 0x000fd80003800000 */
.L_x_141:
[----:B------:R-:W-:Y:S05]  /*4a90*/  BSYNC B1 ;  /* 0x0000000000017941 */ /* 0x000fea0003800000 */
.L_x_140:
[----:B------:R-:W-:Y:S05]  /*4aa0*/  BRA `(.L_x_142) ;  /* 0xffffffc800747947 */ /* 0x000fea000383ffff */
.L_x_106:
[----:B------:R-:W-:Y:S01]  /*4ab0*/  BSSY B1, `(.L_x_143) ;  /* 0x0000006000017945 */ /* 0x000fe20003800000 */
[----:B------:R-:W-:Y:S01]  /*4ac0*/  PLOP3.LUT P0, PT, P0, PT, PT, 0x8, 0x80 ;  /* 0x000000000080781c */ /* 0x000fe2000070e170 */
[----:B------:R-:W-:-:S12]  /*4ad0*/  IMAD.MOV.U32 R21, RZ, RZ, -0x1 ;  /* 0xffffffffff157424 */ /* 0x000fd800078e00ff */
[----:B------:R-:W-:Y:S05]  /*4ae0*/  WARPSYNC.COLLECTIVE R21, `(.L_x_144) ;  /* 0x0000000015087348 */ /* 0x000fea0003c00000 */
[----:B------:R-:W-:Y:S01]  /*4af0*/  VOTE.ANY P0, P0 ;  /* 0x0000000000ff7806 */ /* 0x000fe20000000100 */
[----:B------:R-:W-:-:S12]  /*4b00*/  ENDCOLLECTIVE ;  /* 0x000000000000791b */ /* 0x000fd80003800000 */
.L_x_144:
[----:B------:R-:W-:Y:S05]  /*4b10*/  BSYNC B1 ;  /* 0x0000000000017941 */ /* 0x000fea0003800000 */
.L_x_143:
[----:B------:R-:W-:Y:S05]  /*4b20*/  BRA `(.L_x_145) ;  /* 0xffffffc800c87947 */ /* 0x000fea000383ffff */
.L_x_108:
[----:B------:R-:W-:Y:S01]  /*4b30*/  BSSY B1, `(.L_x_146) ;  /* 0x0000006000017945 */ /* 0x000fe20003800000 */
[----:B------:R-:W-:Y:S01]  /*4b40*/  PLOP3.LUT P0, PT, P0, PT, PT, 0x8, 0x80 ;  /* 0x000000000080781c */ /* 0x000fe2000070e170 */
[----:B------:R-:W-:-:S12]  /*4b50*/  IMAD.MOV.U32 R21, RZ, RZ, -0x1 ;  /* 0xffffffffff157424 */ /* 0x000fd800078e00ff */
[----:B------:R-:W-:Y:S05]  /*4b60*/  WARPSYNC.COLLECTIVE R21, `(.L_x_147) ;  /* 0x0000000015087348 */ /* 0x000fea0003c00000 */
[----:B------:R-:W-:Y:S01]  /*4b70*/  VOTE.ANY R21, PT, P0 ;  /* 0x0000000000157806 */ /* 0x000fe200000e0100 */
[----:B------:R-:W-:Y:S06]  /*4b80*/  ENDCOLLECTIVE ;  /* 0x000000000000791b */ /* 0x000fec0003800000 */
.L_x_147:
[----:B------:R-:W-:Y:S05]  /*4b90*/  BSYNC B1 ;  /* 0x0000000000017941 */ /* 0x000fea0003800000 */
.L_x_146:
        /* <DEDUP_REMOVED lines=11> */
.L_x_148:
        /* <DEDUP_REMOVED lines=9> */
.L_x_149:
        /* <DEDUP_REMOVED lines=8> */
.L_x_150:
        /* <DEDUP_REMOVED lines=8> */
.L_x_151:
        /* <DEDUP_REMOVED lines=8> */
.L_x_152:
[----:B------:R-:W-:Y:S02]  /*4e60*/  SEL R22, R22, RZ, !P0 ;  /* 0x000000ff16167207 */ /* 0x000fe40004000000 */
[----:B------:R-:W-:Y:S02]  /*4e70*/  ISETP.NE.AND P0, PT, R26, 0x65, PT ;  /* 0x000000651a00780c */ /* 0x000fe40003f05270 */
[----:B------:R-:W-:-:S11]  /*4e80*/  IADD3 R46, PT, PT, R47, R22, R46 ;  /* 0x000000162f2e7210 */ /* 0x000fd60007ffe02e */
[----:B------:R-:W-:Y:S05]  /*4e90*/  WARPSYNC.COLLECTIVE R21, `(.L_x_153) ;  /* 0x0000000015087348 */ /* 0x000fea0003c00000 */
[----:B------:R-:W-:Y:S01]  /*4ea0*/  VOTE.ALL P0, P0 ;  /* 0x0000000000ff7806 */ /* 0x000fe20000000000 */
[----:B------:R-:W-:-:S12]  /*4eb0*/  ENDCOLLECTIVE ;  /* 0x000000000000791b */ /* 0x000fd80003800000 */
.L_x_153:
[----:B------:R-:W-:Y:S05]  /*4ec0*/  BRA `(.L_x_154) ;  /* 0xffffffc800607947 */ /* 0x000fea000383ffff */
.L_x_113:
[----:B------:R-:W-:Y:S01]  /*4ed0*/  BSSY B0, `(.L_x_155) ;  /* 0x0000006000007945 */ /* 0x000fe20003800000 */
[----:B------:R-:W-:Y:S01]  /*4ee0*/  PLOP3.LUT P0, PT, P0, PT, PT, 0x8, 0x80 ;  /* 0x000000000080781c */ /* 0x000fe2000070e170 */
[----:B------:R-:W-:-:S12]  /*4ef0*/  IMAD.MOV.U32 R21, RZ, RZ, -0x1 ;  /* 0xffffffffff157424 */ /* 0x000fd800078e00ff */
[----:B------:R-:W-:Y:S05]  /*4f00*/  WARPSYNC.COLLECTIVE R21, `(.L_x_156) ;  /* 0x0000000015087348 */ /* 0x000fea0003c00000 */
[----:B------:R-:W-:Y:S01]  /*4f10*/  VOTE.ANY P0, P0 ;  /* 0x0000000000ff7806 */ /* 0x000fe20000000100 */
[----:B------:R-:W-:-:S12]  /*4f20*/  ENDCOLLECTIVE ;  /* 0x000000000000791b */ /* 0x000fd80003800000 */
.L_x_156:
[----:B------:R-:W-:Y:S05]  /*4f30*/  BSYNC B0 ;  /* 0x0000000000007941 */ /* 0x000fea0003800000 */
.L_x_155:
[----:B------:R-:W-:Y:S05]  /*4f40*/  BRA `(.L_x_157) ;  /* 0xffffffe000987947 */ /* 0x000fea000383ffff */
.L_x_115:
[----:B------:R-:W-:Y:S01]  /*4f50*/  BSSY B0, `(.L_x_158) ;  /* 0x0000006000007945 */ /* 0x000fe20003800000 */
[----:B------:R-:W-:Y:S01]  /*4f60*/  PLOP3.LUT P0, PT, P0, PT, PT, 0x8, 0x80 ;  /* 0x000000000080781c */ /* 0x000fe2000070e170 */
[----:B------:R-:W-:-:S12]  /*4f70*/  IMAD.MOV.U32 R21, RZ, RZ, -0x1 ;  /* 0xffffffffff157424 */ /* 0x000fd800078e00ff */
[----:B------:R-:W-:Y:S05]  /*4f80*/  WARPSYNC.COLLECTIVE R21, `(.L_x_159) ;  /* 0x0000000015087348 */ /* 0x000fea0003c00000 */
[----:B------:R-:W-:Y:S01]  /*4f90*/  VOTE.ANY P0, P0 ;  /* 0x0000000000ff7806 */ /* 0x000fe20000000100 */
[----:B------:R-:W-:-:S12]  /*4fa0*/  ENDCOLLECTIVE ;  /* 0x000000000000791b */ /* 0x000fd80003800000 */
.L_x_159:
[----:B------:R-:W-:Y:S05]  /*4fb0*/  BSYNC B0 ;  /* 0x0000000000007941 */ /* 0x000fea0003800000 */
.L_x_158:
[----:B------:R-:W-:Y:S05]  /*4fc0*/  BRA `(.L_x_160) ;  /* 0xffffffe000ec7947 */ /* 0x000fea000383ffff */
.L_x_117:
[----:B------:R-:W0:Y:S01]  /*4fd0*/  S2R R26, SR_GEMASK ;  /* 0x00000000001a7919 */ /* 0x000e220000003c00 */
[----:B------:R-:W-:Y:S01]  /*4fe0*/  BSSY B0, `(.L_x_161) ;  /* 0x0000006000007945 */ /* 0x000fe20003800000 */
[----:B------:R-:W-:Y:S01]  /*4ff0*/  PLOP3.LUT P0, PT, P0, PT, PT, 0x8, 0x80 ;  /* 0x000000000080781c */ /* 0x000fe2000070e170 */
[----:B------:R-:W-:-:S12]  /*5000*/  IMAD.MOV.U32 R21, RZ, RZ, -0x1 ;  /* 0xffffffffff157424 */ /* 0x000fd800078e00ff */
[----:B0-----:R-:W-:Y:S05]  /*5010*/  WARPSYNC.COLLECTIVE R21, `(.L_x_162) ;  /* 0x0000000015087348 */ /* 0x001fea0003c00000 */
[----:B------:R-:W-:Y:S01]  /*5020*/  VOTE.ANY R21, PT, P0 ;  /* 0x0000000000157806 */ /* 0x000fe200000e0100 */
[----:B0-----:R-:W-:Y:S06]  /*5030*/  ENDCOLLECTIVE ;  /* 0x000000000000791b */ /* 0x001fec0003800000 */
.L_x_162:
[----:B------:R-:W-:Y:S05]  /*5040*/  BSYNC B0 ;  /* 0x0000000000007941 */ /* 0x000fea0003800000 */
.L_x_161:
[----:B------:R-:W-:Y:S01]  /*5050*/  LOP3.LUT R21, R21, 0x80000000, R26, 0xec, !PT ;  /* 0x8000000015157812 */ /* 0x000fe200078eec1a */
[----:B------:R-:W-:-:S04]  /*5060*/  IMAD.MOV.U32 R17, RZ, RZ, 0x1 ;  /* 0x00000001ff117424 */ /* 0x000fc800078e00ff */
        /* <DEDUP_REMOVED lines=8> */
.L_x_163:
[----:B------:R-:W-:Y:S01]  /*50f0*/  ISETP.GE.AND P0, PT, R38, R20, PT ;  /* 0x000000142600720c */ /* 0x000fe20003f06270 */
[----:B------:R-:W-:-:S03]  /*5100*/  IMAD.MOV.U32 R17, RZ, RZ, 0x2 ;  /* 0x00000002ff117424 */ /* 0x000fc600078e00ff */
[----:B------:R-:W-:-:S05]  /*5110*/  SEL R22, R22, RZ, !P0 ;  /* 0x000000ff16167207 */ /* 0x000fca0004000000 */
[----:B------:R-:W-:Y:S02]  /*5120*/  IMAD.IADD R43, R22, 0x1, R19 ;  /* 0x00000001162b7824 */ /* 0x000fe400078e0213 */
[----:B------:R-:W-:Y:S02]  /*5130*/  VIADD R19, R38, 0x2 ;  /* 0x0000000226137836 */ /* 0x000fe40000000000 */
[----:B------:R-:W-:-:S03]  /*5140*/  IMAD.MOV.U32 R16, RZ, RZ, R43 ;  /* 0x000000ffff107224 */ /* 0x000fc600078e002b */
[----:B------:R-:W-:Y:S01]  /*5150*/  ISETP.GT.AND P0, PT, R19, R20, PT ;  /* 0x000000141300720c */ /* 0x000fe20003f04270 */
[----:B------:R-:W-:-:S12]  /*5160*/  VIADD R19, R38, 0x4 ;  /* 0x0000000426137836 */ /* 0x000fd80000000000 */
[----:B------:R-:W-:Y:S05]  /*5170*/  WARPSYNC.COLLECTIVE R21, `(.L_x_164) ;  /* 0x0000000015087348 */ /* 0x000fea0003c00000 */
[----:B------:R0:W1:Y:S02]  /*5180*/  SHFL.DOWN P3, R22, R16, R17, R20 ;  /* 0x0800001110167389 */ /* 0x0000640000060014 */
[----:B01----:R-:W-:Y:S05]  /*5190*/  ENDCOLLECTIVE ;  /* 0x000000000000791b */ /* 0x003fea0003800000 */
.L_x_164:
[----:B------:R-:W-:Y:S01]  /*51a0*/  IMAD.MOV.U32 R17, RZ, RZ, 0x4 ;  /* 0x00000004ff117424 */ /* 0x000fe200078e00ff */
[----:B------:R-:W-:Y:S02]  /*51b0*/  SEL R22, R22, RZ, !P0 ;  /* 0x000000ff16167207 */ /* 0x000fe40004000000 */
[----:B------:R-:W-:-:S03]  /*51c0*/  ISETP.GT.AND P0, PT, R19, R20, PT ;  /* 0x000000141300720c */ /* 0x000fc60003f04270 */
[----:B------:R-:W-:Y:S02]  /*51d0*/  IMAD.IADD R45, R43, 0x1, R22 ;  /* 0x000000012b2d7824 */ /* 0x000fe400078e0216 */
[----:B------:R-:W-:Y:S02]  /*51e0*/  VIADD R43, R38, 0x8 ;  /* 0x00000008262b7836 */ /* 0x000fe40000000000 */
[----:B------:R-:W-:-:S07]  /*51f0*/  IMAD.MOV.U32 R16, RZ, RZ, R45 ;  /* 0x000000ffff107224 */ /* 0x000fce00078e002d */
[----:B------:R-:W-:Y:S05]  /*5200*/  WARPSYNC.COLLECTIVE R21, `(.L_x_165) ;  /* 0x0000000015087348 */ /* 0x000fea0003c00000 */
[----:B------:R0:W1:Y:S02]  /*5210*/  SHFL.DOWN P3, R22, R16, R17, R20 ;  /* 0x0800001110167389 */ /* 0x0000640000060014 */
[----:B01----:R-:W-:Y:S05]  /*5220*/  ENDCOLLECTIVE ;  /* 0x000000000000791b */ /* 0x003fea0003800000 */
.L_x_165:
        /* <DEDUP_REMOVED lines=9> */
.L_x_166:
[----:B------:R-:W-:Y:S01]  /*52c0*/  IMAD.MOV.U32 R17, RZ, RZ, 0x10 ;  /* 0x00000010ff117424 */ /* 0x000fe200078e00ff */
[----:B------:R-:W-:Y:S02]  /*52d0*/  SEL R22, R22, RZ, !P0 ;  /* 0x000000ff16167207 */ /* 0x000fe40004000000 */
[----:B------:R-:W-:-:S03]  /*52e0*/  ISETP.NE.AND P0, PT, R18, 0x65, PT ;  /* 0x000000651200780c */ /* 0x000fc60003f05270 */
[----:B------:R-:W-:Y:S02]  /*52f0*/  IMAD.IADD R43, R19, 0x1, R22 ;  /* 0x00000001132b7824 */ /* 0x000fe400078e0216 */
[----:B------:R-:W-:Y:S02]  /*5300*/  VIADD R19, R38, 0x10 ;  /* 0x0000001026137836 */ /* 0x000fe40000000000 */
[----:B------:R-:W-:-:S03]  /*5310*/  IMAD.MOV.U32 R16, RZ, RZ, R43 ;  /* 0x000000ffff107224 */ /* 0x000fc600078e002b */
[----:B------:R-:W-:-:S13]  /*5320*/  ISETP.GT.AND P2, PT, R19, R20, PT ;  /* 0x000000141300720c */ /* 0x000fda0003f44270 */
[----:B------:R-:W-:Y:S05]  /*5330*/  WARPSYNC.COLLECTIVE R21, `(.L_x_167) ;  /* 0x0000000015087348 */ /* 0x000fea0003c00000 */
[----:B------:R0:W1:Y:S02]  /*5340*/  SHFL.DOWN P3, R22, R16, R17, R20 ;  /* 0x0800001110167389 */ /* 0x0000640000060014 */
[----:B01----:R-:W-:Y:S05]  /*5350*/  ENDCOLLECTIVE ;  /* 0x000000000000791b */ /* 0x003fea0003800000 */
.L_x_167:
[----:B------:R-:W-:Y:S05]  /*5360*/  WARPSYNC.COLLECTIVE R21, `(.L_x_168) ;  /* 0x0000000015087348 */ /* 0x000fea0003c00000 */
[----:B------:R-:W-:Y:S01]  /*5370*/  VOTE.ALL P0, P0 ;  /* 0x0000000000ff7806 */ /* 0x000fe20000000000 */
[----:B------:R-:W-:-:S12]  /*5380*/  ENDCOLLECTIVE ;  /* 0x000000000000791b */ /* 0x000fd80003800000 */
.L_x_168:
[----:B------:R-:W-:Y:S02]  /*5390*/  IADD3 R44, P3, PT, R44, 0x100, RZ ;  /* 0x000001002c2c7810 */ /* 0x000fe40007f7e0ff */
[----:B------:R-:W-:-:S03]  /*53a0*/  SEL R22, R22, RZ, !P2 ;  /* 0x000000ff16167207 */ /* 0x000fc60005000000 */
[----:B------:R-:W-:Y:S02]  /*53b0*/  IMAD.X R45, RZ, RZ, R45, P3 ;  /* 0x000000ffff2d7224 */ /* 0x000fe400018e062d */
[----:B------:R-:W-:Y:S01]  /*53c0*/  IMAD.IADD R46, R43, 0x1, R22 ;  /* 0x000000012b2e7824 */ /* 0x000fe200078e0216 */
[----:B------:R-:W-:Y:S06]  /*53d0*/  BRA `(.L_x_169) ;  /* 0xffffffe000847947 */ /* 0x000fec000383ffff */
.L_x_119:
[----:B------:R-:W-:Y:S01]  /*53e0*/  BSSY B0, `(.L_x_170) ;  /* 0x0000006000007945 */ /* 0x000fe20003800000 */
[----:B------:R-:W-:Y:S01]  /*53f0*/  PLOP3.LUT P0, PT, P0, PT, PT, 0x8, 0x80 ;  /* 0x000000000080781c */ /* 0x000fe2000070e170 */
[----:B------:R-:W-:-:S12]  /*5400*/  IMAD.MOV.U32 R21, RZ, RZ, -0x1 ;  /* 0xffffffffff157424 */ /* 0x000fd800078e00ff */
[----:B------:R-:W-:Y:S05]  /*5410*/  WARPSYNC.COLLECTIVE R21, `(.L_x_171) ;  /* 0x0000000015087348 */ /* 0x000fea0003c00000 */
[----:B------:R-:W-:Y:S01]  /*5420*/  VOTE.ANY P0, P0 ;  /* 0x0000000000ff7806 */ /* 0x000fe20000000100 */
[----:B------:R-:W-:-:S12]  /*5430*/  ENDCOLLECTIVE ;  /* 0x000000000000791b */ /* 0x000fd80003800000 */
.L_x_171:
[----:B------:R-:W-:Y:S05]  /*5440*/  BSYNC B0 ;  /* 0x0000000000007941 */ /* 0x000fea0003800000 */
.L_x_170:
[----:B------:R-:W-:Y:S05]  /*5450*/  BRA `(.L_x_172) ;  /* 0xffffffe0008c7947 */ /* 0x000fea000383ffff */
.L_x_121:
[----:B------:R-:W-:Y:S01]  /*5460*/  BSSY B0, `(.L_x_173) ;  /* 0x0000006000007945 */ /* 0x000fe20003800000 */
[----:B------:R-:W-:Y:S01]  /*5470*/  PLOP3.LUT P0, PT, P0, PT, PT, 0x8, 0x80 ;  /* 0x000000000080781c */ /* 0x000fe2000070e170 */
[----:B------:R-:W-:-:S12]  /*5480*/  IMAD.MOV.U32 R21, RZ, RZ, -0x1 ;  /* 0xffffffffff157424 */ /* 0x000fd800078e00ff */
[----:B------:R-:W-:Y:S05]  /*5490*/  WARPSYNC.COLLECTIVE R21, `(.L_x_174) ;  /* 0x0000000015087348 */ /* 0x000fea0003c00000 */
[----:B------:R-:W-:Y:S01]  /*54a0*/  VOTE.ANY P0, P0 ;  /* 0x0000000000ff7806 */ /* 0x000fe20000000100 */
[----:B------:R-:W-:-:S12]  /*54b0*/  ENDCOLLECTIVE ;  /* 0x000000000000791b */ /* 0x000fd80003800000 */
.L_x_174:
[----:B------:R-:W-:Y:S05]  /*54c0*/  BSYNC B0 ;  /* 0x0000000000007941 */ /* 0x000fea0003800000 */
.L_x_173:
[----:B------:R-:W-:Y:S05]  /*54d0*/  BRA `(.L_x_175) ;  /* 0xffffffe000e07947 */ /* 0x000fea000383ffff */
.L_x_123:
[----:B------:R-:W-:Y:S01]  /*54e0*/  BSSY B0, `(.L_x_176) ;  /* 0x0000006000007945 */ /* 0x000fe20003800000 */
[----:B------:R-:W-:Y:S01]  /*54f0*/  PLOP3.LUT P0, PT, P0, PT, PT, 0x8, 0x80 ;  /* 0x000000000080781c */ /* 0x000fe2000070e170 */
[----:B------:R-:W-:-:S12]  /*5500*/  IMAD.MOV.U32 R21, RZ, RZ, -0x1 ;  /* 0xffffffffff157424 */ /* 0x000fd800078e00ff */
[----:B------:R-:W-:Y:S05]  /*5510*/  WARPSYNC.COLLECTIVE R21, `(.L_x_177) ;  /* 0x0000000015087348 */ /* 0x000fea0003c00000 */
[----:B------:R-:W-:Y:S01]  /*5520*/  VOTE.ANY R21, PT, P0 ;  /* 0x0000000000157806 */ /* 0x000fe200000e0100 */
[----:B------:R-:W-:Y:S06]  /*5530*/  ENDCOLLECTIVE ;  /* 0x000000000000791b */ /* 0x000fec0003800000 */
.L_x_177:
[----:B------:R-:W-:Y:S05]  /*5540*/  BSYNC B0 ;  /* 0x0000000000007941 */ /* 0x000fea0003800000 */
.L_x_176:
        /* <DEDUP_REMOVED lines=11> */
.L_x_178:
        /* <DEDUP_REMOVED lines=11> */
.L_x_179:
        /* <DEDUP_REMOVED lines=9> */
.L_x_180:
        /* <DEDUP_REMOVED lines=8> */
.L_x_181:
        /* <DEDUP_REMOVED lines=9> */
.L_x_182:
[----:B------:R-:W-:Y:S02]  /*5850*/  SEL R22, R22, RZ, !P0 ;  /* 0x000000ff16167207 */ /* 0x000fe40004000000 */
[----:B------:R-:W-:Y:S02]  /*5860*/  ISETP.NE.AND P0, PT, R18, 0x65, PT ;  /* 0x000000651200780c */ /* 0x000fe40003f05270 */
[----:B------:R-:W-:-:S11]  /*5870*/  IADD3 R46, PT, PT, R47, R22, R46 ;  /* 0x000000162f2e7210 */ /* 0x000fd60007ffe02e */
[----:B------:R-:W-:Y:S05]  /*5880*/  WARPSYNC.COLLECTIVE R21, `(.L_x_183) ;  /* 0x0000000015087348 */ /* 0x000fea0003c00000 */
[----:B------:R-:W-:Y:S01]  /*5890*/  VOTE.ALL P0, P0 ;  /* 0x0000000000ff7806 */ /* 0x000fe20000000000 */
[----:B------:R-:W-:-:S12]  /*58a0*/  ENDCOLLECTIVE ;  /* 0x000000000000791b */ /* 0x000fd80003800000 */
.L_x_183:
[----:B------:R-:W-:Y:S05]  /*58b0*/  BRA `(.L_x_184) ;  /* 0xffffffe000787947 */ /* 0x000fea000383ffff */
.L_x_185:
        /* <DEDUP_REMOVED lines=12> */
.L_x_349:


//--------------------- .text._ZN3cub18CUB_300001_SM_10006detail4scan20DeviceScanInitKernelINS0_13ScanTileStateIiLb1EEEEEvT_i --------------------------
	.section	.text._ZN3cub18CUB_300001_SM_10006detail4scan20DeviceScanInitKernelINS0_13ScanTileStateIiLb1EEEEEvT_i,"ax",@progbits
	.align	128
        .global         _ZN3cub18CUB_300001_SM_10006detail4scan20DeviceScanInitKernelINS0_13ScanTileStateIiLb1EEEEEvT_i
        .type           _ZN3cub18CUB_300001_SM_10006detail4scan20DeviceScanInitKernelINS0_13ScanTileStateIiLb1EEEEEvT_i,@function
        .size           _ZN3cub18CUB_300001_SM_10006detail4scan20DeviceScanInitKernelINS0_13ScanTileStateIiLb1EEEEEvT_i,(.L_x_350 - _ZN3cub18CUB_300001_SM_10006detail4scan20DeviceScanInitKernelINS0_13ScanTileStateIiLb1EEEEEvT_i)
        .other          _ZN3cub18CUB_300001_SM_10006detail4scan20DeviceScanInitKernelINS0_13ScanTileStateIiLb1EEEEEvT_i,@"STO_CUDA_ENTRY STV_DEFAULT"
_ZN3cub18CUB_300001_SM_10006detail4scan20DeviceScanInitKernelINS0_13ScanTileStateIiLb1EEEEEvT_i:
.text._ZN3cub18CUB_300001_SM_10006detail4scan20DeviceScanInitKernelINS0_13ScanTileStateIiLb1EEEEEvT_i:
[----:B------:R-:W-:Y:S01]  /*0000*/  LDC R1, c[0x0][0x37c] ;  /* 0x0000df00ff017b82 */ /* 0x000fe20000000800 */
[----:B------:R-:W0:Y:S07]  /*0010*/  S2R R0, SR_TID.X ;  /* 0x0000000000007919 */ /* 0x000e2e0000002100 */
[----:B------:R-:W1:Y:S01]  /*0020*/  S2UR UR6, SR_CTAID.X ;  /* 0x00000000000679c3 */ /* 0x000e620000002500 */
[----:B------:R-:W2:Y:S07]  /*0030*/  LDCU UR4, c[0x0][0x388] ;  /* 0x00007100ff0477ac */ /* 0x000eae0008000800 */
[----:B------:R-:W1:Y:S01]  /*0040*/  LDC R5, c[0x0][0x360] ;  /* 0x0000d800ff057b82 */ /* 0x000e620000000800 */
[----:B0-----:R-:W-:Y:S01]  /*0050*/  ISETP.GT.U32.AND P0, PT, R0, 0x1f, PT ;  /* 0x0000001f0000780c */ /* 0x001fe20003f04070 */
[----:B-1----:R-:W-:-:S03]  /*0060*/  IMAD R5, R5, UR6, R0 ;  /* 0x0000000605057c24 */ /* 0x002fc6000f8e0200 */
[----:B------:R-:W-:Y:S02]  /*0070*/  ISETP.NE.OR P0, PT, RZ, UR6, P0 ;  /* 0x00000006ff007c0c */ /* 0x000fe40008705670 */
[----:B--2---:R-:W-:Y:S01]  /*0080*/  ISETP.GE.AND P1, PT, R5, UR4, PT ;  /* 0x0000000405007c0c */ /* 0x004fe2000bf26270 */
[----:B------:R-:W0:-:S12]  /*0090*/  LDCU.64 UR4, c[0x0][0x358] ;  /* 0x00006b00ff0477ac */ /* 0x000e180008000a00 */
[----:B------:R-:W1:Y:S01]  /*00a0*/  @!P1 LDC.64 R2, c[0x0][0x380] ;  /* 0x0000e000ff029b82 */ /* 0x000e620000000a00 */
[----:B------:R-:W-:Y:S01]  /*00b0*/  @!P1 MOV R4, 0x63 ;  /* 0x0000006300049802 */ /* 0x000fe20000000f00 */
[----:B-1----:R-:W-:-:S04]  /*00c0*/  @!P1 IMAD.WIDE R2, R5, 0x8, R2 ;  /* 0x0000000805029825 */ /* 0x002fc800078e0202 */
[----:B------:R-:W-:-:S05]  /*00d0*/  HFMA2 R5, -RZ, RZ, 0, 0 ;  /* 0x00000000ff057431 */ /* 0x000fca00000001ff */
[----:B0-----:R0:W-:Y:S01]  /*00e0*/  @!P1 STG.E.64 desc[UR4][R2.64+0x100], R4 ;  /* 0x0001000402009986 */ /* 0x0011e2000c101b04 */
[----:B------:R-:W-:Y:S05]  /*00f0*/  @P0 EXIT ;  /* 0x000000000000094d */ /* 0x000fea0003800000 */
[----:B0-----:R-:W0:Y:S02]  /*0100*/  LDC.64 R2, c[0x0][0x380] ;  /* 0x0000e000ff027b82 */ /* 0x001e240000000a00 */
[----:B0-----:R-:W-:-:S05]  /*0110*/  IMAD.WIDE.U32 R2, R0, 0x8, R2 ;  /* 0x0000000800027825 */ /* 0x001fca00078e0002 */
[----:B------:R-:W-:Y:S01]  /*0120*/  STG.E.64 desc[UR4][R2.64], RZ ;  /* 0x000000ff02007986 */ /* 0x000fe2000c101b04 */
[----:B------:R-:W-:Y:S05]  /*0130*/  EXIT ;  /* 0x000000000000794d */ /* 0x000fea0003800000 */
.L_x_186:
        /* <DEDUP_REMOVED lines=12> */
.L_x_350:


//--------------------- .text._ZN3cub18CUB_300001_SM_10006detail11EmptyKernelIvEEvv --------------------------
	.section	.text._ZN3cub18CUB_300001_SM_10006detail11EmptyKernelIvEEvv,"ax",@progbits
	.align	128
        .global         _ZN3cub18CUB_300001_SM_10006detail11EmptyKernelIvEEvv
        .type           _ZN3cub18CUB_300001_SM_10006detail11EmptyKernelIvEEvv,@function
        .size           _ZN3cub18CUB_300001_SM_10006detail11EmptyKernelIvEEvv,(.L_x_351 - _ZN3cub18CUB_300001_SM_10006detail11EmptyKernelIvEEvv)
        .other          _ZN3cub18CUB_300001_SM_10006detail11EmptyKernelIvEEvv,@"STO_CUDA_ENTRY STV_DEFAULT"
_ZN3cub18CUB_300001_SM_10006detail11EmptyKernelIvEEvv:
.text._ZN3cub18CUB_300001_SM_10006detail11EmptyKernelIvEEvv:
[----:B------:R-:W-:Y:S01]  /*0000*/  LDC R1, c[0x0][0x37c] ;  /* 0x0000df00ff017b82 */ /* 0x000fe20000000800 */
[----:B------:R-:W-:Y:S05]  /*0010*/  EXIT ;  /* 0x000000000000794d */ /* 0x000fea0003800000 */
.L_x_187:
        /* <DEDUP_REMOVED lines=14> */
.L_x_351:


//--------------------- .text._Z10coalescingIjEvPhPKiPiS0_i --------------------------
	.section	.text._Z10coalescingIjEvPhPKiPiS0_i,"ax",@progbits
	.align	128
        .global         _Z10coalescingIjEvPhPKiPiS0_i
        .type           _Z10coalescingIjEvPhPKiPiS0_i,@function
        .size           _Z10coalescingIjEvPhPKiPiS0_i,(.L_x_352 - _Z10coalescingIjEvPhPKiPiS0_i)
        .other          _Z10coalescingIjEvPhPKiPiS0_i,@"STO_CUDA_ENTRY STV_DEFAULT"
_Z10coalescingIjEvPhPKiPiS0_i:
.text._Z10coalescingIjEvPhPKiPiS0_i:
[----:B------:R-:W-:Y:S01]  /*0000*/  LDC R1, c[0x0][0x37c] ;  /* 0x0000df00ff017b82 */ /* 0x000fe20000000800 */
[----:B------:R-:W0:Y:S07]  /*0010*/  S2R R0, SR_TID.X ;  /* 0x0000000000007919 */ /* 0x000e2e0000002100 */
[----:B------:R-:W0:Y:S01]  /*0020*/  S2UR UR4, SR_CTAID.X ;  /* 0x00000000000479c3 */ /* 0x000e220000002500 */
[----:B------:R-:W1:Y:S07]  /*0030*/  LDCU UR5, c[0x0][0x3a0] ;  /* 0x00007400ff0577ac */ /* 0x000e6e0008000800 */
[----:B------:R-:W0:Y:S02]  /*0040*/  LDC R5, c[0x0][0x360] ;  /* 0x0000d800ff057b82 */ /* 0x000e240000000800 */
[----:B0-----:R-:W-:-:S04]  /*0050*/  IMAD R5, R5, UR4, R0 ;  /* 0x0000000405057c24 */ /* 0x001fc8000f8e0200 */
[----:B------:R-:W-:-:S05]  /*0060*/  IMAD.SHL.U32 R0, R5, 0x10, RZ ;  /* 0x0000001005007824 */ /* 0x000fca00078e00ff */
[----:B-1----:R-:W-:-:S13]  /*0070*/  ISETP.GE.AND P0, PT, R0, UR5, PT ;  /* 0x0000000500007c0c */ /* 0x002fda000bf06270 */
[----:B------:R-:W-:Y:S05]  /*0080*/  @P0 EXIT ;  /* 0x000000000000094d */ /* 0x000fea0003800000 */
[----:B------:R-:W0:Y:S01]  /*0090*/  LDC.64 R2, c[0x0][0x390] ;  /* 0x0000e400ff027b82 */ /* 0x000e220000000a00 */
[----:B------:R-:W1:Y:S01]  /*00a0*/  LDCU.64 UR4, c[0x0][0x358] ;  /* 0x00006b00ff0477ac */ /* 0x000e620008000a00 */
[----:B0-----:R-:W-:-:S05]  /*00b0*/  IMAD.WIDE R2, R5, 0x4, R2 ;  /* 0x0000000405027825 */ /* 0x001fca00078e0202 */
[----:B-1----:R-:W2:Y:S02]  /*00c0*/  LDG.E R0, desc[UR4][R2.64] ;  /* 0x0000000402007981 */ /* 0x002ea4000c1e1900 */
[----:B--2---:R-:W-:-:S13]  /*00d0*/  ISETP.GE.AND P0, PT, R0, 0x8, PT ;  /* 0x000000080000780c */ /* 0x004fda0003f06270 */
[----:B------:R-:W-:Y:S05]  /*00e0*/  @!P0 EXIT ;  /* 0x000000000000894d */ /* 0x000fea0003800000 */
[----:B------:R-:W0:Y:S02]  /*00f0*/  LDC.64 R2, c[0x0][0x388] ;  /* 0x0000e200ff027b82 */ /* 0x000e240000000a00 */
[----:B0-----:R-:W-:-:S06]  /*0100*/  IMAD.WIDE R2, R5, 0x4, R2 ;  /* 0x0000000405027825 */ /* 0x001fcc00078e0202 */
[----:B------:R-:W2:Y:S01]  /*0110*/  LDG.E R2, desc[UR4][R2.64] ;  /* 0x0000000402027981 */ /* 0x000ea2000c1e1900 */
[----:B------:R-:W-:Y:S01]  /*0120*/  SHF.R.S32.HI R7, RZ, 0x1f, R0 ;  /* 0x0000001fff077819 */ /* 0x000fe20000011400 */
[C---:B------:R-:W-:Y:S01]  /*0130*/  IMAD.SHL.U32 R4, R5.reuse, 0x80, RZ ;  /* 0x0000008005047824 */ /* 0x040fe200078e00ff */
[----:B------:R-:W-:Y:S01]  /*0140*/  BSSY.RECONVERGENT B0, `(.L_x_188) ;  /* 0x000002a000007945 */ /* 0x000fe20003800200 */
[----:B------:R-:W-:Y:S01]  /*0150*/  LOP3.LUT R10, R5, 0x1f, RZ, 0xc0, !PT ;  /* 0x0000001f050a7812 */ /* 0x000fe200078ec0ff */
[----:B------:R-:W-:Y:S01]  /*0160*/  IMAD.MOV.U32 R11, RZ, RZ, RZ ;  /* 0x000000ffff0b7224 */ /* 0x000fe200078e00ff */
[----:B------:R-:W-:Y:S02]  /*0170*/  LEA.HI R7, R7, R0, RZ, 0x3 ;  /* 0x0000000007077211 */ /* 0x000fe400078f18ff */
[----:B------:R-:W-:Y:S02]  /*0180*/  LOP3.LUT R4, R4, 0xfffff000, RZ, 0xc0, !PT ;  /* 0xfffff00004047812 */ /* 0x000fe400078ec0ff */
[----:B------:R-:W-:-:S02]  /*0190*/  SHF.R.S32.HI R7, RZ, 0x3, R7 ;  /* 0x00000003ff077819 */ /* 0x000fc40000011407 */
[----:B------:R-:W-:Y:S02]  /*01a0*/  SHF.R.S32.HI R5, RZ, 0x1f, R4 ;  /* 0x0000001fff057819 */ /* 0x000fe40000011404 */
[C---:B------:R-:W-:Y:S01]  /*01b0*/  LOP3.LUT R0, R7.reuse, 0x3, RZ, 0xc0, !PT ;  /* 0x0000000307007812 */ /* 0x040fe200078ec0ff */
[----:B------:R-:W-:-:S03]  /*01c0*/  VIADD R6, R7, 0xffffffff ;  /* 0xffffffff07067836 */ /* 0x000fc60000000000 */
[----:B------:R-:W-:Y:S02]  /*01d0*/  ISETP.NE.AND P0, PT, R0, RZ, PT ;  /* 0x000000ff0000720c */ /* 0x000fe40003f05270 */
[----:B------:R-:W-:Y:S02]  /*01e0*/  ISETP.GE.U32.AND P1, PT, R6, 0x3, PT ;  /* 0x000000030600780c */ /* 0x000fe40003f26070 */
[----:B--2---:R-:W-:-:S11]  /*01f0*/  SHF.R.S32.HI R3, RZ, 0x1f, R2 ;  /* 0x0000001fff037819 */ /* 0x004fd60000011402 */
[----:B------:R-:W-:Y:S05]  /*0200*/  @!P1 BRA `(.L_x_189) ;  /* 0x0000000000749947 */ /* 0x000fea0003800000 */
[----:B------:R-:W0:Y:S01]  /*0210*/  LDCU.64 UR8, c[0x0][0x398] ;  /* 0x00007300ff0877ac */ /* 0x000e220008000a00 */
[----:B------:R-:W-:Y:S01]  /*0220*/  LOP3.LUT R11, R7, 0xffffffc, RZ, 0xc0, !PT ;  /* 0x0ffffffc070b7812 */ /* 0x000fe200078ec0ff */
[----:B------:R-:W-:Y:S01]  /*0230*/  IMAD.MOV.U32 R17, RZ, RZ, R10 ;  /* 0x000000ffff117224 */ /* 0x000fe200078e000a */
[----:B------:R-:W1:Y:S03]  /*0240*/  LDCU.64 UR6, c[0x0][0x380] ;  /* 0x00007000ff0677ac */ /* 0x000e660008000a00 */
[----:B------:R-:W-:Y:S01]  /*0250*/  IMAD.MOV R16, RZ, RZ, -R11 ;  /* 0x000000ffff107224 */ /* 0x000fe200078e0a0b */
[----:B0-----:R-:W-:Y:S02]  /*0260*/  IADD3 R24, P2, PT, R2, UR8, RZ ;  /* 0x0000000802187c10 */ /* 0x001fe4000ff5e0ff */
[----:B-1----:R-:W-:Y:S02]  /*0270*/  IADD3 R6, P1, PT, R4, UR6, RZ ;  /* 0x0000000604067c10 */ /* 0x002fe4000ff3e0ff */
[----:B------:R-:W-:-:S02]  /*0280*/  IADD3 R24, P3, PT, R24, 0x10, RZ ;  /* 0x0000001018187810 */ /* 0x000fc40007f7e0ff */
[----:B------:R-:W-:Y:S02]  /*0290*/  IADD3.X R7, PT, PT, R5, UR7, RZ, P1, !PT ;  /* 0x0000000705077c10 */ /* 0x000fe40008ffe4ff */
[----:B------:R-:W-:-:S09]  /*02a0*/  IADD3.X R25, PT, PT, RZ, UR9, R3, P3, P2 ;  /* 0x00000009ff197c10 */ /* 0x000fd20009fe4403 */
.L_x_190:
[----:B------:R-:W-:-:S05]  /*02b0*/  IMAD.WIDE.U32 R12, R17, 0x8, R6 ;  /* 0x00000008110c7825 */ /* 0x000fca00078e0006 */
[----:B0-----:R-:W2:Y:S01]  /*02c0*/  LDG.E.64 R18, desc[UR4][R12.64] ;  /* 0x000000040c127981 */ /* 0x001ea2000c1e1b00 */
[----:B------:R-:W-:Y:S02]  /*02d0*/  IMAD.MOV.U32 R8, RZ, RZ, R24 ;  /* 0x000000ffff087224 */ /* 0x000fe400078e0018 */
[----:B------:R-:W-:-:S05]  /*02e0*/  IMAD.MOV.U32 R9, RZ, RZ, R25 ;  /* 0x000000ffff097224 */ /* 0x000fca00078e0019 */
[----:B--2---:R0:W-:Y:S04]  /*02f0*/  STG.E.64 desc[UR4][R8.64+-0x10], R18 ;  /* 0xfffff01208007986 */ /* 0x0041e8000c101b04 */
[----:B------:R-:W2:Y:S01]  /*0300*/  LDG.E.64 R20, desc[UR4][R12.64+0x100] ;  /* 0x000100040c147981 */ /* 0x000ea2000c1e1b00 */
[----:B------:R-:W-:-:S03]  /*0310*/  VIADD R15, R17, 0x60 ;  /* 0x00000060110f7836 */ /* 0x000fc60000000000 */
[----:B--2---:R0:W-:Y:S04]  /*0320*/  STG.E.64 desc[UR4][R8.64+-0x8], R20 ;  /* 0xfffff81408007986 */ /* 0x0041e8000c101b04 */
[----:B------:R-:W2:Y:S01]  /*0330*/  LDG.E.64 R22, desc[UR4][R12.64+0x200] ;  /* 0x000200040c167981 */ /* 0x000ea2000c1e1b00 */
[----:B------:R-:W-:-:S03]  /*0340*/  IMAD.WIDE.U32 R14, R15, 0x8, R6 ;  /* 0x000000080f0e7825 */ /* 0x000fc600078e0006 */
[----:B--2---:R0:W-:Y:S04]  /*0350*/  STG.E.64 desc[UR4][R8.64], R22 ;  /* 0x0000001608007986 */ /* 0x0041e8000c101b04 */
[----:B------:R-:W2:Y:S01]  /*0360*/  LDG.E.64 R14, desc[UR4][R14.64] ;  /* 0x000000040e0e7981 */ /* 0x000ea2000c1e1b00 */
[----:B------:R-:W-:Y:S01]  /*0370*/  VIADD R16, R16, 0x4 ;  /* 0x0000000410107836 */ /* 0x000fe20000000000 */
[----:B------:R-:W-:Y:S01]  /*0380*/  IADD3 R24, P2, PT, R8, 0x20, RZ ;  /* 0x0000002008187810 */ /* 0x000fe20007f5e0ff */
[----:B------:R-:W-:-:S03]  /*0390*/  VIADD R17, R17, 0x80 ;  /* 0x0000008011117836 */ /* 0x000fc60000000000 */
[----:B------:R-:W-:Y:S02]  /*03a0*/  ISETP.NE.AND P1, PT, R16, RZ, PT ;  /* 0x000000ff1000720c */ /* 0x000fe40003f25270 */
[----:B------:R-:W-:Y:S01]  /*03b0*/  IADD3.X R25, PT, PT, RZ, R9, RZ, P2, !PT ;  /* 0x00000009ff197210 */ /* 0x000fe200017fe4ff */
[----:B--2---:R0:W-:Y:S10]  /*03c0*/  STG.E.64 desc[UR4][R8.64+0x8], R14 ;  /* 0x0000080e08007986 */ /* 0x0041f4000c101b04 */
[----:B------:R-:W-:Y:S05]  /*03d0*/  @P1 BRA `(.L_x_190) ;  /* 0xfffffffc00b41947 */ /* 0x000fea000383ffff */
.L_x_189:
[----:B------:R-:W-:Y:S05]  /*03e0*/  BSYNC.RECONVERGENT B0 ;  /* 0x0000000000007941 */ /* 0x000fea0003800200 */
.L_x_188:
[----:B------:R-:W-:Y:S05]  /*03f0*/  @!P0 EXIT ;  /* 0x000000000000894d */ /* 0x000fea0003800000 */
[----:B------:R-:W1:Y:S01]  /*0400*/  LDCU.64 UR8, c[0x0][0x398] ;  /* 0x00007300ff0877ac */ /* 0x000e620008000a00 */
[C---:B------:R-:W-:Y:S02]  /*0410*/  IMAD R7, R11.reuse, 0x20, R10 ;  /* 0x000000200b077824 */ /* 0x040fe400078e020a */
[----:B------:R-:W-:Y:S01]  /*0420*/  IMAD.WIDE.U32 R2, R11, 0x8, R2 ;  /* 0x000000080b027825 */ /* 0x000fe200078e0002 */
[----:B------:R-:W0:Y:S03]  /*0430*/  LDCU.64 UR6, c[0x0][0x380] ;  /* 0x00007000ff0677ac */ /* 0x000e260008000a00 */
[----:B------:R-:W-:-:S04]  /*0440*/  IMAD.WIDE.U32 R4, R7, 0x8, R4 ;  /* 0x0000000807047825 */ /* 0x000fc800078e0004 */
[----:B------:R-:W-:Y:S01]  /*0450*/  IMAD.MOV R0, RZ, RZ, -R0 ;  /* 0x000000ffff007224 */ /* 0x000fe200078e0a00 */
[----:B-1----:R-:W-:Y:S02]  /*0460*/  IADD3 R6, P1, PT, R2, UR8, RZ ;  /* 0x0000000802067c10 */ /* 0x002fe4000ff3e0ff */
[----:B0-----:R-:W-:Y:S02]  /*0470*/  IADD3 R8, P0, PT, R4, UR6, RZ ;  /* 0x0000000604087c10 */ /* 0x001fe4000ff1e0ff */
[----:B------:R-:W-:Y:S02]  /*0480*/  IADD3.X R7, PT, PT, R3, UR9, RZ, P1, !PT ;  /* 0x0000000903077c10 */ /* 0x000fe40008ffe4ff */
[----:B------:R-:W-:-:S09]  /*0490*/  IADD3.X R9, PT, PT, R5, UR7, RZ, P0, !PT ;  /* 0x0000000705097c10 */ /* 0x000fd200087fe4ff */
.L_x_191:
[----:B0-----:R-:W-:Y:S02]  /*04a0*/  IMAD.MOV.U32 R2, RZ, RZ, R8 ;  /* 0x000000ffff027224 */ /* 0x001fe400078e0008 */
[----:B------:R-:W-:-:S05]  /*04b0*/  IMAD.MOV.U32 R3, RZ, RZ, R9 ;  /* 0x000000ffff037224 */ /* 0x000fca00078e0009 */
[----:B------:R0:W2:Y:S01]  /*04c0*/  LDG.E.64 R4, desc[UR4][R2.64] ;  /* 0x0000000402047981 */ /* 0x0000a2000c1e1b00 */
[----:B------:R-:W-:Y:S01]  /*04d0*/  VIADD R0, R0, 0x1 ;  /* 0x0000000100007836 */ /* 0x000fe20000000000 */
[----:B------:R-:W-:-:S04]  /*04e0*/  IADD3 R8, P1, PT, R8, 0x100, RZ ;  /* 0x0000010008087810 */ /* 0x000fc80007f3e0ff */
[----:B------:R-:W-:Y:S01]  /*04f0*/  ISETP.NE.AND P0, PT, R0, RZ, PT ;  /* 0x000000ff0000720c */ /* 0x000fe20003f05270 */
[----:B------:R-:W-:Y:S01]  /*0500*/  IMAD.X R9, RZ, RZ, R9, P1 ;  /* 0x000000ffff097224 */ /* 0x000fe200008e0609 */
[----:B0-----:R-:W-:Y:S01]  /*0510*/  MOV R2, R6 ;  /* 0x0000000600027202 */ /* 0x001fe20000000f00 */
[----:B------:R-:W-:Y:S01]  /*0520*/  IMAD.MOV.U32 R3, RZ, RZ, R7 ;  /* 0x000000ffff037224 */ /* 0x000fe200078e0007 */
[----:B------:R-:W-:-:S05]  /*0530*/  IADD3 R6, P2, PT, R6, 0x8, RZ ;  /* 0x0000000806067810 */ /* 0x000fca0007f5e0ff */
[----:B------:R-:W-:Y:S01]  /*0540*/  IMAD.X R7, RZ, RZ, R7, P2 ;  /* 0x000000ffff077224 */ /* 0x000fe200010e0607 */
[----:B--2---:R0:W-:Y:S03]  /*0550*/  STG.E.64 desc[UR4][R2.64], R4 ;  /* 0x0000000402007986 */ /* 0x0041e6000c101b04 */
[----:B------:R-:W-:Y:S05]  /*0560*/  @P0 BRA `(.L_x_191) ;  /* 0xfffffffc00cc0947 */ /* 0x000fea000383ffff */
[----:B------:R-:W-:Y:S05]  /*0570*/  EXIT ;  /* 0x000000000000794d */ /* 0x000fea0003800000 */
.L_x_192:
        /* <DEDUP_REMOVED lines=16> */
.L_x_352:


//--------------------- .text._Z10coalescingItEvPhPKiPiS0_i --------------------------
	.section	.text._Z10coalescingItEvPhPKiPiS0_i,"ax",@progbits
	.align	128
        .global         _Z10coalescingItEvPhPKiPiS0_i
        .type           _Z10coalescingItEvPhPKiPiS0_i,@function
        .size           _Z10coalescingItEvPhPKiPiS0_i,(.L_x_353 - _Z10coalescingItEvPhPKiPiS0_i)
        .other          _Z10coalescingItEvPhPKiPiS0_i,@"STO_CUDA_ENTRY STV_DEFAULT"
_Z10coalescingItEvPhPKiPiS0_i:
.text._Z10coalescingItEvPhPKiPiS0_i:
        /* <DEDUP_REMOVED lines=43> */
.L_x_195:
        /* <DEDUP_REMOVED lines=19> */
.L_x_194:
[----:B------:R-:W-:Y:S05]  /*03e0*/  BSYNC.RECONVERGENT B0 ;  /* 0x0000000000007941 */ /* 0x000fea0003800200 */
.L_x_193:
        /* <DEDUP_REMOVED lines=11> */
.L_x_196:
        /* <DEDUP_REMOVED lines=14> */
.L_x_197:
        /* <DEDUP_REMOVED lines=16> */
.L_x_353:


//--------------------- .text._Z21map_values_kernel_32bPKjPhPKiPiS4_iih --------------------------
	.section	.text._Z21map_values_kernel_32bPKjPhPKiPiS4_iih,"ax",@progbits
	.align	128
        .global         _Z21map_values_kernel_32bPKjPhPKiPiS4_iih
        .type           _Z21map_values_kernel_32bPKjPhPKiPiS4_iih,@function
        .size           _Z21map_values_kernel_32bPKjPhPKiPiS4_iih,(.L_x_354 - _Z21map_values_kernel_32bPKjPhPKiPiS4_iih)
        .other          _Z21map_values_kernel_32bPKjPhPKiPiS4_iih,@"STO_CUDA_ENTRY STV_DEFAULT"
_Z21map_values_kernel_32bPKjPhPKiPiS4_iih:
.text._Z21map_values_kernel_32bPKjPhPKiPiS4_iih:
[----:B------:R-:W0:Y:S01]  /*0000*/  LDC R1, c[0x0][0x37c] ;  /* 0x0000df00ff017b82 */ /* 0x000e220000000800 */
[----:B------:R-:W1:Y:S01]  /*0010*/  S2R R3, SR_TID.X ;  /* 0x0000000000037919 */ /* 0x000e620000002100 */
[----:B------:R-:W1:Y:S01]  /*0020*/  LDCU UR4, c[0x0][0x360] ;  /* 0x00006c00ff0477ac */ /* 0x000e620008000800 */
[----:B0-----:R-:W-:Y:S01]  /*0030*/  VIADD R1, R1, 0xffffff80 ;  /* 0xffffff8001017836 */ /* 0x001fe20000000000 */
[----:B------:R-:W-:Y:S01]  /*0040*/  BSSY.RECONVERGENT B0, `(.L_x_198) ;  /* 0x0000079000007945 */ /* 0x000fe20003800200 */
[----:B------:R-:W1:Y:S01]  /*0050*/  S2R R12, SR_CTAID.X ;  /* 0x00000000000c7919 */ /* 0x000e620000002500 */
[----:B------:R-:W0:Y:S01]  /*0060*/  LDCU UR6, c[0x0][0x3a8] ;  /* 0x00007500ff0677ac */ /* 0x000e220008000800 */
[----:B------:R-:W-:Y:S01]  /*0070*/  VIADD R0, R1, 0x10 ;  /* 0x0000001001007836 */ /* 0x000fe20000000000 */
[----:B------:R-:W-:Y:S01]  /*0080*/  CS2R R6, SRZ ;  /* 0x0000000000067805 */ /* 0x000fe2000001ff00 */
[----:B------:R2:W-:Y:S04]  /*0090*/  STL.128 [R1], RZ ;  /* 0x000000ff01007387 */ /* 0x0005e80000100c00 */
[----:B------:R2:W-:Y:S04]  /*00a0*/  STL.128 [R1+0x10], RZ ;  /* 0x000010ff01007387 */ /* 0x0005e80000100c00 */
[----:B------:R2:W-:Y:S04]  /*00b0*/  STL.128 [R1+0x20], RZ ;  /* 0x000020ff01007387 */ /* 0x0005e80000100c00 */
[----:B------:R2:W-:Y:S04]  /*00c0*/  STL.128 [R1+0x30], RZ ;  /* 0x000030ff01007387 */ /* 0x0005e80000100c00 */
[----:B------:R2:W-:Y:S04]  /*00d0*/  STL.128 [R1+0x40], RZ ;  /* 0x000040ff01007387 */ /* 0x0005e80000100c00 */
[----:B------:R2:W-:Y:S04]  /*00e0*/  STL.128 [R1+0x50], RZ ;  /* 0x000050ff01007387 */ /* 0x0005e80000100c00 */
[----:B------:R2:W-:Y:S01]  /*00f0*/  STL.128 [R1+0x60], RZ ;  /* 0x000060ff01007387 */ /* 0x0005e20000100c00 */
[----:B-1----:R-:W-:-:S03]  /*0100*/  IMAD R4, R12, UR4, R3 ;  /* 0x000000040c047c24 */ /* 0x002fc6000f8e0203 */
[----:B------:R2:W-:Y:S01]  /*0110*/  STL.128 [R1+0x70], RZ ;  /* 0x000070ff01007387 */ /* 0x0005e20000100c00 */
[----:B------:R-:W1:Y:S01]  /*0120*/  LDCU.64 UR4, c[0x0][0x358] ;  /* 0x00006b00ff0477ac */ /* 0x000e620008000a00 */
[C---:B------:R-:W-:Y:S01]  /*0130*/  IMAD.SHL.U32 R3, R4.reuse, 0x10, RZ ;  /* 0x0000001004037824 */ /* 0x040fe200078e00ff */
[----:B------:R-:W-:-:S03]  /*0140*/  LOP3.LUT R2, R4, 0x1f, RZ, 0xc0, !PT ;  /* 0x0000001f04027812 */ /* 0x000fc600078ec0ff */
[C---:B------:R-:W-:Y:S01]  /*0150*/  VIADD R5, R3.reuse, 0x10 ;  /* 0x0000001003057836 */ /* 0x040fe20000000000 */
[----:B0-----:R-:W-:-:S13]  /*0160*/  ISETP.GE.AND P0, PT, R3, UR6, PT ;  /* 0x0000000603007c0c */ /* 0x001fda000bf06270 */
[----:B-12---:R-:W-:Y:S05]  /*0170*/  @P0 BRA `(.L_x_199) ;  /* 0x0000000400940947 */ /* 0x006fea0003800000 */
[----:B------:R-:W-:Y:S01]  /*0180*/  VIMNMX R14, PT, PT, R5, UR6, PT ;  /* 0x00000006050e7c48 */ /* 0x000fe2000bfe0100 */
[----:B------:R-:W-:Y:S01]  /*0190*/  IMAD.SHL.U32 R8, R2, 0x10, RZ ;  /* 0x0000001002087824 */ /* 0x000fe200078e00ff */
[C---:B------:R-:W-:Y:S01]  /*01a0*/  LOP3.LUT R7, R3.reuse, 0xfffffe00, RZ, 0xc0, !PT ;  /* 0xfffffe0003077812 */ /* 0x040fe200078ec0ff */
[----:B------:R-:W-:Y:S01]  /*01b0*/  BSSY.RECONVERGENT B1, `(.L_x_200) ;  /* 0x000002e000017945 */ /* 0x000fe20003800200 */
[----:B------:R-:W-:Y:S01]  /*01c0*/  VIADDMNMX R14, R3, 0x1, R14, !PT ;  /* 0x00000001030e7846 */ /* 0x000fe2000780010e */
[----:B------:R-:W-:-:S03]  /*01d0*/  IMAD.MOV.U32 R13, RZ, RZ, R3 ;  /* 0x000000ffff0d7224 */ /* 0x000fc600078e0003 */
[----:B------:R-:W-:Y:S02]  /*01e0*/  IADD3 R7, PT, PT, R7, R8, -R14 ;  /* 0x0000000807077210 */ /* 0x000fe40007ffe80e */
[----:B------:R-:W-:Y:S02]  /*01f0*/  LOP3.LUT R15, R14, 0xf, RZ, 0xc0, !PT ;  /* 0x0000000f0e0f7812 */ /* 0x000fe400078ec0ff */
[----:B------:R-:W-:Y:S02]  /*0200*/  ISETP.GT.U32.AND P1, PT, R7, -0x10, PT ;  /* 0xfffffff00700780c */ /* 0x000fe40003f24070 */
[----:B------:R-:W-:Y:S02]  /*0210*/  CS2R R6, SRZ ;  /* 0x0000000000067805 */ /* 0x000fe4000001ff00 */
[----:B------:R-:W-:-:S09]  /*0220*/  ISETP.NE.AND P0, PT, R15, RZ, PT ;  /* 0x000000ff0f00720c */ /* 0x000fd20003f05270 */
[----:B------:R-:W-:Y:S05]  /*0230*/  @P1 BRA `(.L_x_201) ;  /* 0x0000000000941947 */ /* 0x000fea0003800000 */
[----:B------:R-:W0:Y:S01]  /*0240*/  LDC.64 R10, c[0x0][0x380] ;  /* 0x0000e000ff0a7b82 */ /* 0x000e220000000a00 */
[--C-:B------:R-:W-:Y:S01]  /*0250*/  LOP3.LUT R6, R8, 0xfffffe00, R3.reuse, 0xf8, !PT ;  /* 0xfffffe0008067812 */ /* 0x100fe200078ef803 */
[----:B------:R-:W-:Y:S02]  /*0260*/  IMAD.MOV.U32 R7, RZ, RZ, RZ ;  /* 0x000000ffff077224 */ /* 0x000fe400078e00ff */
[----:B------:R-:W-:Y:S01]  /*0270*/  IMAD.MOV.U32 R13, RZ, RZ, R3 ;  /* 0x000000ffff0d7224 */ /* 0x000fe200078e0003 */
[----:B------:R-:W-:-:S05]  /*0280*/  IADD3 R6, PT, PT, R14, -R6, -R15 ;  /* 0x800000060e067210 */ /* 0x000fca0007ffe80f */
[----:B------:R-:W-:Y:S01]  /*0290*/  IMAD.MOV.U32 R16, RZ, RZ, R6 ;  /* 0x000000ffff107224 */ /* 0x000fe200078e0006 */
[----:B0-----:R-:W-:-:S05]  /*02a0*/  IADD3 R8, P1, PT, R10, 0x20, RZ ;  /* 0x000000200a087810 */ /* 0x001fca0007f3e0ff */
[----:B------:R-:W-:-:S08]  /*02b0*/  IMAD.X R9, RZ, RZ, R11, P1 ;  /* 0x000000ffff097224 */ /* 0x000fd000008e060b */
.L_x_202:
[----:B------:R-:W-:-:S05]  /*02c0*/  IMAD.WIDE R10, R13, 0x4, R8 ;  /* 0x000000040d0a7825 */ /* 0x000fca00078e0208 */
[----:B------:R-:W2:Y:S04]  /*02d0*/  LDG.E R22, desc[UR4][R10.64+-0x20] ;  /* 0xffffe0040a167981 */ /* 0x000ea8000c1e1900 */
[----:B------:R-:W2:Y:S04]  /*02e0*/  LDG.E R21, desc[UR4][R10.64+-0x1c] ;  /* 0xffffe4040a157981 */ /* 0x000ea8000c1e1900 */
[----:B------:R-:W3:Y:S04]  /*02f0*/  LDG.E R24, desc[UR4][R10.64+-0x18] ;  /* 0xffffe8040a187981 */ /* 0x000ee8000c1e1900 */
[----:B------:R-:W3:Y:S04]  /*0300*/  LDG.E R23, desc[UR4][R10.64+-0x14] ;  /* 0xffffec040a177981 */ /* 0x000ee8000c1e1900 */
[----:B------:R-:W4:Y:S04]  /*0310*/  LDG.E R19, desc[UR4][R10.64+-0x10] ;  /* 0xfffff0040a137981 */ /* 0x000f28000c1e1900 */
[----:B------:R-:W4:Y:S04]  /*0320*/  LDG.E R20, desc[UR4][R10.64+-0xc] ;  /* 0xfffff4040a147981 */ /* 0x000f28000c1e1900 */
[----:B------:R-:W5:Y:S04]  /*0330*/  LDG.E R17, desc[UR4][R10.64+-0x8] ;  /* 0xfffff8040a117981 */ /* 0x000f68000c1e1900 */
[----:B------:R-:W5:Y:S04]  /*0340*/  LDG.E R18, desc[UR4][R10.64+-0x4] ;  /* 0xfffffc040a127981 */ /* 0x000f68000c1e1900 */
[----:B------:R-:W5:Y:S04]  /*0350*/  LDG.E R26, desc[UR4][R10.64+0x10] ;  /* 0x000010040a1a7981 */ /* 0x000f68000c1e1900 */
[----:B------:R-:W5:Y:S01]  /*0360*/  LDG.E R25, desc[UR4][R10.64+0x1c] ;  /* 0x00001c040a197981 */ /* 0x000f62000c1e1900 */
[----:B--2---:R-:W-:-:S03]  /*0370*/  IADD3 R21, PT, PT, R21, R22, R7 ;  /* 0x0000001615157210 */ /* 0x004fc60007ffe007 */
[----:B------:R-:W2:Y:S04]  /*0380*/  LDG.E R22, desc[UR4][R10.64] ;  /* 0x000000040a167981 */ /* 0x000ea8000c1e1900 */
[----:B------:R-:W2:Y:S01]  /*0390*/  LDG.E R7, desc[UR4][R10.64+0x4] ;  /* 0x000004040a077981 */ /* 0x000ea2000c1e1900 */
[----:B---3--:R-:W-:-:S03]  /*03a0*/  IADD3 R23, PT, PT, R23, R24, R21 ;  /* 0x0000001817177210 */ /* 0x008fc60007ffe015 */
[----:B------:R-:W3:Y:S04]  /*03b0*/  LDG.E R24, desc[UR4][R10.64+0x8] ;  /* 0x000008040a187981 */ /* 0x000ee8000c1e1900 */
[----:B------:R-:W3:Y:S01]  /*03c0*/  LDG.E R21, desc[UR4][R10.64+0xc] ;  /* 0x00000c040a157981 */ /* 0x000ee2000c1e1900 */
[----:B----4-:R-:W-:-:S03]  /*03d0*/  IADD3 R20, PT, PT, R20, R19, R23 ;  /* 0x0000001314147210 */ /* 0x010fc60007ffe017 */
[----:B------:R-:W4:Y:S04]  /*03e0*/  LDG.E R23, desc[UR4][R10.64+0x14] ;  /* 0x000014040a177981 */ /* 0x000f28000c1e1900 */
[----:B------:R-:W4:Y:S01]  /*03f0*/  LDG.E R19, desc[UR4][R10.64+0x18] ;  /* 0x000018040a137981 */ /* 0x000f22000c1e1900 */
[----:B------:R-:W-:Y:S01]  /*0400*/  VIADD R16, R16, 0xfffffff0 ;  /* 0xfffffff010107836 */ /* 0x000fe20000000000 */
[----:B-----5:R-:W-:-:S04]  /*0410*/  IADD3 R17, PT, PT, R18, R17, R20 ;  /* 0x0000001112117210 */ /* 0x020fc80007ffe014 */
[----:B------:R-:W-:Y:S01]  /*0420*/  ISETP.NE.AND P1, PT, R16, RZ, PT ;  /* 0x000000ff1000720c */ /* 0x000fe20003f25270 */
[----:B------:R-:W-:Y:S01]  /*0430*/  VIADD R13, R13, 0x10 ;  /* 0x000000100d0d7836 */ /* 0x000fe20000000000 */
[----:B--2---:R-:W-:-:S04]  /*0440*/  IADD3 R7, PT, PT, R7, R22, R17 ;  /* 0x0000001607077210 */ /* 0x004fc80007ffe011 */
[----:B---3--:R-:W-:-:S04]  /*0450*/  IADD3 R7, PT, PT, R21, R24, R7 ;  /* 0x0000001815077210 */ /* 0x008fc80007ffe007 */
[----:B----4-:R-:W-:-:S04]  /*0460*/  IADD3 R26, PT, PT, R23, R26, R7 ;  /* 0x0000001a171a7210 */ /* 0x010fc80007ffe007 */
[----:B------:R-:W-:Y:S01]  /*0470*/  IADD3 R7, PT, PT, R25, R19, R26 ;  /* 0x0000001319077210 */ /* 0x000fe20007ffe01a */
[----:B------:R-:W-:Y:S06]  /*0480*/  @P1 BRA `(.L_x_202) ;  /* 0xfffffffc008c1947 */ /* 0x000fec000383ffff */
.L_x_201:
[----:B------:R-:W-:Y:S05]  /*0490*/  BSYNC.RECONVERGENT B1 ;  /* 0x0000000000017941 */ /* 0x000fea0003800200 */
.L_x_200:
[----:B------:R-:W-:Y:S05]  /*04a0*/  @!P0 BRA `(.L_x_199) ;  /* 0x0000000000c88947 */ /* 0x000fea0003800000 */
[----:B------:R-:W-:Y:S01]  /*04b0*/  ISETP.GE.U32.AND P0, PT, R15, 0x8, PT ;  /* 0x000000080f00780c */ /* 0x000fe20003f06070 */
[----:B------:R-:W-:Y:S01]  /*04c0*/  BSSY.RECONVERGENT B1, `(.L_x_203) ;  /* 0x0000014000017945 */ /* 0x000fe20003800200 */
[----:B------:R-:W-:-:S04]  /*04d0*/  LOP3.LUT R21, R14, 0x7, RZ, 0xc0, !PT ;  /* 0x000000070e157812 */ /* 0x000fc800078ec0ff */
[----:B------:R-:W-:-:S07]  /*04e0*/  ISETP.NE.AND P1, PT, R21, RZ, PT ;  /* 0x000000ff1500720c */ /* 0x000fce0003f25270 */
[----:B------:R-:W-:Y:S06]  /*04f0*/  @!P0 BRA `(.L_x_204) ;  /* 0x0000000000408947 */ /* 0x000fec0003800000 */
[----:B------:R-:W0:Y:S02]  /*0500*/  LDC.64 R8, c[0x0][0x380] ;  /* 0x0000e000ff087b82 */ /* 0x000e240000000a00 */
[----:B0-----:R-:W-:-:S05]  /*0510*/  IMAD.WIDE R8, R13, 0x4, R8 ;  /* 0x000000040d087825 */ /* 0x001fca00078e0208 */
[----:B------:R-:W2:Y:S04]  /*0520*/  LDG.E R10, desc[UR4][R8.64] ;  /* 0x00000004080a7981 */ /* 0x000ea8000c1e1900 */
[----:B------:R-:W2:Y:S04]  /*0530*/  LDG.E R11, desc[UR4][R8.64+0x4] ;  /* 0x00000404080b7981 */ /* 0x000ea8000c1e1900 */
[----:B------:R-:W3:Y:S04]  /*0540*/  LDG.E R15, desc[UR4][R8.64+0x8] ;  /* 0x00000804080f7981 */ /* 0x000ee8000c1e1900 */
[----:B------:R-:W3:Y:S04]  /*0550*/  LDG.E R16, desc[UR4][R8.64+0xc] ;  /* 0x00000c0408107981 */ /* 0x000ee8000c1e1900 */
[----:B------:R-:W4:Y:S04]  /*0560*/  LDG.E R17, desc[UR4][R8.64+0x10] ;  /* 0x0000100408117981 */ /* 0x000f28000c1e1900 */
[----:B------:R-:W4:Y:S04]  /*0570*/  LDG.E R18, desc[UR4][R8.64+0x14] ;  /* 0x0000140408127981 */ /* 0x000f28000c1e1900 */
[----:B------:R-:W5:Y:S04]  /*0580*/  LDG.E R19, desc[UR4][R8.64+0x18] ;  /* 0x0000180408137981 */ /* 0x000f68000c1e1900 */
[----:B------:R-:W5:Y:S01]  /*0590*/  LDG.E R20, desc[UR4][R8.64+0x1c] ;  /* 0x00001c0408147981 */ /* 0x000f62000c1e1900 */
[----:B------:R-:W-:-:S02]  /*05a0*/  VIADD R6, R6, 0x8 ;  /* 0x0000000806067836 */ /* 0x000fc40000000000 */
[----:B------:R-:W-:Y:S01]  /*05b0*/  VIADD R13, R13, 0x8 ;  /* 0x000000080d0d7836 */ /* 0x000fe20000000000 */
[----:B--2---:R-:W-:-:S04]  /*05c0*/  IADD3 R10, PT, PT, R11, R10, R7 ;  /* 0x0000000a0b0a7210 */ /* 0x004fc80007ffe007 */
[----:B---3--:R-:W-:-:S04]  /*05d0*/  IADD3 R10, PT, PT, R16, R15, R10 ;  /* 0x0000000f100a7210 */ /* 0x008fc80007ffe00a */
[----:B----4-:R-:W-:-:S04]  /*05e0*/  IADD3 R10, PT, PT, R18, R17, R10 ;  /* 0x00000011120a7210 */ /* 0x010fc80007ffe00a */
[----:B-----5:R-:W-:-:S07]  /*05f0*/  IADD3 R7, PT, PT, R20, R19, R10 ;  /* 0x0000001314077210 */ /* 0x020fce0007ffe00a */
.L_x_204:
[----:B------:R-:W-:Y:S05]  /*0600*/  BSYNC.RECONVERGENT B1 ;  /* 0x0000000000017941 */ /* 0x000fea0003800200 */
.L_x_203:
        /* <DEDUP_REMOVED lines=11> */
[----:B------:R-:W3:Y:S01]  /*06c0*/  LDG.E R15, desc[UR4][R8.64+0xc] ;  /* 0x00000c04080f7981 */ /* 0x000ee2000c1e1900 */
[----:B------:R-:W-:Y:S01]  /*06d0*/  VIADD R6, R6, 0x4 ;  /* 0x0000000406067836 */ /* 0x000fe20000000000 */
[----:B------:R-:W-:-:S02]  /*06e0*/  IADD3 R13, PT, PT, R13, 0x4, RZ ;  /* 0x000000040d0d7810 */ /* 0x000fc40007ffe0ff */
[----:B--2---:R-:W-:-:S04]  /*06f0*/  IADD3 R7, PT, PT, R11, R10, R7 ;  /* 0x0000000a0b077210 */ /* 0x004fc80007ffe007 */
[----:B---3--:R-:W-:-:S07]  /*0700*/  IADD3 R7, PT, PT, R15, R16, R7 ;  /* 0x000000100f077210 */ /* 0x008fce0007ffe007 */
.L_x_206:
[----:B------:R-:W-:Y:S05]  /*0710*/  BSYNC.RECONVERGENT B1 ;  /* 0x0000000000017941 */ /* 0x000fea0003800200 */
.L_x_205:
[----:B------:R-:W-:Y:S05]  /*0720*/  @!P1 BRA `(.L_x_199) ;  /* 0x0000000000289947 */ /* 0x000fea0003800000 */
[----:B------:R-:W0:Y:S01]  /*0730*/  LDC.64 R10, c[0x0][0x380] ;  /* 0x0000e000ff0a7b82 */ /* 0x000e220000000a00 */
[----:B------:R-:W-:-:S07]  /*0740*/  IMAD.MOV R14, RZ, RZ, -R14 ;  /* 0x000000ffff0e7224 */ /* 0x000fce00078e0a0e */
.L_x_207:
[----:B0-----:R-:W-:-:S06]  /*0750*/  IMAD.WIDE R8, R13, 0x4, R10 ;  /* 0x000000040d087825 */ /* 0x001fcc00078e020a */
[----:B------:R-:W2:Y:S01]  /*0760*/  LDG.E R8, desc[UR4][R8.64] ;  /* 0x0000000408087981 */ /* 0x000ea2000c1e1900 */
[----:B------:R-:W-:Y:S02]  /*0770*/  VIADD R14, R14, 0x1 ;  /* 0x000000010e0e7836 */ /* 0x000fe40000000000 */
[----:B------:R-:W-:Y:S02]  /*0780*/  VIADD R6, R6, 0x1 ;  /* 0x0000000106067836 */ /* 0x000fe40000000000 */
[----:B------:R-:W-:Y:S01]  /*0790*/  VIADD R13, R13, 0x1 ;  /* 0x000000010d0d7836 */ /* 0x000fe20000000000 */
[----:B------:R-:W-:Y:S01]  /*07a0*/  ISETP.NE.AND P0, PT, R14, RZ, PT ;  /* 0x000000ff0e00720c */ /* 0x000fe20003f05270 */
[----:B--2---:R-:W-:-:S12]  /*07b0*/  IMAD.IADD R7, R8, 0x1, R7 ;  /* 0x0000000108077824 */ /* 0x004fd800078e0207 */
[----:B------:R-:W-:Y:S05]  /*07c0*/  @P0 BRA `(.L_x_207) ;  /* 0xfffffffc00e00947 */ /* 0x000fea000383ffff */
.L_x_199:
[----:B------:R-:W-:Y:S05]  /*07d0*/  BSYNC.RECONVERGENT B0 ;  /* 0x0000000000007941 */ /* 0x000fea0003800200 */
.L_x_198:
[----:B------:R-:W0:Y:S01]  /*07e0*/  SHFL.DOWN PT, R8, R7, 0x10, 0x1f ;  /* 0x0a001f0007087f89 */ /* 0x000e2200000e0000 */
[----:B------:R-:W-:Y:S01]  /*07f0*/  ISETP.NE.AND P0, PT, R2, RZ, PT ;  /* 0x000000ff0200720c */ /* 0x000fe20003f05270 */
[----:B------:R-:W-:Y:S02]  /*0800*/  BSSY.RECONVERGENT B0, `(.L_x_208) ;  /* 0x000002e000007945 */ /* 0x000fe40003800200 */
[----:B------:R-:W1:Y:S01]  /*0810*/  SHFL.DOWN PT, R9, R6, 0x10, 0x1f ;  /* 0x0a001f0006097f89 */ /* 0x000e6200000e0000 */
[----:B0-----:R-:W-:Y:S02]  /*0820*/  IMAD.IADD R8, R8, 0x1, R7 ;  /* 0x0000000108087824 */ /* 0x001fe400078e0207 */
[----:B-1----:R-:W-:-:S03]  /*0830*/  IMAD.IADD R9, R9, 0x1, R6 ;  /* 0x0000000109097824 */ /* 0x002fc600078e0206 */
[----:B------:R-:W0:Y:S04]  /*0840*/  SHFL.DOWN PT, R11, R8, 0x8, 0x1f ;  /* 0x09001f00080b7f89 */ /* 0x000e2800000e0000 */
[----:B------:R-:W1:Y:S01]  /*0850*/  SHFL.DOWN PT, R10, R9, 0x8, 0x1f ;  /* 0x09001f00090a7f89 */ /* 0x000e6200000e0000 */
[----:B0-----:R-:W-:Y:S02]  /*0860*/  IMAD.IADD R11, R8, 0x1, R11 ;  /* 0x00000001080b7824 */ /* 0x001fe400078e020b */
[----:B-1----:R-:W-:-:S03]  /*0870*/  IMAD.IADD R10, R9, 0x1, R10 ;  /* 0x00000001090a7824 */ /* 0x002fc600078e020a */
[----:B------:R-:W0:Y:S01]  /*0880*/  SHFL.DOWN PT, R14, R11, 0x4, 0x1f ;  /* 0x08801f000b0e7f89 */ /* 0x000e2200000e0000 */
[----:B------:R-:W1:Y:S03]  /*0890*/  LDC.64 R8, c[0x0][0x3a0] ;  /* 0x0000e800ff087b82 */ /* 0x000e660000000a00 */
[----:B------:R-:W2:Y:S01]  /*08a0*/  SHFL.DOWN PT, R13, R10, 0x4, 0x1f ;  /* 0x08801f000a0d7f89 */ /* 0x000ea200000e0000 */
[----:B0-----:R-:W-:Y:S02]  /*08b0*/  IMAD.IADD R14, R11, 0x1, R14 ;  /* 0x000000010b0e7824 */ /* 0x001fe400078e020e */
[----:B-1----:R-:W-:-:S03]  /*08c0*/  IMAD.WIDE.U32 R8, R12, 0x4, R8 ;  /* 0x000000040c087825 */ /* 0x002fc600078e0008 */
[----:B------:R-:W0:Y:S01]  /*08d0*/  SHFL.DOWN PT, R7, R14, 0x2, 0x1f ;  /* 0x08401f000e077f89 */ /* 0x000e2200000e0000 */
[----:B--2---:R-:W-:-:S05]  /*08e0*/  IMAD.IADD R13, R10, 0x1, R13 ;  /* 0x000000010a0d7824 */ /* 0x004fca00078e020d */
[----:B------:R-:W1:Y:S01]  /*08f0*/  SHFL.DOWN PT, R6, R13, 0x2, 0x1f ;  /* 0x08401f000d067f89 */ /* 0x000e6200000e0000 */
[----:B0-----:R-:W-:-:S05]  /*0900*/  IMAD.IADD R7, R14, 0x1, R7 ;  /* 0x000000010e077824 */ /* 0x001fca00078e0207 */
[----:B------:R-:W0:Y:S01]  /*0910*/  SHFL.DOWN PT, R16, R7, 0x1, 0x1f ;  /* 0x08201f0007107f89 */ /* 0x000e2200000e0000 */
[----:B-1----:R-:W-:-:S05]  /*0920*/  IMAD.IADD R6, R13, 0x1, R6 ;  /* 0x000000010d067824 */ /* 0x002fca00078e0206 */
[----:B------:R-:W1:Y:S01]  /*0930*/  SHFL.DOWN PT, R15, R6, 0x1, 0x1f ;  /* 0x08201f00060f7f89 */ /* 0x000e6200000e0000 */
[----:B0-----:R-:W-:Y:S01]  /*0940*/  IMAD.IADD R16, R7, 0x1, R16 ;  /* 0x0000000107107824 */ /* 0x001fe200078e0210 */
[----:B-1----:R-:W-:Y:S01]  /*0950*/  IADD3 R18, PT, PT, R6, R15, RZ ;  /* 0x0000000f06127210 */ /* 0x002fe20007ffe0ff */
[----:B------:R-:W-:Y:S06]  /*0960*/  @P0 BRA `(.L_x_209) ;  /* 0x00000000005c0947 */ /* 0x000fec0003800000 */
[----:B------:R-:W-:-:S13]  /*0970*/  ISETP.NE.AND P0, PT, R18, RZ, PT ;  /* 0x000000ff1200720c */ /* 0x000fda0003f05270 */
[----:B------:R-:W-:Y:S05]  /*0980*/  @!P0 BRA `(.L_x_210) ;  /* 0x0000000000508947 */ /* 0x000fea0003800000 */
[----:B------:R-:W0:Y:S01]  /*0990*/  I2F.U32.RP R10, R18 ;  /* 0x00000012000a7306 */ /* 0x000e220000209000 */
[----:B------:R-:W-:Y:S01]  /*09a0*/  IMAD.MOV R11, RZ, RZ, -R18 ;  /* 0x000000ffff0b7224 */ /* 0x000fe200078e0a12 */
[----:B------:R-:W-:-:S06]  /*09b0*/  ISETP.NE.U32.AND P2, PT, R18, RZ, PT ;  /* 0x000000ff1200720c */ /* 0x000fcc0003f45070 */
        /* <DEDUP_REMOVED lines=10> */
[----:B------:R-:W-:Y:S02]  /*0a60*/  @P0 IMAD.IADD R11, R11, 0x1, -R18 ;  /* 0x000000010b0b0824 */ /* 0x000fe400078e0a12 */
[----:B------:R-:W-:-:S03]  /*0a70*/  @P0 VIADD R7, R7, 0x1 ;  /* 0x0000000107070836 */ /* 0x000fc60000000000 */
[----:B------:R-:W-:-:S13]  /*0a80*/  ISETP.GE.U32.AND P1, PT, R11, R18, PT ;  /* 0x000000120b00720c */ /* 0x000fda0003f26070 */
[----:B------:R-:W-:Y:S01]  /*0a90*/  @P1 VIADD R7, R7, 0x1 ;  /* 0x0000000107071836 */ /* 0x000fe20000000000 */
[----:B------:R-:W-:-:S05]  /*0aa0*/  @!P2 LOP3.LUT R7, RZ, R18, RZ, 0x33, !PT ;  /* 0x00000012ff07a212 */ /* 0x000fca00078e33ff */
[----:B------:R0:W-:Y:S01]  /*0ab0*/  STG.E desc[UR4][R8.64], R7 ;  /* 0x0000000708007986 */ /* 0x0001e2000c101904 */
[----:B------:R-:W-:Y:S05]  /*0ac0*/  BRA `(.L_x_209) ;  /* 0x0000000000047947 */ /* 0x000fea0003800000 */
.L_x_210:
[----:B------:R1:W-:Y:S02]  /*0ad0*/  STG.E desc[UR4][R8.64], RZ ;  /* 0x000000ff08007986 */ /* 0x0003e4000c101904 */
.L_x_209:
[----:B------:R-:W-:Y:S05]  /*0ae0*/  BSYNC.RECONVERGENT B0 ;  /* 0x0000000000007941 */ /* 0x000fea0003800200 */
.L_x_208:
[----:B------:R-:W2:Y:S01]  /*0af0*/  LDCU UR7, c[0x0][0x3a8] ;  /* 0x00007500ff0777ac */ /* 0x000ea20008000800 */
[----:B------:R-:W-:Y:S01]  /*0b00*/  BSSY.RECONVERGENT B0, `(.L_x_211) ;  /* 0x00000cc000007945 */ /* 0x000fe20003800200 */
[----:B------:R-:W-:Y:S01]  /*0b10*/  IMAD.MOV.U32 R6, RZ, RZ, RZ ;  /* 0x000000ffff067224 */ /* 0x000fe200078e00ff */
[----:B------:R-:W3:Y:S01]  /*0b20*/  LDCU UR6, c[0x0][0x3ac] ;  /* 0x00007580ff0677ac */ /* 0x000ee20008000800 */
[----:B------:R-:W-:Y:S01]  /*0b30*/  BAR.SYNC.DEFER_BLOCKING 0x0 ;  /* 0x0000000000007b1d */ /* 0x000fe20000010000 */
[----:B--2---:R-:W-:-:S13]  /*0b40*/  ISETP.GE.AND P0, PT, R3, UR7, PT ;  /* 0x0000000703007c0c */ /* 0x004fda000bf06270 */
[----:B---3--:R-:W-:Y:S05]  /*0b50*/  @P0 BRA `(.L_x_212) ;  /* 0x0000000c00180947 */ /* 0x008fea0003800000 */
[----:B0-----:R0:W5:Y:S01]  /*0b60*/  LDG.E R7, desc[UR4][R8.64] ;  /* 0x0000000408077981 */ /* 0x001162000c1e1900 */
[----:B------:R-:W2:Y:S01]  /*0b70*/  LDC.64 R12, c[0x0][0x380] ;  /* 0x0000e000ff0c7b82 */ /* 0x000ea20000000a00 */
[----:B------:R-:W-:Y:S01]  /*0b80*/  VIMNMX R14, PT, PT, R5, UR7, PT ;  /* 0x00000007050e7c48 */ /* 0x000fe2000bfe0100 */
[----:B------:R-:W-:-:S07]  /*0b90*/  IMAD.MOV.U32 R6, RZ, RZ, RZ ;  /* 0x000000ffff067224 */ /* 0x000fce00078e00ff */
.L_x_233:
[----:B01----:R-:W-:-:S05]  /*0ba0*/  SHF.R.S32.HI R9, RZ, 0x2, R3 ;  /* 0x00000002ff097819 */ /* 0x003fca0000011403 */
[----:B--2---:R-:W-:-:S06]  /*0bb0*/  IMAD.WIDE R8, R9, 0x10, R12 ;  /* 0x0000001009087825 */ /* 0x004fcc00078e020c */
[----:B------:R-:W2:Y:S01]  /*0bc0*/  LDG.E.128 R8, desc[UR4][R8.64] ;  /* 0x0000000408087981 */ /* 0x000ea2000c1e1d00 */
[----:B------:R-:W-:Y:S04]  /*0bd0*/  BSSY.RECONVERGENT B1, `(.L_x_213) ;  /* 0x000002d000017945 */ /* 0x000fe80003800200 */
[----:B------:R-:W-:Y:S01]  /*0be0*/  BSSY.RELIABLE B2, `(.L_x_214) ;  /* 0x0000015000027945 */ /* 0x000fe20003800100 */
[----:B------:R-:W-:Y:S01]  /*0bf0*/  IMAD.MOV.U32 R15, RZ, RZ, 0x1 ;  /* 0x00000001ff0f7424 */ /* 0x000fe200078e00ff */
[C---:B--2--5:R-:W-:Y:S01]  /*0c00*/  ISETP.NE.AND P0, PT, R8.reuse, R7, PT ;  /* 0x000000070800720c */ /* 0x064fe20003f05270 */
[----:B------:R-:W-:Y:S01]  /*0c10*/  IMAD.IADD R18, R8, 0x1, -R7 ;  /* 0x0000000108127824 */ /* 0x000fe200078e0a07 */
[CC--:B------:R-:W-:Y:S01]  /*0c20*/  VIMNMX.U32 R5, PT, PT, R7.reuse, R8.reuse, PT ;  /* 0x0000000807057248 */ /* 0x0c0fe20003fe0000 */
[C---:B------:R-:W-:Y:S01]  /*0c30*/  IMAD.IADD R20, R7.reuse, 0x1, -R8 ;  /* 0x0000000107147824 */ /* 0x040fe200078e0a08 */
[----:B------:R-:W-:-:S05]  /*0c40*/  VIMNMX.U32 R16, PT, PT, R7, R8, !PT ;  /* 0x0000000807107248 */ /* 0x000fca0007fe0000 */
[----:B------:R-:W-:-:S04]  /*0c50*/  IMAD.IADD R17, R16, 0x1, -R5 ;  /* 0x0000000110117824 */ /* 0x000fc800078e0a05 */
[----:B------:R-:W-:Y:S05]  /*0c60*/  @!P0 BRA `(.L_x_215) ;  /* 0x0000000000308947 */ /* 0x000fea0003800000 */
[----:B------:R-:W-:Y:S02]  /*0c70*/  HFMA2 R5, -RZ, RZ, 3.0994415283203125e-05, 0.0088043212890625 ;  /* 0x02082082ff057431 */ /* 0x000fe400000001ff */
[----:B------:R-:W-:-:S04]  /*0c80*/  IMAD.MOV.U32 R16, RZ, RZ, RZ ;  /* 0x000000ffff107224 */ /* 0x000fc800078e00ff */
[----:B------:R-:W-:-:S04]  /*0c90*/  IMAD.HI R15, R17, -0x7df7df7d, R16 ;  /* 0x82082083110f7827 */ /* 0x000fc800078e0210 */
[----:B------:R-:W-:Y:S01]  /*0ca0*/  IMAD R5, R17, -0x41041041, R5 ;  /* 0xbefbefbf11057824 */ /* 0x000fe200078e0205 */
[----:B------:R-:W-:-:S04]  /*0cb0*/  SHF.R.U32.HI R16, RZ, 0x1f, R15 ;  /* 0x0000001fff107819 */ /* 0x000fc8000001160f */
[----:B------:R-:W-:Y:S02]  /*0cc0*/  SHF.L.W.U32.HI R5, R5, 0x1f, R5 ;  /* 0x0000001f05057819 */ /* 0x000fe40000010e05 */
[----:B------:R-:W-:Y:S02]  /*0cd0*/  LEA.HI.SX32 R15, R15, R16, 0x1a ;  /* 0x000000100f0f7211 */ /* 0x000fe400078fd2ff */
[----:B------:R-:W-:-:S13]  /*0ce0*/  ISETP.GT.U32.AND P1, PT, R5, 0x2082082, PT ;  /* 0x020820820500780c */ /* 0x000fda0003f24070 */
[----:B------:R-:W-:-:S05]  /*0cf0*/  @P1 VIADD R15, R15, 0x1 ;  /* 0x000000010f0f1836 */ /* 0x000fca0000000000 */
[----:B------:R-:W-:-:S13]  /*0d00*/  ISETP.GT.AND P1, PT, R15, 0x8, PT ;  /* 0x000000080f00780c */ /* 0x000fda0003f24270 */
[----:B------:R-:W-:Y:S05]  /*0d10*/  @P1 BREAK.RELIABLE B2 ;  /* 0x0000000000021942 */ /* 0x000fea0003800100 */
[----:B------:R-:W-:Y:S05]  /*0d20*/  @P1 BRA `(.L_x_216) ;  /* 0x0000000000301947 */ /* 0x000fea0003800000 */
.L_x_215:
[----:B------:R-:W-:Y:S05]  /*0d30*/  BSYNC.RELIABLE B2 ;  /* 0x0000000000027941 */ /* 0x000fea0003800100 */
.L_x_214:
[----:B------:R-:W-:-:S13]  /*0d40*/  ISETP.GT.U32.AND P1, PT, R8, R7, PT ;  /* 0x000000070800720c */ /* 0x000fda0003f24070 */
[C---:B------:R-:W-:Y:S02]  /*0d50*/  @P1 IMAD R5, R15.reuse, -0x7e, R18 ;  /* 0xffffff820f051824 */ /* 0x040fe400078e0212 */
[----:B------:R-:W-:-:S03]  /*0d60*/  @!P1 IMAD R8, R15, -0x7e, R20 ;  /* 0xffffff820f089824 */ /* 0x000fc600078e0214 */
[----:B------:R-:W-:Y:S02]  /*0d70*/  @P1 LEA R5, R5, 0xfb, 0x1 ;  /* 0x000000fb05051811 */ /* 0x000fe400078e08ff */
[----:B------:R-:W-:Y:S02]  /*0d80*/  @!P1 LEA R5, R8, 0xfc, 0x1 ;  /* 0x000000fc08059811 */ /* 0x000fe400078e08ff */
[----:B------:R-:W-:Y:S02]  /*0d90*/  IADD3 R8, PT, PT, R6, -0x1, R15 ;  /* 0xffffffff06087810 */ /* 0x000fe40007ffe00f */
[----:B------:R-:W-:-:S03]  /*0da0*/  SEL R5, R5, RZ, P0 ;  /* 0x000000ff05057207 */ /* 0x000fc60000000000 */
[----:B------:R-:W-:Y:S02]  /*0db0*/  IMAD.IADD R8, R1, 0x1, R8 ;  /* 0x0000000101087824 */ /* 0x000fe400078e0208 */
[----:B------:R-:W-:-:S05]  /*0dc0*/  VIADD R5, R5, UR6 ;  /* 0x0000000605057c36 */ /* 0x000fca0008000000 */
[----:B------:R0:W-:Y:S01]  /*0dd0*/  STL.U8 [R8], R5 ;  /* 0x0000000508007387 */ /* 0x0001e20000100000 */
[----:B------:R-:W-:Y:S05]  /*0de0*/  BRA `(.L_x_217) ;  /* 0x00000000002c7947 */ /* 0x000fea0003800000 */
.L_x_216:
[----:B------:R-:W-:Y:S01]  /*0df0*/  IMAD.MOV.U32 R19, RZ, RZ, 0xfe ;  /* 0x000000feff137424 */ /* 0x000fe200078e00ff */
[C---:B------:R-:W-:Y:S01]  /*0e00*/  PRMT R5, R8.reuse, 0x7773, RZ ;  /* 0x0000777308057816 */ /* 0x040fe200000000ff */
[----:B------:R-:W-:Y:S01]  /*0e10*/  IMAD.IADD R18, R1, 0x1, R6 ;  /* 0x0000000101127824 */ /* 0x000fe200078e0206 */
[C---:B------:R-:W-:Y:S01]  /*0e20*/  PRMT R16, R8.reuse, 0x7772, RZ ;  /* 0x0000777208107816 */ /* 0x040fe200000000ff */
[----:B------:R-:W-:Y:S01]  /*0e30*/  IMAD.MOV.U32 R15, RZ, RZ, 0x5 ;  /* 0x00000005ff0f7424 */ /* 0x000fe200078e00ff */
[----:B------:R-:W-:Y:S02]  /*0e40*/  PRMT R17, R8, 0x7771, RZ ;  /* 0x0000777108117816 */ /* 0x000fe400000000ff */
[----:B------:R1:W-:Y:S04]  /*0e50*/  STL.U8 [R18+0x1], R5 ;  /* 0x0000010512007387 */ /* 0x0003e80000100000 */
[----:B------:R1:W-:Y:S04]  /*0e60*/  STL.U8 [R18+0x2], R16 ;  /* 0x0000021012007387 */ /* 0x0003e80000100000 */
[----:B------:R1:W-:Y:S04]  /*0e70*/  STL.U8 [R18+0x3], R17 ;  /* 0x0000031112007387 */ /* 0x0003e80000100000 */
[----:B------:R1:W-:Y:S04]  /*0e80*/  STL.U8 [R18+0x4], R8 ;  /* 0x0000040812007387 */ /* 0x0003e80000100000 */
[----:B------:R1:W-:Y:S02]  /*0e90*/  STL.U8 [R18], R19 ;  /* 0x0000001312007387 */ /* 0x0003e40000100000 */
.L_x_217:
[----:B------:R-:W-:Y:S05]  /*0ea0*/  BSYNC.RECONVERGENT B1 ;  /* 0x0000000000017941 */ /* 0x000fea0003800200 */
.L_x_213:
[----:B------:R-:W-:Y:S01]  /*0eb0*/  ISETP.NE.AND P0, PT, R9, R7, PT ;  /* 0x000000070900720c */ /* 0x000fe20003f05270 */
[----:B------:R-:W-:Y:S01]  /*0ec0*/  BSSY.RECONVERGENT B1, `(.L_x_218) ;  /* 0x000002d000017945 */ /* 0x000fe20003800200 */
[----:B01----:R-:W-:-:S03]  /*0ed0*/  VIMNMX.U32 R5, PT, PT, R7, R9, PT ;  /* 0x0000000907057248 */ /* 0x003fc60003fe0000 */
[----:B------:R-:W-:Y:S01]  /*0ee0*/  BSSY.RELIABLE B2, `(.L_x_219) ;  /* 0x0000014000027945 */ /* 0x000fe20003800100 */
[----:B------:R-:W-:Y:S01]  /*0ef0*/  VIMNMX.U32 R8, PT, PT, R7, R9, !PT ;  /* 0x0000000907087248 */ /* 0x000fe20007fe0000 */
[----:B------:R-:W-:Y:S02]  /*0f00*/  IMAD.IADD R6, R15, 0x1, R6 ;  /* 0x000000010f067824 */ /* 0x000fe400078e0206 */
[----:B------:R-:W-:Y:S02]  /*0f10*/  IMAD.IADD R18, R9, 0x1, -R7 ;  /* 0x0000000109127824 */ /* 0x000fe400078e0a07 */
[----:B------:R-:W-:Y:S02]  /*0f20*/  IMAD.IADD R17, R8, 0x1, -R5 ;  /* 0x0000000108117824 */ /* 0x000fe400078e0a05 */
[----:B------:R-:W-:Y:S02]  /*0f30*/  IMAD.IADD R20, R7, 0x1, -R9 ;  /* 0x0000000107147824 */ /* 0x000fe400078e0a09 */
[----:B------:R-:W-:Y:S01]  /*0f40*/  IMAD.MOV.U32 R5, RZ, RZ, 0x1 ;  /* 0x00000001ff057424 */ /* 0x000fe200078e00ff */
[----:B------:R-:W-:Y:S06]  /*0f50*/  @!P0 BRA `(.L_x_220) ;  /* 0x0000000000308947 */ /* 0x000fec0003800000 */
[----:B------:R-:W-:Y:S01]  /*0f60*/  IMAD.MOV.U32 R8, RZ, RZ, 0x2082082 ;  /* 0x02082082ff087424 */ /* 0x000fe200078e00ff */
[----:B------:R-:W-:-:S03]  /*0f70*/  MOV R16, RZ ;  /* 0x000000ff00107202 */ /* 0x000fc60000000f00 */
[C---:B------:R-:W-:Y:S02]  /*0f80*/  IMAD R5, R17.reuse, -0x41041041, R8 ;  /* 0xbefbefbf11057824 */ /* 0x040fe400078e0208 */
[----:B------:R-:W-:-:S03]  /*0f90*/  IMAD.HI R8, R17, -0x7df7df7d, R16 ;  /* 0x8208208311087827 */ /* 0x000fc600078e0210 */
[----:B------:R-:W-:-:S04]  /*0fa0*/  SHF.L.W.U32.HI R5, R5, 0x1f, R5 ;  /* 0x0000001f05057819 */ /* 0x000fc80000010e05 */
[----:B------:R-:W-:Y:S02]  /*0fb0*/  ISETP.GT.U32.AND P1, PT, R5, 0x2082082, PT ;  /* 0x020820820500780c */ /* 0x000fe40003f24070 */
[----:B------:R-:W-:-:S04]  /*0fc0*/  SHF.R.U32.HI R5, RZ, 0x1f, R8 ;  /* 0x0000001fff057819 */ /* 0x000fc80000011608 */
[----:B------:R-:W-:-:S07]  /*0fd0*/  LEA.HI.SX32 R5, R8, R5, 0x1a ;  /* 0x0000000508057211 */ /* 0x000fce00078fd2ff */
[----:B------:R-:W-:-:S05]  /*0fe0*/  @P1 VIADD R5, R5, 0x1 ;  /* 0x0000000105051836 */ /* 0x000fca0000000000 */
[----:B------:R-:W-:-:S13]  /*0ff0*/  ISETP.GT.AND P1, PT, R5, 0x8, PT ;  /* 0x000000080500780c */ /* 0x000fda0003f24270 */
[----:B------:R-:W-:Y:S05]  /*1000*/  @P1 BREAK.RELIABLE B2 ;  /* 0x0000000000021942 */ /* 0x000fea0003800100 */
[----:B------:R-:W-:Y:S05]  /*1010*/  @P1 BRA `(.L_x_221) ;  /* 0x0000000000301947 */ /* 0x000fea0003800000 */
.L_x_220:
[----:B------:R-:W-:Y:S05]  /*1020*/  BSYNC.RELIABLE B2 ;  /* 0x0000000000027941 */ /* 0x000fea0003800100 */
.L_x_219:
        /* <DEDUP_REMOVED lines=11> */
.L_x_221:
[----:B------:R-:W-:Y:S01]  /*10e0*/  IMAD.MOV.U32 R18, RZ, RZ, 0xfe ;  /* 0x000000feff127424 */ /* 0x000fe200078e00ff */
[----:B------:R-:W-:Y:S01]  /*10f0*/  PRMT R8, R9, 0x7773, RZ ;  /* 0x0000777309087816 */ /* 0x000fe200000000ff */
        /* <DEDUP_REMOVED lines=9> */
.L_x_222:
[----:B------:R-:W-:Y:S05]  /*1190*/  BSYNC.RECONVERGENT B1 ;  /* 0x0000000000017941 */ /* 0x000fea0003800200 */
.L_x_218:
        /* <DEDUP_REMOVED lines=11> */
[----:B------:R-:W-:-:S04]  /*1250*/  IMAD.MOV.U32 R8, RZ, RZ, 0x2082082 ;  /* 0x02082082ff087424 */ /* 0x000fc800078e00ff */
[----:B------:R-:W-:Y:S02]  /*1260*/  IMAD R5, R9, -0x41041041, R8 ;  /* 0xbefbefbf09057824 */ /* 0x000fe400078e0208 */
[----:B------:R-:W-:-:S03]  /*1270*/  IMAD.MOV.U32 R8, RZ, RZ, RZ ;  /* 0x000000ffff087224 */ /* 0x000fc600078e00ff */
[----:B------:R-:W-:Y:S01]  /*1280*/  SHF.L.W.U32.HI R5, R5, 0x1f, R5 ;  /* 0x0000001f05057819 */ /* 0x000fe20000010e05 */
[----:B------:R-:W-:-:S03]  /*1290*/  IMAD.HI R8, R9, -0x7df7df7d, R8 ;  /* 0x8208208309087827 */ /* 0x000fc600078e0208 */
[----:B------:R-:W-:Y:S02]  /*12a0*/  ISETP.GT.U32.AND P1, PT, R5, 0x2082082, PT ;  /* 0x020820820500780c */ /* 0x000fe40003f24070 */
[----:B------:R-:W-:-:S04]  /*12b0*/  SHF.R.U32.HI R5, RZ, 0x1f, R8 ;  /* 0x0000001fff057819 */ /* 0x000fc80000011608 */
[----:B------:R-:W-:-:S07]  /*12c0*/  LEA.HI.SX32 R5, R8, R5, 0x1a ;  /* 0x0000000508057211 */ /* 0x000fce00078fd2ff */
[----:B------:R-:W-:-:S04]  /*12d0*/  @P1 IADD3 R5, PT, PT, R5, 0x1, RZ ;  /* 0x0000000105051810 */ /* 0x000fc80007ffe0ff */
[----:B------:R-:W-:-:S13]  /*12e0*/  ISETP.GT.AND P1, PT, R5, 0x8, PT ;  /* 0x000000080500780c */ /* 0x000fda0003f24270 */
[----:B------:R-:W-:Y:S05]  /*12f0*/  @P1 BREAK.RELIABLE B2 ;  /* 0x0000000000021942 */ /* 0x000fea0003800100 */
[----:B------:R-:W-:Y:S05]  /*1300*/  @P1 BRA `(.L_x_226) ;  /* 0x0000000000301947 */ /* 0x000fea0003800000 */
.L_x_225:
[----:B------:R-:W-:Y:S05]  /*1310*/  BSYNC.RELIABLE B2 ;  /* 0x0000000000027941 */ /* 0x000fea0003800100 */
.L_x_224:
        /* <DEDUP_REMOVED lines=11> */
.L_x_226:
        /* <DEDUP_REMOVED lines=11> */
.L_x_227:
[----:B------:R-:W-:Y:S05]  /*1480*/  BSYNC.RECONVERGENT B1 ;  /* 0x0000000000017941 */ /* 0x000fea0003800200 */
.L_x_223:
        /* <DEDUP_REMOVED lines=19> */
[----:B------:R-:W-:-:S05]  /*15c0*/  @P1 VIADD R5, R5, 0x1 ;  /* 0x0000000105051836 */ /* 0x000fca0000000000 */
[----:B------:R-:W-:-:S13]  /*15d0*/  ISETP.GT.AND P1, PT, R5, 0x8, PT ;  /* 0x000000080500780c */ /* 0x000fda0003f24270 */
[----:B------:R-:W-:Y:S05]  /*15e0*/  @P1 BREAK.RELIABLE B2 ;  /* 0x0000000000021942 */ /* 0x000fea0003800100 */
[----:B------:R-:W-:Y:S05]  /*15f0*/  @P1 BRA `(.L_x_231) ;  /* 0x0000000000301947 */ /* 0x000fea0003800000 */
.L_x_230:
[----:B------:R-:W-:Y:S05]  /*1600*/  BSYNC.RELIABLE B2 ;  /* 0x0000000000027941 */ /* 0x000fea0003800100 */
.L_x_229:
[----:B------:R-:W-:-:S13]  /*1610*/  ISETP.GT.U32.AND P1, PT, R11, R7, PT ;  /* 0x000000070b00720c */ /* 0x000fda0003f24070 */
[C---:B------:R-:W-:Y:S02]  /*1620*/  @P1 IMAD R8, R5.reuse, -0x7e, R10 ;  /* 0xffffff8205081824 */ /* 0x040fe400078e020a */
[----:B------:R-:W-:-:S03]  /*1630*/  @!P1 IMAD R10, R5, -0x7e, R16 ;  /* 0xffffff82050a9824 */ /* 0x000fc600078e0210 */
[----:B------:R-:W-:Y:S02]  /*1640*/  @P1 LEA R9, R8, 0xfb, 0x1 ;  /* 0x000000fb08091811 */ /* 0x000fe400078e08ff */
[----:B------:R-:W-:Y:S02]  /*1650*/  @!P1 LEA R9, R10, 0xfc, 0x1 ;  /* 0x000000fc0a099811 */ /* 0x000fe400078e08ff */
[----:B------:R-:W-:Y:S02]  /*1660*/  IADD3 R8, PT, PT, R6, -0x1, R5 ;  /* 0xffffffff06087810 */ /* 0x000fe40007ffe005 */
[----:B------:R-:W-:Y:S02]  /*1670*/  SEL R9, R9, RZ, P0 ;  /* 0x000000ff09097207 */ /* 0x000fe40000000000 */
[----:B------:R-:W-:-:S03]  /*1680*/  IADD3 R8, PT, PT, R1, R8, RZ ;  /* 0x0000000801087210 */ /* 0x000fc60007ffe0ff */
[----:B------:R-:W-:-:S05]  /*1690*/  VIADD R9, R9, UR6 ;  /* 0x0000000609097c36 */ /* 0x000fca0008000000 */
[----:B------:R1:W-:Y:S01]  /*16a0*/  STL.U8 [R8], R9 ;  /* 0x0000000908007387 */ /* 0x0003e20000100000 */
[----:B------:R-:W-:Y:S05]  /*16b0*/  BRA `(.L_x_232) ;  /* 0x00000000002c7947 */ /* 0x000fea0003800000 */
.L_x_231:
        /* <DEDUP_REMOVED lines=11> */
.L_x_232:
[----:B------:R-:W-:Y:S05]  /*1770*/  BSYNC.RECONVERGENT B1 ;  /* 0x0000000000017941 */ /* 0x000fea0003800200 */
.L_x_228:
[----:B------:R-:W-:Y:S02]  /*1780*/  VIADD R3, R3, 0x4 ;  /* 0x0000000403037836 */ /* 0x000fe40000000000 */
[----:B------:R-:W-:-:S03]  /*1790*/  IMAD.IADD R6, R6, 0x1, R5 ;  /* 0x0000000106067824 */ /* 0x000fc600078e0205 */
[----:B------:R-:W-:-:S13]  /*17a0*/  ISETP.GE.AND P0, PT, R3, R14, PT ;  /* 0x0000000e0300720c */ /* 0x000fda0003f06270 */
[----:B------:R-:W-:Y:S05]  /*17b0*/  @!P0 BRA `(.L_x_233) ;  /* 0xfffffff000f88947 */ /* 0x000fea000383ffff */
.L_x_212:
[----:B------:R-:W-:Y:S05]  /*17c0*/  BSYNC.RECONVERGENT B0 ;  /* 0x0000000000007941 */ /* 0x000fea0003800200 */
.L_x_211:
[----:B------:R-:W-:Y:S05]  /*17d0*/  WARPSYNC.ALL ;  /* 0x0000000000007948 */ /* 0x000fea0003800000 */
[----:B------:R-:W-:Y:S01]  /*17e0*/  LOP3.LUT P0, RZ, R6, 0x7, RZ, 0xc0, !PT ;  /* 0x0000000706ff7812 */ /* 0x000fe2000780c0ff */
[----:B------:R-:W-:-:S12]  /*17f0*/  BSSY.RECONVERGENT B0, `(.L_x_234) ;  /* 0x000004e000007945 */ /* 0x000fd80003800200 */
[--C-:B------:R-:W-:Y:S02]  /*1800*/  @P0 SHF.R.S32.HI R3, RZ, 0x1f, R6.reuse ;  /* 0x0000001fff030819 */ /* 0x100fe40000011406 */
[----:B------:R-:W-:Y:S02]  /*1810*/  @!P0 SHF.R.S32.HI R5, RZ, 0x3, R6 ;  /* 0x00000003ff058819 */ /* 0x000fe40000011406 */
[----:B------:R-:W-:-:S04]  /*1820*/  @P0 LEA.HI R3, R3, R6, RZ, 0x3 ;  /* 0x0000000603030211 */ /* 0x000fc800078f18ff */
[----:B------:R-:W-:-:S05]  /*1830*/  @P0 LEA.HI.SX32 R5, R3, 0x1, 0x1d ;  /* 0x0000000103050811 */ /* 0x000fca00078feaff */
[----:B------:R-:W-:-:S05]  /*1840*/  IMAD.SHL.U32 R3, R5, 0x8, RZ ;  /* 0x0000000805037824 */ /* 0x000fca00078e00ff */
[----:B------:R-:W-:-:S13]  /*1850*/  ISETP.GE.AND P0, PT, R6, R3, PT ;  /* 0x000000030600720c */ /* 0x000fda0003f06270 */
[----:B------:R-:W-:Y:S05]  /*1860*/  @P0 BRA `(.L_x_235) ;  /* 0x0000000400180947 */ /* 0x000fea0003800000 */
[----:B0-----:R-:W-:Y:S01]  /*1870*/  IMAD.IADD R7, R6, 0x1, -R3 ;  /* 0x0000000106077824 */ /* 0x001fe200078e0a03 */
[----:B------:R-:W-:Y:S01]  /*1880*/  BSSY.RECONVERGENT B1, `(.L_x_236) ;  /* 0x000001e000017945 */ /* 0x000fe20003800200 */
[----:B------:R-:W-:-:S03]  /*1890*/  IMAD.IADD R10, R3, 0x1, -R6 ;  /* 0x00000001030a7824 */ /* 0x000fc600078e0a06 */
[----:B------:R-:W-:Y:S02]  /*18a0*/  ISETP.GT.U32.AND P0, PT, R7, -0x10, PT ;  /* 0xfffffff00700780c */ /* 0x000fe40003f04070 */
[----:B------:R-:W-:-:S04]  /*18b0*/  LOP3.LUT R11, R10, 0xf, RZ, 0xc0, !PT ;  /* 0x0000000f0a0b7812 */ /* 0x000fc800078ec0ff */
[----:B------:R-:W-:-:S07]  /*18c0*/  ISETP.NE.AND P1, PT, R11, RZ, PT ;  /* 0x000000ff0b00720c */ /* 0x000fce0003f25270 */
[----:B------:R-:W-:Y:S06]  /*18d0*/  @P0 BRA `(.L_x_237) ;  /* 0x0000000000600947 */ /* 0x000fec0003800000 */
[----:B------:R-:W-:Y:S01]  /*18e0*/  LOP3.LUT R7, R10, 0xfffffff0, RZ, 0xc0, !PT ;  /* 0xfffffff00a077812 */ /* 0x000fe200078ec0ff */
[----:B-1----:R-:W-:-:S04]  /*18f0*/  IMAD.MOV.U32 R9, RZ, RZ, 0xff ;  /* 0x000000ffff097424 */ /* 0x002fc800078e00ff */
[----:B------:R-:W-:-:S07]  /*1900*/  IMAD.MOV R7, RZ, RZ, -R7 ;  /* 0x000000ffff077224 */ /* 0x000fce00078e0a07 */
.L_x_238:
[----:B0-----:R-:W-:Y:S01]  /*1910*/  IMAD.IADD R8, R1, 0x1, R6 ;  /* 0x0000000101087824 */ /* 0x001fe200078e0206 */
[----:B------:R-:W-:Y:S01]  /*1920*/  IADD3 R6, PT, PT, R6, 0x10, RZ ;  /* 0x0000001006067810 */ /* 0x000fe20007ffe0ff */
[----:B------:R-:W-:-:S03]  /*1930*/  VIADD R7, R7, 0x10 ;  /* 0x0000001007077836 */ /* 0x000fc60000000000 */
[----:B------:R0:W-:Y:S02]  /*1940*/  STL.U8 [R8], R9 ;  /* 0x0000000908007387 */ /* 0x0001e40000100000 */
[----:B------:R-:W-:Y:S02]  /*1950*/  ISETP.NE.AND P0, PT, R7, RZ, PT ;  /* 0x000000ff0700720c */ /* 0x000fe40003f05270 */
[----:B------:R0:W-:Y:S04]  /*1960*/  STL.U8 [R8+0x1], R9 ;  /* 0x0000010908007387 */ /* 0x0001e80000100000 */
        /* <DEDUP_REMOVED lines=13> */
[----:B------:R0:W-:Y:S01]  /*1a40*/  STL.U8 [R8+0xf], R9 ;  /* 0x00000f0908007387 */ /* 0x0001e20000100000 */
[----:B------:R-:W-:Y:S05]  /*1a50*/  @P0 BRA `(.L_x_238) ;  /* 0xfffffffc00ac0947 */ /* 0x000fea000383ffff */
.L_x_237:
[----:B------:R-:W-:Y:S05]  /*1a60*/  BSYNC.RECONVERGENT B1 ;  /* 0x0000000000017941 */ /* 0x000fea0003800200 */
.L_x_236:
[----:B------:R-:W-:Y:S05]  /*1a70*/  @!P1 BRA `(.L_x_235) ;  /* 0x0000000000949947 */ /* 0x000fea0003800000 */
[----:B------:R-:W-:Y:S01]  /*1a80*/  ISETP.GE.U32.AND P0, PT, R11, 0x8, PT ;  /* 0x000000080b00780c */ /* 0x000fe20003f06070 */
[----:B------:R-:W-:Y:S01]  /*1a90*/  BSSY.RECONVERGENT B1, `(.L_x_239) ;  /* 0x000000f000017945 */ /* 0x000fe20003800200 */
[----:B01----:R-:W-:-:S04]  /*1aa0*/  LOP3.LUT R9, R10, 0x7, RZ, 0xc0, !PT ;  /* 0x000000070a097812 */ /* 0x003fc800078ec0ff */
[----:B------:R-:W-:-:S07]  /*1ab0*/  ISETP.NE.AND P1, PT, R9, RZ, PT ;  /* 0x000000ff0900720c */ /* 0x000fce0003f25270 */
[----:B------:R-:W-:Y:S06]  /*1ac0*/  @!P0 BRA `(.L_x_240) ;  /* 0x00000000002c8947 */ /* 0x000fec0003800000 */
[----:B------:R-:W-:Y:S02]  /*1ad0*/  IMAD.MOV.U32 R8, RZ, RZ, 0xff ;  /* 0x000000ffff087424 */ /* 0x000fe400078e00ff */
[----:B------:R-:W-:Y:S02]  /*1ae0*/  IMAD.IADD R7, R1, 0x1, R6 ;  /* 0x0000000101077824 */ /* 0x000fe400078e0206 */
[----:B------:R-:W-:-:S03]  /*1af0*/  VIADD R6, R6, 0x8 ;  /* 0x0000000806067836 */ /* 0x000fc60000000000 */
[----:B------:R0:W-:Y:S04]  /*1b00*/  STL.U8 [R7], R8 ;  /* 0x0000000807007387 */ /* 0x0001e80000100000 */
[----:B------:R0:W-:Y:S04]  /*1b10*/  STL.U8 [R7+0x1], R8 ;  /* 0x0000010807007387 */ /* 0x0001e80000100000 */
[----:B------:R0:W-:Y:S04]  /*1b20*/  STL.U8 [R7+0x2], R8 ;  /* 0x0000020807007387 */ /* 0x0001e80000100000 */
[----:B------:R0:W-:Y:S04]  /*1b30*/  STL.U8 [R7+0x3], R8 ;  /* 0x0000030807007387 */ /* 0x0001e80000100000 */
[----:B------:R0:W-:Y:S04]  /*1b40*/  STL.U8 [R7+0x4], R8 ;  /* 0x0000040807007387 */ /* 0x0001e80000100000 */
[----:B------:R0:W-:Y:S04]  /*1b50*/  STL.U8 [R7+0x5], R8 ;  /* 0x0000050807007387 */ /* 0x0001e80000100000 */
[----:B------:R0:W-:Y:S04]  /*1b60*/  STL.U8 [R7+0x6], R8 ;  /* 0x0000060807007387 */ /* 0x0001e80000100000 */
[----:B------:R0:W-:Y:S02]  /*1b70*/  STL.U8 [R7+0x7], R8 ;  /* 0x0000070807007387 */ /* 0x0001e40000100000 */
.L_x_240:
[----:B------:R-:W-:Y:S05]  /*1b80*/  BSYNC.RECONVERGENT B1 ;  /* 0x0000000000017941 */ /* 0x000fea0003800200 */
.L_x_239:
[----:B------:R-:W-:Y:S05]  /*1b90*/  @!P1 BRA `(.L_x_235) ;  /* 0x00000000004c9947 */ /* 0x000fea0003800000 */
[----:B------:R-:W-:Y:S01]  /*1ba0*/  ISETP.GE.U32.AND P0, PT, R9, 0x4, PT ;  /* 0x000000040900780c */ /* 0x000fe20003f06070 */
[----:B------:R-:W-:Y:S01]  /*1bb0*/  IMAD.MOV.U32 R9, RZ, RZ, 0xff ;  /* 0x000000ffff097424 */ /* 0x000fe200078e00ff */
[----:B0-----:R-:W-:-:S04]  /*1bc0*/  LOP3.LUT R7, R10, 0x3, RZ, 0xc0, !PT ;  /* 0x000000030a077812 */ /* 0x001fc800078ec0ff */
[----:B------:R-:W-:-:S07]  /*1bd0*/  ISETP.NE.AND P1, PT, R7, RZ, PT ;  /* 0x000000ff0700720c */ /* 0x000fce0003f25270 */
[----:B------:R-:W-:Y:S02]  /*1be0*/  @P0 IMAD.IADD R8, R1, 0x1, R6 ;  /* 0x0000000101080824 */ /* 0x000fe400078e0206 */
[----:B------:R-:W-:-:S03]  /*1bf0*/  @P0 VIADD R6, R6, 0x4 ;  /* 0x0000000406060836 */ /* 0x000fc60000000000 */
[----:B------:R2:W-:Y:S04]  /*1c00*/  @P0 STL.U8 [R8], R9 ;  /* 0x0000000908000387 */ /* 0x0005e80000100000 */
[----:B------:R2:W-:Y:S04]  /*1c10*/  @P0 STL.U8 [R8+0x1], R9 ;  /* 0x0000010908000387 */ /* 0x0005e80000100000 */
[----:B------:R2:W-:Y:S04]  /*1c20*/  @P0 STL.U8 [R8+0x2], R9 ;  /* 0x0000020908000387 */ /* 0x0005e80000100000 */
[----:B------:R2:W-:Y:S01]  /*1c30*/  @P0 STL.U8 [R8+0x3], R9 ;  /* 0x0000030908000387 */ /* 0x0005e20000100000 */
[----:B------:R-:W-:Y:S05]  /*1c40*/  @!P1 BRA `(.L_x_235) ;  /* 0x0000000000209947 */ /* 0x000fea0003800000 */
[----:B--2---:R-:W-:Y:S02]  /*1c50*/  IMAD.MOV.U32 R9, RZ, RZ, 0xff ;  /* 0x000000ffff097424 */ /* 0x004fe400078e00ff */
[----:B------:R-:W-:-:S07]  /*1c60*/  IMAD.MOV R7, RZ, RZ, -R7 ;  /* 0x000000ffff077224 */ /* 0x000fce00078e0a07 */
.L_x_241:
[----:B------:R-:W-:Y:S02]  /*1c70*/  IMAD.IADD R8, R1, 0x1, R6 ;  /* 0x0000000101087824 */ /* 0x000fe400078e0206 */
[----:B------:R-:W-:Y:S02]  /*1c80*/  VIADD R7, R7, 0x1 ;  /* 0x0000000107077836 */ /* 0x000fe40000000000 */
[----:B------:R-:W-:Y:S01]  /*1c90*/  VIADD R6, R6, 0x1 ;  /* 0x0000000106067836 */ /* 0x000fe20000000000 */
[----:B------:R3:W-:Y:S02]  /*1ca0*/  STL.U8 [R8], R9 ;  /* 0x0000000908007387 */ /* 0x0007e40000100000 */
[----:B------:R-:W-:-:S13]  /*1cb0*/  ISETP.NE.AND P0, PT, R7, RZ, PT ;  /* 0x000000ff0700720c */ /* 0x000fda0003f05270 */
[----:B---3--:R-:W-:Y:S05]  /*1cc0*/  @P0 BRA `(.L_x_241) ;  /* 0xfffffffc00e80947 */ /* 0x008fea000383ffff */
.L_x_235:
[----:B------:R-:W-:Y:S05]  /*1cd0*/  BSYNC.RECONVERGENT B0 ;  /* 0x0000000000007941 */ /* 0x000fea0003800200 */
.L_x_234:
[----:B0-----:R-:W0:Y:S01]  /*1ce0*/  LDC.64 R6, c[0x0][0x398] ;  /* 0x0000e600ff067b82 */ /* 0x001e220000000a00 */
[----:B------:R-:W-:Y:S01]  /*1cf0*/  ISETP.GE.AND P0, PT, R5, 0x1, PT ;  /* 0x000000010500780c */ /* 0x000fe20003f06270 */
[C---:B------:R-:W-:Y:S02]  /*1d00*/  IMAD.SHL.U32 R12, R4.reuse, 0x80, RZ ;  /* 0x00000080040c7824 */ /* 0x040fe400078e00ff */
[----:B0-----:R-:W-:-:S05]  /*1d10*/  IMAD.WIDE R6, R4, 0x4, R6 ;  /* 0x0000000404067825 */ /* 0x001fca00078e0206 */
[----:B------:R0:W-:Y:S05]  /*1d20*/  STG.E desc[UR4][R6.64], R3 ;  /* 0x0000000306007986 */ /* 0x0001ea000c101904 */
[----:B------:R-:W-:Y:S05]  /*1d30*/  @!P0 EXIT ;  /* 0x000000000000894d */ /* 0x000fea0003800000 */
[C---:B------:R-:W-:Y:S01]  /*1d40*/  ISETP.GE.U32.AND P1, PT, R5.reuse, 0x4, PT ;  /* 0x000000040500780c */ /* 0x040fe20003f26070 */
[----:B------:R-:W-:Y:S01]  /*1d50*/  BSSY.RECONVERGENT B0, `(.L_x_242) ;  /* 0x000001d000007945 */ /* 0x000fe20003800200 */
[----:B0-----:R-:W-:Y:S01]  /*1d60*/  LOP3.LUT R3, R5, 0x3, RZ, 0xc0, !PT ;  /* 0x0000000305037812 */ /* 0x001fe200078ec0ff */
[----:B------:R-:W-:Y:S01]  /*1d70*/  IMAD.MOV.U32 R16, RZ, RZ, RZ ;  /* 0x000000ffff107224 */ /* 0x000fe200078e00ff */
[----:B------:R-:W-:Y:S02]  /*1d80*/  LOP3.LUT R12, R12, 0xfffff000, RZ, 0xc0, !PT ;  /* 0xfffff0000c0c7812 */ /* 0x000fe400078ec0ff */
[----:B------:R-:W-:Y:S02]  /*1d90*/  ISETP.NE.AND P0, PT, R3, RZ, PT ;  /* 0x000000ff0300720c */ /* 0x000fe40003f05270 */
[----:B------:R-:W-:-:S05]  /*1da0*/  SHF.R.S32.HI R13, RZ, 0x1f, R12 ;  /* 0x0000001fff0d7819 */ /* 0x000fca000001140c */
[----:B------:R-:W-:Y:S06]  /*1db0*/  @!P1 BRA `(.L_x_243) ;  /* 0x0000000000589947 */ /* 0x000fec0003800000 */
[----:B------:R-:W0:Y:S01]  /*1dc0*/  LDCU.64 UR6, c[0x0][0x388] ;  /* 0x00007100ff0677ac */ /* 0x000e220008000a00 */
[----:B------:R-:W-:Y:S02]  /*1dd0*/  LOP3.LUT R2, R4, 0x1f, RZ, 0xc0, !PT ;  /* 0x0000001f04027812 */ /* 0x000fe400078ec0ff */
[----:B------:R-:W-:-:S03]  /*1de0*/  LOP3.LUT R16, R5, 0x7ffffffc, RZ, 0xc0, !PT ;  /* 0x7ffffffc05107812 */ /* 0x000fc600078ec0ff */
[----:B------:R-:W-:Y:S01]  /*1df0*/  IMAD.WIDE.U32 R6, R2, 0x8, R12 ;  /* 0x0000000802067825 */ /* 0x000fe200078e000c */
[----:B------:R-:W-:Y:S02]  /*1e00*/  IADD3 R17, PT, PT, -R16, RZ, RZ ;  /* 0x000000ff10117210 */ /* 0x000fe40007ffe1ff */
[----:B0-----:R-:W-:-:S04]  /*1e10*/  IADD3 R18, P1, PT, R6, UR6, RZ ;  /* 0x0000000606127c10 */ /* 0x001fc8000ff3e0ff */
[----:B------:R-:W-:-:S04]  /*1e20*/  IADD3 R18, P2, PT, R18, 0x200, RZ ;  /* 0x0000020012127810 */ /* 0x000fc80007f5e0ff */
[----:B------:R-:W-:-:S09]  /*1e30*/  IADD3.X R19, PT, PT, RZ, UR7, R7, P2, P1 ;  /* 0x00000007ff137c10 */ /* 0x000fd200097e2407 */
.L_x_244:
[----:B012---:R-:W2:Y:S04]  /*1e40*/  LDL.128 R8, [R0+-0x10] ;  /* 0xfffff00000087983 */ /* 0x007ea80000100c00 */
[----:B------:R0:W3:Y:S01]  /*1e50*/  LDL.128 R4, [R0] ;  /* 0x0000000000047983 */ /* 0x0000e20000100c00 */
[----:B------:R-:W-:Y:S02]  /*1e60*/  IMAD.MOV.U32 R14, RZ, RZ, R18 ;  /* 0x000000ffff0e7224 */ /* 0x000fe400078e0012 */
[----:B------:R-:W-:Y:S02]  /*1e70*/  IMAD.MOV.U32 R15, RZ, RZ, R19 ;  /* 0x000000ffff0f7224 */ /* 0x000fe400078e0013 */
[----:B------:R-:W-:Y:S01]  /*1e80*/  VIADD R17, R17, 0x4 ;  /* 0x0000000411117836 */ /* 0x000fe20000000000 */
[----:B------:R-:W-:Y:S01]  /*1e90*/  IADD3 R18, P2, PT, R14, 0x400, RZ ;  /* 0x000004000e127810 */ /* 0x000fe20007f5e0ff */
[----:B0-----:R-:W-:-:S03]  /*1ea0*/  VIADD R0, R0, 0x20 ;  /* 0x0000002000007836 */ /* 0x001fc60000000000 */
[----:B------:R-:W-:Y:S01]  /*1eb0*/  ISETP.NE.AND P1, PT, R17, RZ, PT ;  /* 0x000000ff1100720c */ /* 0x000fe20003f25270 */
[----:B------:R-:W-:Y:S01]  /*1ec0*/  IMAD.X R19, RZ, RZ, R15, P2 ;  /* 0x000000ffff137224 */ /* 0x000fe200010e060f */
[----:B--2---:R0:W-:Y:S04]  /*1ed0*/  STG.E.64 desc[UR4][R14.64+-0x200], R8 ;  /* 0xfffe00080e007986 */ /* 0x0041e8000c101b04 */
[----:B------:R0:W-:Y:S04]  /*1ee0*/  STG.E.64 desc[UR4][R14.64+-0x100], R10 ;  /* 0xffff000a0e007986 */ /* 0x0001e8000c101b04 */
[----:B---3--:R0:W-:Y:S04]  /*1ef0*/  STG.E.64 desc[UR4][R14.64], R4 ;  /* 0x000000040e007986 */ /* 0x0081e8000c101b04 */
[----:B------:R0:W-:Y:S01]  /*1f00*/  STG.E.64 desc[UR4][R14.64+0x100], R6 ;  /* 0x000100060e007986 */ /* 0x0001e2000c101b04 */
[----:B------:R-:W-:Y:S05]  /*1f10*/  @P1 BRA `(.L_x_244) ;  /* 0xfffffffc00c81947 */ /* 0x000fea000383ffff */
.L_x_243:
[----:B------:R-:W-:Y:S05]  /*1f20*/  BSYNC.RECONVERGENT B0 ;  /* 0x0000000000007941 */ /* 0x000fea0003800200 */
.L_x_242:
[----:B------:R-:W-:Y:S05]  /*1f30*/  @!P0 EXIT ;  /* 0x000000000000894d */ /* 0x000fea0003800000 */
[----:B------:R-:W3:Y:S01]  /*1f40*/  LDCU.64 UR6, c[0x0][0x388] ;  /* 0x00007100ff0677ac */ /* 0x000ee20008000a00 */
[----:B0-----:R-:W-:Y:S02]  /*1f50*/  IMAD R5, R16, 0x20, R2 ;  /* 0x0000002010057824 */ /* 0x001fe400078e0202 */
[----:B------:R-:W-:Y:S02]  /*1f60*/  IMAD.MOV R0, RZ, RZ, -R3 ;  /* 0x000000ffff007224 */ /* 0x000fe400078e0a03 */
[----:B------:R-:W-:-:S04]  /*1f70*/  IMAD.WIDE.U32 R12, R5, 0x8, R12 ;  /* 0x00000008050c7825 */ /* 0x000fc800078e000c */
[----:B------:R-:W-:Y:S01]  /*1f80*/  IMAD R16, R16, 0x8, R1 ;  /* 0x0000000810107824 */ /* 0x000fe200078e0201 */
[----:B---3--:R-:W-:-:S04]  /*1f90*/  IADD3 R6, P0, PT, R12, UR6, RZ ;  /* 0x000000060c067c10 */ /* 0x008fc8000ff1e0ff */
[----:B------:R-:W-:-:S09]  /*1fa0*/  IADD3.X R7, PT, PT, R13, UR7, RZ, P0, !PT ;  /* 0x000000070d077c10 */ /* 0x000fd200087fe4ff */
.L_x_245:
[----:B0-----:R0:W3:Y:S01]  /*1fb0*/  LDL.64 R4, [R16] ;  /* 0x0000000010047983 */ /* 0x0010e20000100a00 */
[----:B------:R-:W-:Y:S01]  /*1fc0*/  IMAD.MOV.U32 R2, RZ, RZ, R6 ;  /* 0x000000ffff027224 */ /* 0x000fe200078e0006 */
[----:B------:R-:W-:Y:S01]  /*1fd0*/  IADD3 R6, P1, PT, R6, 0x100, RZ ;  /* 0x0000010006067810 */ /* 0x000fe20007f3e0ff */
[--C-:B------:R-:W-:Y:S02]  /*1fe0*/  IMAD.MOV.U32 R3, RZ, RZ, R7.reuse ;  /* 0x000000ffff037224 */ /* 0x100fe400078e0007 */
[----:B------:R-:W-:Y:S02]  /*1ff0*/  VIADD R0, R0, 0x1 ;  /* 0x0000000100007836 */ /* 0x000fe40000000000 */
[----:B------:R-:W-:Y:S02]  /*2000*/  IMAD.X R7, RZ, RZ, R7, P1 ;  /* 0x000000ffff077224 */ /* 0x000fe400008e0607 */
[----:B0-----:R-:W-:Y:S01]  /*2010*/  VIADD R16, R16, 0x8 ;  /* 0x0000000810107836 */ /* 0x001fe20000000000 */
[----:B------:R-:W-:Y:S01]  /*2020*/  ISETP.NE.AND P0, PT, R0, RZ, PT ;  /* 0x000000ff0000720c */ /* 0x000fe20003f05270 */
[----:B---3--:R0:W-:-:S12]  /*2030*/  STG.E.64 desc[UR4][R2.64], R4 ;  /* 0x0000000402007986 */ /* 0x0081d8000c101b04 */
[----:B------:R-:W-:Y:S05]  /*2040*/  @P0 BRA `(.L_x_245) ;  /* 0xfffffffc00d80947 */ /* 0x000fea000383ffff */
[----:B------:R-:W-:Y:S05]  /*2050*/  EXIT ;  /* 0x000000000000794d */ /* 0x000fea0003800000 */
.L_x_246:
        /* <DEDUP_REMOVED lines=10> */
.L_x_354:


//--------------------- .text._Z21map_values_kernel_16bPKtPhPKiPiS4_iih --------------------------
	.section	.text._Z21map_values_kernel_16bPKtPhPKiPiS4_iih,"ax",@progbits
	.align	128
        .global         _Z21map_values_kernel_16bPKtPhPKiPiS4_iih
        .type           _Z21map_values_kernel_16bPKtPhPKiPiS4_iih,@function
        .size           _Z21map_values_kernel_16bPKtPhPKiPiS4_iih,(.L_x_355 - _Z21map_values_kernel_16bPKtPhPKiPiS4_iih)
        .other          _Z21map_values_kernel_16bPKtPhPKiPiS4_iih,@"STO_CUDA_ENTRY STV_DEFAULT"
_Z21map_values_kernel_16bPKtPhPKiPiS4_iih:
.text._Z21map_values_kernel_16bPKtPhPKiPiS4_iih:
[----:B------:R-:W0:Y:S01]  /*0000*/  LDC R1, c[0x0][0x37c] ;  /* 0x0000df00ff017b82 */ /* 0x000e220000000800 */
[----:B------:R-:W1:Y:S01]  /*0010*/  S2R R3, SR_TID.X ;  /* 0x0000000000037919 */ /* 0x000e620000002100 */
[----:B------:R-:W1:Y:S01]  /*0020*/  LDCU UR4, c[0x0][0x360] ;  /* 0x00006c00ff0477ac */ /* 0x000e620008000800 */
[----:B0-----:R-:W-:Y:S01]  /*0030*/  VIADD R1, R1, 0xffffffc0 ;  /* 0xffffffc001017836 */ /* 0x001fe20000000000 */
[----:B------:R-:W-:Y:S01]  /*0040*/  BSSY.RECONVERGENT B0, `(.L_x_247) ;  /* 0x0000075000007945 */ /* 0x000fe20003800200 */
[----:B------:R-:W1:Y:S01]  /*0050*/  S2R R12, SR_CTAID.X ;  /* 0x00000000000c7919 */ /* 0x000e620000002500 */
[----:B------:R-:W0:Y:S01]  /*0060*/  LDCU UR6, c[0x0][0x3a8] ;  /* 0x00007500ff0677ac */ /* 0x000e220008000800 */
[----:B------:R-:W-:Y:S01]  /*0070*/  CS2R R6, SRZ ;  /* 0x0000000000067805 */ /* 0x000fe2000001ff00 */
[----:B------:R2:W-:Y:S04]  /*0080*/  STL.128 [R1], RZ ;  /* 0x000000ff01007387 */ /* 0x0005e80000100c00 */
[----:B------:R2:W-:Y:S04]  /*0090*/  STL.128 [R1+0x10], RZ ;  /* 0x000010ff01007387 */ /* 0x0005e80000100c00 */
[----:B------:R2:W-:Y:S04]  /*00a0*/  STL.128 [R1+0x20], RZ ;  /* 0x000020ff01007387 */ /* 0x0005e80000100c00 */
[----:B------:R2:W-:Y:S01]  /*00b0*/  STL.128 [R1+0x30], RZ ;  /* 0x000030ff01007387 */ /* 0x0005e20000100c00 */
[----:B-1----:R-:W-:Y:S01]  /*00c0*/  IMAD R0, R12, UR4, R3 ;  /* 0x000000040c007c24 */ /* 0x002fe2000f8e0203 */
[----:B------:R-:W1:Y:S01]  /*00d0*/  LDCU.64 UR4, c[0x0][0x358] ;  /* 0x00006b00ff0477ac */ /* 0x000e620008000a00 */
[----:B------:R-:W-:-:S02]  /*00e0*/  VIADD R3, R1, 0x10 ;  /* 0x0000001001037836 */ /* 0x000fc40000000000 */
        /* <DEDUP_REMOVED lines=9> */
[----:B------:R-:W-:Y:S02]  /*0180*/  VIADDMNMX R14, R2, 0x1, R7, !PT ;  /* 0x00000001020e7846 */ /* 0x000fe40007800107 */
[----:B------:R-:W-:Y:S01]  /*0190*/  CS2R R6, SRZ ;  /* 0x0000000000067805 */ /* 0x000fe2000001ff00 */
[----:B------:R-:W-:Y:S01]  /*01a0*/  IMAD.MOV.U32 R13, RZ, RZ, R2 ;  /* 0x000000ffff0d7224 */ /* 0x000fe200078e0002 */
[----:B------:R-:W-:Y:S02]  /*01b0*/  IADD3 R9, PT, PT, R9, R11, -R14 ;  /* 0x0000000b09097210 */ /* 0x000fe40007ffe80e */
[----:B------:R-:W-:-:S02]  /*01c0*/  LOP3.LUT R15, R14, 0xf, RZ, 0xc0, !PT ;  /* 0x0000000f0e0f7812 */ /* 0x000fc400078ec0ff */
[----:B------:R-:W-:Y:S02]  /*01d0*/  ISETP.GT.U32.AND P1, PT, R9, -0x10, PT ;  /* 0xfffffff00900780c */ /* 0x000fe40003f24070 */
[----:B------:R-:W-:-:S11]  /*01e0*/  ISETP.NE.AND P0, PT, R15, RZ, PT ;  /* 0x000000ff0f00720c */ /* 0x000fd60003f05270 */
        /* <DEDUP_REMOVED lines=9> */
.L_x_251:
[----:B------:R-:W-:-:S05]  /*0280*/  IMAD.WIDE R8, R13, 0x2, R10 ;  /* 0x000000020d087825 */ /* 0x000fca00078e020a */
[----:B------:R-:W2:Y:S04]  /*0290*/  LDG.E.U16 R22, desc[UR4][R8.64+-0x10] ;  /* 0xfffff00408167981 */ /* 0x000ea8000c1e1500 */
[----:B------:R-:W2:Y:S04]  /*02a0*/  LDG.E.U16 R21, desc[UR4][R8.64+-0xe] ;  /* 0xfffff20408157981 */ /* 0x000ea8000c1e1500 */
[----:B------:R-:W3:Y:S04]  /*02b0*/  LDG.E.U16 R24, desc[UR4][R8.64+-0xc] ;  /* 0xfffff40408187981 */ /* 0x000ee8000c1e1500 */
[----:B------:R-:W3:Y:S04]  /*02c0*/  LDG.E.U16 R23, desc[UR4][R8.64+-0xa] ;  /* 0xfffff60408177981 */ /* 0x000ee8000c1e1500 */
[----:B------:R-:W4:Y:S04]  /*02d0*/  LDG.E.U16 R19, desc[UR4][R8.64+-0x8] ;  /* 0xfffff80408137981 */ /* 0x000f28000c1e1500 */
[----:B------:R-:W4:Y:S04]  /*02e0*/  LDG.E.U16 R20, desc[UR4][R8.64+-0x6] ;  /* 0xfffffa0408147981 */ /* 0x000f28000c1e1500 */
[----:B------:R-:W5:Y:S04]  /*02f0*/  LDG.E.U16 R17, desc[UR4][R8.64+-0x4] ;  /* 0xfffffc0408117981 */ /* 0x000f68000c1e1500 */
[----:B------:R-:W5:Y:S04]  /*0300*/  LDG.E.U16 R18, desc[UR4][R8.64+-0x2] ;  /* 0xfffffe0408127981 */ /* 0x000f68000c1e1500 */
[----:B------:R-:W5:Y:S04]  /*0310*/  LDG.E.U16 R26, desc[UR4][R8.64+0x8] ;  /* 0x00000804081a7981 */ /* 0x000f68000c1e1500 */
[----:B------:R-:W5:Y:S01]  /*0320*/  LDG.E.U16 R25, desc[UR4][R8.64+0xe] ;  /* 0x00000e0408197981 */ /* 0x000f62000c1e1500 */
[----:B--2---:R-:W-:-:S03]  /*0330*/  IADD3 R21, PT, PT, R21, R7, R22 ;  /* 0x0000000715157210 */ /* 0x004fc60007ffe016 */
[----:B------:R-:W2:Y:S04]  /*0340*/  LDG.E.U16 R22, desc[UR4][R8.64] ;  /* 0x0000000408167981 */ /* 0x000ea8000c1e1500 */
[----:B------:R-:W2:Y:S01]  /*0350*/  LDG.E.U16 R7, desc[UR4][R8.64+0x2] ;  /* 0x0000020408077981 */ /* 0x000ea2000c1e1500 */
[----:B---3--:R-:W-:-:S03]  /*0360*/  IADD3 R23, PT, PT, R23, R21, R24 ;  /* 0x0000001517177210 */ /* 0x008fc60007ffe018 */
[----:B------:R-:W3:Y:S04]  /*0370*/  LDG.E.U16 R21, desc[UR4][R8.64+0x4] ;  /* 0x0000040408157981 */ /* 0x000ee8000c1e1500 */
[----:B------:R-:W3:Y:S01]  /*0380*/  LDG.E.U16 R24, desc[UR4][R8.64+0x6] ;  /* 0x0000060408187981 */ /* 0x000ee2000c1e1500 */
[----:B----4-:R-:W-:-:S03]  /*0390*/  IADD3 R20, PT, PT, R20, R23, R19 ;  /* 0x0000001714147210 */ /* 0x010fc60007ffe013 */
[----:B------:R-:W4:Y:S04]  /*03a0*/  LDG.E.U16 R23, desc[UR4][R8.64+0xa] ;  /* 0x00000a0408177981 */ /* 0x000f28000c1e1500 */
[----:B------:R-:W4:Y:S01]  /*03b0*/  LDG.E.U16 R19, desc[UR4][R8.64+0xc] ;  /* 0x00000c0408137981 */ /* 0x000f22000c1e1500 */
        /* <DEDUP_REMOVED lines=9> */
.L_x_250:
[----:B------:R-:W-:Y:S05]  /*0450*/  BSYNC.RECONVERGENT B1 ;  /* 0x0000000000017941 */ /* 0x000fea0003800200 */
.L_x_249:
        /* <DEDUP_REMOVED lines=8> */
[----:B------:R-:W2:Y:S04]  /*04e0*/  LDG.E.U16 R10, desc[UR4][R8.64] ;  /* 0x00000004080a7981 */ /* 0x000ea8000c1e1500 */
[----:B------:R-:W2:Y:S04]  /*04f0*/  LDG.E.U16 R11, desc[UR4][R8.64+0x2] ;  /* 0x00000204080b7981 */ /* 0x000ea8000c1e1500 */
[----:B------:R-:W3:Y:S04]  /*0500*/  LDG.E.U16 R15, desc[UR4][R8.64+0x4] ;  /* 0x00000404080f7981 */ /* 0x000ee8000c1e1500 */
[----:B------:R-:W3:Y:S04]  /*0510*/  LDG.E.U16 R16, desc[UR4][R8.64+0x6] ;  /* 0x0000060408107981 */ /* 0x000ee8000c1e1500 */
[----:B------:R-:W4:Y:S04]  /*0520*/  LDG.E.U16 R17, desc[UR4][R8.64+0x8] ;  /* 0x0000080408117981 */ /* 0x000f28000c1e1500 */
[----:B------:R-:W4:Y:S04]  /*0530*/  LDG.E.U16 R18, desc[UR4][R8.64+0xa] ;  /* 0x00000a0408127981 */ /* 0x000f28000c1e1500 */
[----:B------:R-:W5:Y:S04]  /*0540*/  LDG.E.U16 R19, desc[UR4][R8.64+0xc] ;  /* 0x00000c0408137981 */ /* 0x000f68000c1e1500 */
[----:B------:R-:W5:Y:S01]  /*0550*/  LDG.E.U16 R20, desc[UR4][R8.64+0xe] ;  /* 0x00000e0408147981 */ /* 0x000f62000c1e1500 */
[----:B------:R-:W-:-:S02]  /*0560*/  VIADD R6, R6, 0x8 ;  /* 0x0000000806067836 */ /* 0x000fc40000000000 */
[----:B------:R-:W-:Y:S01]  /*0570*/  VIADD R13, R13, 0x8 ;  /* 0x000000080d0d7836 */ /* 0x000fe20000000000 */
[----:B--2---:R-:W-:-:S04]  /*0580*/  IADD3 R10, PT, PT, R11, R7, R10 ;  /* 0x000000070b0a7210 */ /* 0x004fc80007ffe00a */
[----:B---3--:R-:W-:-:S04]  /*0590*/  IADD3 R10, PT, PT, R16, R10, R15 ;  /* 0x0000000a100a7210 */ /* 0x008fc80007ffe00f */
[----:B----4-:R-:W-:-:S04]  /*05a0*/  IADD3 R10, PT, PT, R18, R10, R17 ;  /* 0x0000000a120a7210 */ /* 0x010fc80007ffe011 */
[----:B-----5:R-:W-:-:S07]  /*05b0*/  IADD3 R7, PT, PT, R20, R10, R19 ;  /* 0x0000000a14077210 */ /* 0x020fce0007ffe013 */
.L_x_253:
[----:B------:R-:W-:Y:S05]  /*05c0*/  BSYNC.RECONVERGENT B1 ;  /* 0x0000000000017941 */ /* 0x000fea0003800200 */
.L_x_252:
        /* <DEDUP_REMOVED lines=11> */
[----:B------:R-:W3:Y:S01]  /*0680*/  LDG.E.U16 R15, desc[UR4][R8.64+0x6] ;  /* 0x00000604080f7981 */ /* 0x000ee2000c1e1500 */
[----:B------:R-:W-:-:S02]  /*0690*/  VIADD R6, R6, 0x4 ;  /* 0x0000000406067836 */ /* 0x000fc40000000000 */
[----:B------:R-:W-:Y:S01]  /*06a0*/  VIADD R13, R13, 0x4 ;  /* 0x000000040d0d7836 */ /* 0x000fe20000000000 */
[----:B--2---:R-:W-:-:S04]  /*06b0*/  IADD3 R7, PT, PT, R11, R7, R10 ;  /* 0x000000070b077210 */ /* 0x004fc80007ffe00a */
[----:B---3--:R-:W-:-:S07]  /*06c0*/  IADD3 R7, PT, PT, R15, R7, R16 ;  /* 0x000000070f077210 */ /* 0x008fce0007ffe010 */
.L_x_255:
[----:B------:R-:W-:Y:S05]  /*06d0*/  BSYNC.RECONVERGENT B1 ;  /* 0x0000000000017941 */ /* 0x000fea0003800200 */
.L_x_254:
[----:B------:R-:W-:Y:S05]  /*06e0*/  @!P1 BRA `(.L_x_248) ;  /* 0x0000000000289947 */ /* 0x000fea0003800000 */
[----:B------:R-:W0:Y:S01]  /*06f0*/  LDC.64 R10, c[0x0][0x380] ;  /* 0x0000e000ff0a7b82 */ /* 0x000e220000000a00 */
[----:B------:R-:W-:-:S07]  /*0700*/  IMAD.MOV R14, RZ, RZ, -R14 ;  /* 0x000000ffff0e7224 */ /* 0x000fce00078e0a0e */
.L_x_256:
[----:B0-----:R-:W-:-:S06]  /*0710*/  IMAD.WIDE R8, R13, 0x2, R10 ;  /* 0x000000020d087825 */ /* 0x001fcc00078e020a */
[----:B------:R-:W2:Y:S01]  /*0720*/  LDG.E.U16 R8, desc[UR4][R8.64] ;  /* 0x0000000408087981 */ /* 0x000ea2000c1e1500 */
[----:B------:R-:W-:Y:S02]  /*0730*/  VIADD R14, R14, 0x1 ;  /* 0x000000010e0e7836 */ /* 0x000fe40000000000 */
[----:B------:R-:W-:Y:S02]  /*0740*/  VIADD R6, R6, 0x1 ;  /* 0x0000000106067836 */ /* 0x000fe40000000000 */
[----:B------:R-:W-:Y:S01]  /*0750*/  VIADD R13, R13, 0x1 ;  /* 0x000000010d0d7836 */ /* 0x000fe20000000000 */
[----:B------:R-:W-:Y:S01]  /*0760*/  ISETP.NE.AND P0, PT, R14, RZ, PT ;  /* 0x000000ff0e00720c */ /* 0x000fe20003f05270 */
[----:B--2---:R-:W-:-:S12]  /*0770*/  IMAD.IADD R7, R8, 0x1, R7 ;  /* 0x0000000108077824 */ /* 0x004fd800078e0207 */
[----:B------:R-:W-:Y:S05]  /*0780*/  @P0 BRA `(.L_x_256) ;  /* 0xfffffffc00e00947 */ /* 0x000fea000383ffff */
.L_x_248:
[----:B------:R-:W-:Y:S05]  /*0790*/  BSYNC.RECONVERGENT B0 ;  /* 0x0000000000007941 */ /* 0x000fea0003800200 */
.L_x_247:
        /* <DEDUP_REMOVED lines=22> */
[----:B0-----:R-:W-:Y:S02]  /*0900*/  IMAD.IADD R16, R7, 0x1, R16 ;  /* 0x0000000107107824 */ /* 0x001fe400078e0210 */
[----:B-1----:R-:W-:Y:S01]  /*0910*/  IMAD.IADD R18, R6, 0x1, R15 ;  /* 0x0000000106127824 */ /* 0x002fe200078e020f */
        /* <DEDUP_REMOVED lines=23> */
.L_x_259:
[----:B------:R1:W-:Y:S02]  /*0a90*/  STG.E desc[UR4][R8.64], RZ ;  /* 0x000000ff08007986 */ /* 0x0003e4000c101904 */
.L_x_258:
[----:B------:R-:W-:Y:S05]  /*0aa0*/  BSYNC.RECONVERGENT B0 ;  /* 0x0000000000007941 */ /* 0x000fea0003800200 */
.L_x_257:
        /* <DEDUP_REMOVED lines=11> */
.L_x_302:
[----:B01----:R-:W-:-:S05]  /*0b60*/  SHF.R.S32.HI R9, RZ, 0x3, R2 ;  /* 0x00000003ff097819 */ /* 0x003fca0000011402 */
[----:B--2---:R-:W-:-:S06]  /*0b70*/  IMAD.WIDE R8, R9, 0x10, R12 ;  /* 0x0000001009087825 */ /* 0x004fcc00078e020c */
[----:B------:R-:W2:Y:S01]  /*0b80*/  LDG.E.128 R8, desc[UR4][R8.64] ;  /* 0x0000000408087981 */ /* 0x000ea2000c1e1d00 */
[----:B------:R-:W-:Y:S04]  /*0b90*/  BSSY.RECONVERGENT B1, `(.L_x_262) ;  /* 0x0000024000017945 */ /* 0x000fe80003800200 */
[----:B------:R-:W-:Y:S01]  /*0ba0*/  BSSY.RELIABLE B2, `(.L_x_263) ;  /* 0x0000011000027945 */ /* 0x000fe20003800100 */
[----:B------:R-:W-:Y:S01]  /*0bb0*/  IMAD.MOV.U32 R15, RZ, RZ, 0x1 ;  /* 0x00000001ff0f7424 */ /* 0x000fe200078e00ff */
[----:B--2---:R-:W-:-:S04]  /*0bc0*/  LOP3.LUT R18, R8, 0xffff, RZ, 0xc0, !PT ;  /* 0x0000ffff08127812 */ /* 0x004fc800078ec0ff */
[C---:B-----5:R-:W-:Y:S01]  /*0bd0*/  ISETP.NE.AND P0, PT, R18.reuse, R7, PT ;  /* 0x000000071200720c */ /* 0x060fe20003f05270 */
[----:B------:R-:W-:-:S05]  /*0be0*/  IMAD.IADD R14, R18, 0x1, -R7 ;  /* 0x00000001120e7824 */ /* 0x000fca00078e0a07 */
[----:B------:R-:W-:-:S07]  /*0bf0*/  IABS R16, R14 ;  /* 0x0000000e00107213 */ /* 0x000fce0000000000 */
[----:B------:R-:W-:Y:S05]  /*0c00*/  @!P0 BRA `(.L_x_264) ;  /* 0x0000000000288947 */ /* 0x000fea0003800000 */
[----:B------:R-:W-:-:S05]  /*0c10*/  IMAD R14, R16, -0x41041041, RZ ;  /* 0xbefbefbf100e7824 */ /* 0x000fca00078e02ff */
[----:B------:R-:W-:-:S04]  /*0c20*/  SHF.L.W.U32.HI R14, R14, 0x1f, R14 ;  /* 0x0000001f0e0e7819 */ /* 0x000fc80000010e0e */
[----:B------:R-:W-:Y:S02]  /*0c30*/  ISETP.GT.U32.AND P1, PT, R14, 0x2082082, PT ;  /* 0x020820820e00780c */ /* 0x000fe40003f24070 */
[----:B------:R-:W-:-:S05]  /*0c40*/  SHF.R.U32.HI R14, RZ, 0x1, R16 ;  /* 0x00000001ff0e7819 */ /* 0x000fca0000011610 */
[----:B------:R-:W-:-:S06]  /*0c50*/  IMAD.HI.U32 R14, R14, -0x7df7df7d, RZ ;  /* 0x820820830e0e7827 */ /* 0x000fcc00078e00ff */
[----:B------:R-:W-:Y:S02]  /*0c60*/  @!P1 SHF.R.U32.HI R15, RZ, 0x5, R14 ;  /* 0x00000005ff0f9819 */ /* 0x000fe4000001160e */
[----:B------:R-:W-:-:S04]  /*0c70*/  @P1 LEA.HI R15, R14, 0x1, RZ, 0x1b ;  /* 0x000000010e0f1811 */ /* 0x000fc800078fd8ff */
[----:B------:R-:W-:-:S13]  /*0c80*/  ISETP.GT.U32.AND P1, PT, R15, 0x4, PT ;  /* 0x000000040f00780c */ /* 0x000fda0003f24070 */
[----:B------:R-:W-:Y:S05]  /*0c90*/  @P1 BREAK.RELIABLE B2 ;  /* 0x0000000000021942 */ /* 0x000fea0003800100 */
[----:B------:R-:W-:Y:S05]  /*0ca0*/  @P1 BRA `(.L_x_265) ;  /* 0x00000000002c1947 */ /* 0x000fea0003800000 */
.L_x_264:
[----:B------:R-:W-:Y:S05]  /*0cb0*/  BSYNC.RELIABLE B2 ;  /* 0x0000000000027941 */ /* 0x000fea0003800100 */
.L_x_263:
[----:B------:R-:W-:Y:S01]  /*0cc0*/  ISETP.GT.AND P1, PT, R18, R7, PT ;  /* 0x000000071200720c */ /* 0x000fe20003f24270 */
[----:B------:R-:W-:-:S12]  /*0cd0*/  IMAD R14, R15, -0x7e, R16 ;  /* 0xffffff820f0e7824 */ /* 0x000fd800078e0210 */
[C---:B------:R-:W-:Y:S02]  /*0ce0*/  @P1 LEA R16, R14.reuse, 0xfb, 0x1 ;  /* 0x000000fb0e101811 */ /* 0x040fe400078e08ff */
[----:B------:R-:W-:Y:S02]  /*0cf0*/  @!P1 LEA R16, R14, 0xfc, 0x1 ;  /* 0x000000fc0e109811 */ /* 0x000fe400078e08ff */
[----:B------:R-:W-:Y:S02]  /*0d00*/  IADD3 R14, PT, PT, R6, -0x1, R15 ;  /* 0xffffffff060e7810 */ /* 0x000fe40007ffe00f */
[----:B------:R-:W-:-:S03]  /*0d10*/  SEL R16, R16, RZ, P0 ;  /* 0x000000ff10107207 */ /* 0x000fc60000000000 */
[----:B------:R-:W-:Y:S02]  /*0d20*/  IMAD.IADD R17, R1, 0x1, R14 ;  /* 0x0000000101117824 */ /* 0x000fe400078e020e */
[----:B------:R-:W-:-:S05]  /*0d30*/  VIADD R16, R16, UR6 ;  /* 0x0000000610107c36 */ /* 0x000fca0008000000 */
[----:B------:R0:W-:Y:S01]  /*0d40*/  STL.U8 [R17], R16 ;  /* 0x0000001011007387 */ /* 0x0001e20000100000 */
[----:B------:R-:W-:Y:S05]  /*0d50*/  BRA `(.L_x_266) ;  /* 0x00000000001c7947 */ /* 0x000fea0003800000 */
.L_x_265:
[----:B------:R-:W-:Y:S01]  /*0d60*/  IMAD.MOV.U32 R16, RZ, RZ, 0xfe ;  /* 0x000000feff107424 */ /* 0x000fe200078e00ff */
[----:B------:R-:W-:Y:S01]  /*0d70*/  PRMT R14, R8, 0x7771, RZ ;  /* 0x00007771080e7816 */ /* 0x000fe200000000ff */
[----:B------:R-:W-:Y:S02]  /*0d80*/  IMAD.IADD R17, R1, 0x1, R6 ;  /* 0x0000000101117824 */ /* 0x000fe400078e0206 */
[----:B------:R-:W-:-:S03]  /*0d90*/  IMAD.MOV.U32 R15, RZ, RZ, 0x3 ;  /* 0x00000003ff0f7424 */ /* 0x000fc600078e00ff */
[----:B------:R1:W-:Y:S04]  /*0da0*/  STL.U8 [R17+0x1], R14 ;  /* 0x0000010e11007387 */ /* 0x0003e80000100000 */
[----:B------:R1:W-:Y:S04]  /*0db0*/  STL.U8 [R17+0x2], R8 ;  /* 0x0000020811007387 */ /* 0x0003e80000100000 */
[----:B------:R1:W-:Y:S02]  /*0dc0*/  STL.U8 [R17], R16 ;  /* 0x0000001011007387 */ /* 0x0003e40000100000 */
.L_x_266:
[----:B------:R-:W-:Y:S05]  /*0dd0*/  BSYNC.RECONVERGENT B1 ;  /* 0x0000000000017941 */ /* 0x000fea0003800200 */
.L_x_262:
[----:B------:R-:W-:Y:S01]  /*0de0*/  SHF.R.U32.HI R18, RZ, 0x10, R8 ;  /* 0x00000010ff127819 */ /* 0x000fe20000011608 */
[----:B------:R-:W-:Y:S04]  /*0df0*/  BSSY.RECONVERGENT B1, `(.L_x_267) ;  /* 0x0000024000017945 */ /* 0x000fe80003800200 */
[----:B------:R-:W-:Y:S01]  /*0e00*/  BSSY.RELIABLE B2, `(.L_x_268) ;  /* 0x0000011000027945 */ /* 0x000fe20003800100 */
[----:B------:R-:W-:Y:S01]  /*0e10*/  IMAD.IADD R6, R15, 0x1, R6 ;  /* 0x000000010f067824 */ /* 0x000fe200078e0206 */
[C---:B------:R-:W-:Y:S01]  /*0e20*/  ISETP.NE.AND P0, PT, R18.reuse, R7, PT ;  /* 0x000000071200720c */ /* 0x040fe20003f05270 */
[----:B-1----:R-:W-:Y:S02]  /*0e30*/  IMAD.IADD R14, R18, 0x1, -R7 ;  /* 0x00000001120e7824 */ /* 0x002fe400078e0a07 */
[----:B------:R-:W-:-:S03]  /*0e40*/  IMAD.MOV.U32 R15, RZ, RZ, 0x1 ;  /* 0x00000001ff0f7424 */ /* 0x000fc600078e00ff */
[----:B0-----:R-:W-:-:S07]  /*0e50*/  IABS R16, R14 ;  /* 0x0000000e00107213 */ /* 0x001fce0000000000 */
        /* <DEDUP_REMOVED lines=11> */
.L_x_269:
[----:B------:R-:W-:Y:S05]  /*0f10*/  BSYNC.RELIABLE B2 ;  /* 0x0000000000027941 */ /* 0x000fea0003800100 */
.L_x_268:
        /* <DEDUP_REMOVED lines=10> */
.L_x_270:
[----:B------:R-:W-:Y:S01]  /*0fc0*/  IMAD.MOV.U32 R14, RZ, RZ, 0xfe ;  /* 0x000000feff0e7424 */ /* 0x000fe200078e00ff */
[----:B------:R-:W-:Y:S01]  /*0fd0*/  PRMT R8, R8, 0x7773, RZ ;  /* 0x0000777308087816 */ /* 0x000fe200000000ff */
[----:B------:R-:W-:Y:S02]  /*0fe0*/  IMAD.IADD R17, R1, 0x1, R6 ;  /* 0x0000000101117824 */ /* 0x000fe400078e0206 */
[----:B------:R-:W-:-:S03]  /*0ff0*/  IMAD.MOV.U32 R15, RZ, RZ, 0x3 ;  /* 0x00000003ff0f7424 */ /* 0x000fc600078e00ff */
[----:B------:R0:W-:Y:S04]  /*1000*/  STL.U8 [R17+0x1], R8 ;  /* 0x0000010811007387 */ /* 0x0001e80000100000 */
[----:B------:R0:W-:Y:S04]  /*1010*/  STL.U8 [R17+0x2], R18 ;  /* 0x0000021211007387 */ /* 0x0001e80000100000 */
[----:B------:R0:W-:Y:S02]  /*1020*/  STL.U8 [R17], R14 ;  /* 0x0000000e11007387 */ /* 0x0001e40000100000 */
.L_x_271:
[----:B------:R-:W-:Y:S05]  /*1030*/  BSYNC.RECONVERGENT B1 ;  /* 0x0000000000017941 */ /* 0x000fea0003800200 */
.L_x_267:
[----:B------:R-:W-:Y:S01]  /*1040*/  LOP3.LUT R16, R9, 0xffff, RZ, 0xc0, !PT ;  /* 0x0000ffff09107812 */ /* 0x000fe200078ec0ff */
[----:B------:R-:W-:Y:S04]  /*1050*/  BSSY.RECONVERGENT B1, `(.L_x_272) ;  /* 0x0000024000017945 */ /* 0x000fe80003800200 */
[----:B------:R-:W-:Y:S01]  /*1060*/  BSSY.RELIABLE B2, `(.L_x_273) ;  /* 0x0000011000027945 */ /* 0x000fe20003800100 */
[----:B------:R-:W-:Y:S01]  /*1070*/  IMAD.IADD R6, R6, 0x1, R15 ;  /* 0x0000000106067824 */ /* 0x000fe200078e020f */
[C---:B------:R-:W-:Y:S01]  /*1080*/  ISETP.NE.AND P0, PT, R16.reuse, R7, PT ;  /* 0x000000071000720c */ /* 0x040fe20003f05270 */
[----:B0-----:R-:W-:Y:S02]  /*1090*/  IMAD.IADD R8, R16, 0x1, -R7 ;  /* 0x0000000110087824 */ /* 0x001fe400078e0a07 */
[----:B------:R-:W-:-:S03]  /*10a0*/  IMAD.MOV.U32 R15, RZ, RZ, 0x1 ;  /* 0x00000001ff0f7424 */ /* 0x000fc600078e00ff */
[----:B-1----:R-:W-:-:S07]  /*10b0*/  IABS R14, R8 ;  /* 0x00000008000e7213 */ /* 0x002fce0000000000 */
        /* <DEDUP_REMOVED lines=11> */
.L_x_274:
[----:B------:R-:W-:Y:S05]  /*1170*/  BSYNC.RELIABLE B2 ;  /* 0x0000000000027941 */ /* 0x000fea0003800100 */
.L_x_273:
        /* <DEDUP_REMOVED lines=10> */
.L_x_275:
[----:B------:R-:W-:Y:S01]  /*1220*/  IMAD.MOV.U32 R16, RZ, RZ, 0xfe ;  /* 0x000000feff107424 */ /* 0x000fe200078e00ff */
[----:B------:R-:W-:Y:S01]  /*1230*/  PRMT R8, R9, 0x7771, RZ ;  /* 0x0000777109087816 */ /* 0x000fe200000000ff */
[----:B------:R-:W-:Y:S02]  /*1240*/  IMAD.IADD R14, R1, 0x1, R6 ;  /* 0x00000001010e7824 */ /* 0x000fe400078e0206 */
[----:B------:R-:W-:-:S03]  /*1250*/  IMAD.MOV.U32 R15, RZ, RZ, 0x3 ;  /* 0x00000003ff0f7424 */ /* 0x000fc600078e00ff */
[----:B------:R0:W-:Y:S04]  /*1260*/  STL.U8 [R14+0x1], R8 ;  /* 0x000001080e007387 */ /* 0x0001e80000100000 */
[----:B------:R0:W-:Y:S04]  /*1270*/  STL.U8 [R14+0x2], R9 ;  /* 0x000002090e007387 */ /* 0x0001e80000100000 */
[----:B------:R0:W-:Y:S02]  /*1280*/  STL.U8 [R14], R16 ;  /* 0x000000100e007387 */ /* 0x0001e40000100000 */
.L_x_276:
[----:B------:R-:W-:Y:S05]  /*1290*/  BSYNC.RECONVERGENT B1 ;  /* 0x0000000000017941 */ /* 0x000fea0003800200 */
.L_x_272:
[----:B0-----:R-:W-:Y:S01]  /*12a0*/  SHF.R.U32.HI R16, RZ, 0x10, R9 ;  /* 0x00000010ff107819 */ /* 0x001fe20000011609 */
[----:B------:R-:W-:Y:S04]  /*12b0*/  BSSY.RECONVERGENT B1, `(.L_x_277) ;  /* 0x0000024000017945 */ /* 0x000fe80003800200 */
[----:B------:R-:W-:Y:S01]  /*12c0*/  BSSY.RELIABLE B2, `(.L_x_278) ;  /* 0x0000011000027945 */ /* 0x000fe20003800100 */
[----:B------:R-:W-:Y:S01]  /*12d0*/  IMAD.IADD R6, R6, 0x1, R15 ;  /* 0x0000000106067824 */ /* 0x000fe200078e020f */
[C---:B------:R-:W-:Y:S01]  /*12e0*/  ISETP.NE.AND P0, PT, R16.reuse, R7, PT ;  /* 0x000000071000720c */ /* 0x040fe20003f05270 */
[----:B------:R-:W-:Y:S02]  /*12f0*/  IMAD.IADD R8, R16, 0x1, -R7 ;  /* 0x0000000110087824 */ /* 0x000fe400078e0a07 */
        /* <DEDUP_REMOVED lines=13> */
.L_x_279:
[----:B------:R-:W-:Y:S05]  /*13d0*/  BSYNC.RELIABLE B2 ;  /* 0x0000000000027941 */ /* 0x000fea0003800100 */
.L_x_278:
        /* <DEDUP_REMOVED lines=10> */
.L_x_280:
[----:B------:R-:W-:Y:S01]  /*1480*/  IMAD.MOV.U32 R14, RZ, RZ, 0xfe ;  /* 0x000000feff0e7424 */ /* 0x000fe200078e00ff */
[----:B------:R-:W-:Y:S01]  /*1490*/  PRMT R9, R9, 0x7773, RZ ;  /* 0x0000777309097816 */ /* 0x000fe200000000ff */
[----:B------:R-:W-:Y:S02]  /*14a0*/  IMAD.IADD R8, R1, 0x1, R6 ;  /* 0x0000000101087824 */ /* 0x000fe400078e0206 */
[----:B------:R-:W-:-:S03]  /*14b0*/  IMAD.MOV.U32 R15, RZ, RZ, 0x3 ;  /* 0x00000003ff0f7424 */ /* 0x000fc600078e00ff */
[----:B------:R0:W-:Y:S04]  /*14c0*/  STL.U8 [R8+0x1], R9 ;  /* 0x0000010908007387 */ /* 0x0001e80000100000 */
[----:B------:R0:W-:Y:S04]  /*14d0*/  STL.U8 [R8+0x2], R16 ;  /* 0x0000021008007387 */ /* 0x0001e80000100000 */
[----:B------:R0:W-:Y:S02]  /*14e0*/  STL.U8 [R8], R14 ;  /* 0x0000000e08007387 */ /* 0x0001e40000100000 */
.L_x_281:
[----:B------:R-:W-:Y:S05]  /*14f0*/  BSYNC.RECONVERGENT B1 ;  /* 0x0000000000017941 */ /* 0x000fea0003800200 */
.L_x_277:
[----:B0-----:R-:W-:Y:S01]  /*1500*/  LOP3.LUT R16, R10, 0xffff, RZ, 0xc0, !PT ;  /* 0x0000ffff0a107812 */ /* 0x001fe200078ec0ff */
[----:B------:R-:W-:Y:S04]  /*1510*/  BSSY.RECONVERGENT B1, `(.L_x_282) ;  /* 0x0000024000017945 */ /* 0x000fe80003800200 */
[----:B------:R-:W-:Y:S01]  /*1520*/  BSSY.RELIABLE B2, `(.L_x_283) ;  /* 0x0000011000027945 */ /* 0x000fe20003800100 */
[----:B------:R-:W-:Y:S01]  /*1530*/  IMAD.IADD R6, R6, 0x1, R15 ;  /* 0x0000000106067824 */ /* 0x000fe200078e020f */
[C---:B------:R-:W-:Y:S01]  /*1540*/  ISETP.NE.AND P0, PT, R16.reuse, R7, PT ;  /* 0x000000071000720c */ /* 0x040fe20003f05270 */
[----:B-1----:R-:W-:Y:S02]  /*1550*/  IMAD.IADD R8, R16, 0x1, -R7 ;  /* 0x0000000110087824 */ /* 0x002fe400078e0a07 */
[----:B------:R-:W-:-:S03]  /*1560*/  IMAD.MOV.U32 R9, RZ, RZ, 0x1 ;  /* 0x00000001ff097424 */ /* 0x000fc600078e00ff */
        /* <DEDUP_REMOVED lines=12> */
.L_x_284:
[----:B------:R-:W-:Y:S05]  /*1630*/  BSYNC.RELIABLE B2 ;  /* 0x0000000000027941 */ /* 0x000fea0003800100 */
.L_x_283:
        /* <DEDUP_REMOVED lines=10> */
.L_x_285:
[----:B------:R-:W-:Y:S01]  /*16e0*/  IMAD.MOV.U32 R14, RZ, RZ, 0xfe ;  /* 0x000000feff0e7424 */ /* 0x000fe200078e00ff */
[----:B------:R-:W-:Y:S01]  /*16f0*/  PRMT R8, R10, 0x7771, RZ ;  /* 0x000077710a087816 */ /* 0x000fe200000000ff */
[----:B------:R-:W-:Y:S02]  /*1700*/  IMAD.IADD R15, R1, 0x1, R6 ;  /* 0x00000001010f7824 */ /* 0x000fe400078e0206 */
[----:B------:R-:W-:-:S03]  /*1710*/  IMAD.MOV.U32 R9, RZ, RZ, 0x3 ;  /* 0x00000003ff097424 */ /* 0x000fc600078e00ff */
[----:B------:R1:W-:Y:S04]  /*1720*/  STL.U8 [R15+0x1], R8 ;  /* 0x000001080f007387 */ /* 0x0003e80000100000 */
[----:B------:R1:W-:Y:S04]  /*1730*/  STL.U8 [R15+0x2], R10 ;  /* 0x0000020a0f007387 */ /* 0x0003e80000100000 */
[----:B------:R1:W-:Y:S02]  /*1740*/  STL.U8 [R15], R14 ;  /* 0x0000000e0f007387 */ /* 0x0003e40000100000 */
.L_x_286:
[----:B------:R-:W-:Y:S05]  /*1750*/  BSYNC.RECONVERGENT B1 ;  /* 0x0000000000017941 */ /* 0x000fea0003800200 */
.L_x_282:
        /* <DEDUP_REMOVED lines=19> */
.L_x_289:
[----:B------:R-:W-:Y:S05]  /*1890*/  BSYNC.RELIABLE B2 ;  /* 0x0000000000027941 */ /* 0x000fea0003800100 */
.L_x_288:
        /* <DEDUP_REMOVED lines=10> */
.L_x_290:
[----:B------:R-:W-:Y:S01]  /*1940*/  IMAD.MOV.U32 R8, RZ, RZ, 0xfe ;  /* 0x000000feff087424 */ /* 0x000fe200078e00ff */
[----:B------:R-:W-:Y:S01]  /*1950*/  PRMT R10, R10, 0x7773, RZ ;  /* 0x000077730a0a7816 */ /* 0x000fe200000000ff */
[----:B------:R-:W-:Y:S02]  /*1960*/  IMAD.IADD R15, R1, 0x1, R6 ;  /* 0x00000001010f7824 */ /* 0x000fe400078e0206 */
[----:B------:R-:W-:-:S03]  /*1970*/  IMAD.MOV.U32 R9, RZ, RZ, 0x3 ;  /* 0x00000003ff097424 */ /* 0x000fc600078e00ff */
[----:B------:R0:W-:Y:S04]  /*1980*/  STL.U8 [R15+0x1], R10 ;  /* 0x0000010a0f007387 */ /* 0x0001e80000100000 */
[----:B------:R0:W-:Y:S04]  /*1990*/  STL.U8 [R15+0x2], R16 ;  /* 0x000002100f007387 */ /* 0x0001e80000100000 */
[----:B------:R0:W-:Y:S02]  /*19a0*/  STL.U8 [R15], R8 ;  /* 0x000000080f007387 */ /* 0x0001e40000100000 */
.L_x_291:
[----:B------:R-:W-:Y:S05]  /*19b0*/  BSYNC.RECONVERGENT B1 ;  /* 0x0000000000017941 */ /* 0x000fea0003800200 */
.L_x_287:
        /* <DEDUP_REMOVED lines=19> */
.L_x_294:
[----:B------:R-:W-:Y:S05]  /*1af0*/  BSYNC.RELIABLE B2 ;  /* 0x0000000000027941 */ /* 0x000fea0003800100 */
.L_x_293:
        /* <DEDUP_REMOVED lines=10> */
.L_x_295:
[----:B------:R-:W-:Y:S01]  /*1ba0*/  IMAD.MOV.U32 R14, RZ, RZ, 0xfe ;  /* 0x000000feff0e7424 */ /* 0x000fe200078e00ff */
[----:B------:R-:W-:Y:S01]  /*1bb0*/  PRMT R8, R11, 0x7771, RZ ;  /* 0x000077710b087816 */ /* 0x000fe200000000ff */
[----:B------:R-:W-:Y:S02]  /*1bc0*/  IMAD.IADD R10, R1, 0x1, R6 ;  /* 0x00000001010a7824 */ /* 0x000fe400078e0206 */
[----:B------:R-:W-:-:S03]  /*1bd0*/  IMAD.MOV.U32 R9, RZ, RZ, 0x3 ;  /* 0x00000003ff097424 */ /* 0x000fc600078e00ff */
[----:B------:R0:W-:Y:S04]  /*1be0*/  STL.U8 [R10+0x1], R8 ;  /* 0x000001080a007387 */ /* 0x0001e80000100000 */
[----:B------:R0:W-:Y:S04]  /*1bf0*/  STL.U8 [R10+0x2], R11 ;  /* 0x0000020b0a007387 */ /* 0x0001e80000100000 */
[----:B------:R0:W-:Y:S02]  /*1c00*/  STL.U8 [R10], R14 ;  /* 0x0000000e0a007387 */ /* 0x0001e40000100000 */
.L_x_296:
[----:B------:R-:W-:Y:S05]  /*1c10*/  BSYNC.RECONVERGENT B1 ;  /* 0x0000000000017941 */ /* 0x000fea0003800200 */
.L_x_292:
[----:B0-----:R-:W-:Y:S01]  /*1c20*/  SHF.R.U32.HI R14, RZ, 0x10, R11 ;  /* 0x00000010ff0e7819 */ /* 0x001fe2000001160b */
[----:B------:R-:W-:Y:S04]  /*1c30*/  BSSY.RECONVERGENT B1, `(.L_x_297) ;  /* 0x0000024000017945 */ /* 0x000fe80003800200 */
[----:B------:R-:W-:Y:S01]  /*1c40*/  BSSY.RELIABLE B2, `(.L_x_298) ;  /* 0x0000011000027945 */ /* 0x000fe20003800100 */
[C---:B------:R-:W-:Y:S01]  /*1c50*/  ISETP.NE.AND P0, PT, R14.reuse, R7, PT ;  /* 0x000000070e00720c */ /* 0x040fe20003f05270 */
[----:B------:R-:W-:-:S05]  /*1c60*/  IMAD.IADD R8, R14, 0x1, -R7 ;  /* 0x000000010e087824 */ /* 0x000fca00078e0a07 */
[----:B-1----:R-:W-:Y:S01]  /*1c70*/  IABS R10, R8 ;  /* 0x00000008000a7213 */ /* 0x002fe20000000000 */
[----:B------:R-:W-:Y:S02]  /*1c80*/  IMAD.IADD R8, R6, 0x1, R9 ;  /* 0x0000000106087824 */ /* 0x000fe400078e0209 */
[----:B------:R-:W-:-:S04]  /*1c90*/  IMAD.MOV.U32 R9, RZ, RZ, 0x1 ;  /* 0x00000001ff097424 */ /* 0x000fc800078e00ff */
        /* <DEDUP_REMOVED lines=11> */
.L_x_299:
[----:B------:R-:W-:Y:S05]  /*1d50*/  BSYNC.RELIABLE B2 ;  /* 0x0000000000027941 */ /* 0x000fea0003800100 */
.L_x_298:
        /* <DEDUP_REMOVED lines=10> */
.L_x_300:
[----:B------:R-:W-:Y:S01]  /*1e00*/  IMAD.MOV.U32 R10, RZ, RZ, 0xfe ;  /* 0x000000feff0a7424 */ /* 0x000fe200078e00ff */
[----:B------:R-:W-:Y:S01]  /*1e10*/  PRMT R11, R11, 0x7773, RZ ;  /* 0x000077730b0b7816 */ /* 0x000fe200000000ff */
[----:B------:R-:W-:Y:S02]  /*1e20*/  IMAD.IADD R6, R1, 0x1, R8 ;  /* 0x0000000101067824 */ /* 0x000fe400078e0208 */
[----:B------:R-:W-:-:S03]  /*1e30*/  IMAD.MOV.U32 R9, RZ, RZ, 0x3 ;  /* 0x00000003ff097424 */ /* 0x000fc600078e00ff */
[----:B------:R0:W-:Y:S04]  /*1e40*/  STL.U8 [R6+0x1], R11 ;  /* 0x0000010b06007387 */ /* 0x0001e80000100000 */
[----:B------:R0:W-:Y:S04]  /*1e50*/  STL.U8 [R6+0x2], R14 ;  /* 0x0000020e06007387 */ /* 0x0001e80000100000 */
[----:B------:R0:W-:Y:S02]  /*1e60*/  STL.U8 [R6], R10 ;  /* 0x0000000a06007387 */ /* 0x0001e40000100000 */
.L_x_301:
[----:B------:R-:W-:Y:S05]  /*1e70*/  BSYNC.RECONVERGENT B1 ;  /* 0x0000000000017941 */ /* 0x000fea0003800200 */
.L_x_297:
[----:B------:R-:W-:Y:S02]  /*1e80*/  VIADD R2, R2, 0x8 ;  /* 0x0000000802027836 */ /* 0x000fe40000000000 */
[----:B0-----:R-:W-:-:S03]  /*1e90*/  IMAD.IADD R6, R8, 0x1, R9 ;  /* 0x0000000108067824 */ /* 0x001fc600078e0209 */
[----:B------:R-:W-:-:S13]  /*1ea0*/  ISETP.GE.AND P0, PT, R2, R5, PT ;  /* 0x000000050200720c */ /* 0x000fda0003f06270 */
[----:B------:R-:W-:Y:S05]  /*1eb0*/  @!P0 BRA `(.L_x_302) ;  /* 0xffffffec00288947 */ /* 0x000fea000383ffff */
.L_x_261:
[----:B------:R-:W-:Y:S05]  /*1ec0*/  BSYNC.RECONVERGENT B0 ;  /* 0x0000000000007941 */ /* 0x000fea0003800200 */
.L_x_260:
[----:B------:R-:W-:Y:S05]  /*1ed0*/  WARPSYNC.ALL ;  /* 0x0000000000007948 */ /* 0x000fea0003800000 */
[----:B------:R-:W-:Y:S01]  /*1ee0*/  LOP3.LUT P0, RZ, R6, 0x7, RZ, 0xc0, !PT ;  /* 0x0000000706ff7812 */ /* 0x000fe2000780c0ff */
[----:B------:R-:W-:-:S12]  /*1ef0*/  BSSY.RECONVERGENT B0, `(.L_x_303) ;  /* 0x000004e000007945 */ /* 0x000fd80003800200 */
[--C-:B0-----:R-:W-:Y:S02]  /*1f00*/  @P0 SHF.R.S32.HI R7, RZ, 0x1f, R6.reuse ;  /* 0x0000001fff070819 */ /* 0x101fe40000011406 */
[----:B------:R-:W-:Y:S02]  /*1f10*/  @!P0 SHF.R.S32.HI R5, RZ, 0x3, R6 ;  /* 0x00000003ff058819 */ /* 0x000fe40000011406 */
[----:B------:R-:W-:-:S04]  /*1f20*/  @P0 LEA.HI R7, R7, R6, RZ, 0x3 ;  /* 0x0000000607070211 */ /* 0x000fc800078f18ff */
[----:B------:R-:W-:-:S05]  /*1f30*/  @P0 LEA.HI.SX32 R5, R7, 0x1, 0x1d ;  /* 0x0000000107050811 */ /* 0x000fca00078feaff */
[----:B------:R-:W-:-:S05]  /*1f40*/  IMAD.SHL.U32 R7, R5, 0x8, RZ ;  /* 0x0000000805077824 */ /* 0x000fca00078e00ff */
[----:B------:R-:W-:-:S13]  /*1f50*/  ISETP.GE.AND P0, PT, R6, R7, PT ;  /* 0x000000070600720c */ /* 0x000fda0003f06270 */
[----:B------:R-:W-:Y:S05]  /*1f60*/  @P0 BRA `(.L_x_304) ;  /* 0x0000000400180947 */ /* 0x000fea0003800000 */
[----:B------:R-:W-:Y:S01]  /*1f70*/  IMAD.IADD R2, R6, 0x1, -R7 ;  /* 0x0000000106027824 */ /* 0x000fe200078e0a07 */
[----:B------:R-:W-:Y:S01]  /*1f80*/  BSSY.RECONVERGENT B1, `(.L_x_305) ;  /* 0x000001e000017945 */ /* 0x000fe20003800200 */
[----:B-1----:R-:W-:-:S03]  /*1f90*/  IMAD.IADD R10, R7, 0x1, -R6 ;  /* 0x00000001070a7824 */ /* 0x002fc600078e0a06 */
[----:B------:R-:W-:Y:S02]  /*1fa0*/  ISETP.GT.U32.AND P0, PT, R2, -0x10, PT ;  /* 0xfffffff00200780c */ /* 0x000fe40003f04070 */
[----:B------:R-:W-:-:S04]  /*1fb0*/  LOP3.LUT R11, R10, 0xf, RZ, 0xc0, !PT ;  /* 0x0000000f0a0b7812 */ /* 0x000fc800078ec0ff */
[----:B------:R-:W-:-:S07]  /*1fc0*/  ISETP.NE.AND P1, PT, R11, RZ, PT ;  /* 0x000000ff0b00720c */ /* 0x000fce0003f25270 */
[----:B------:R-:W-:Y:S06]  /*1fd0*/  @P0 BRA `(.L_x_306) ;  /* 0x0000000000600947 */ /* 0x000fec0003800000 */
[----:B------:R-:W-:Y:S01]  /*1fe0*/  LOP3.LUT R2, R10, 0xfffffff0, RZ, 0xc0, !PT ;  /* 0xfffffff00a027812 */ /* 0x000fe200078ec0ff */
[----:B------:R-:W-:-:S04]  /*1ff0*/  IMAD.MOV.U32 R9, RZ, RZ, 0xff ;  /* 0x000000ffff097424 */ /* 0x000fc800078e00ff */
[----:B------:R-:W-:-:S07]  /*2000*/  IMAD.MOV R2, RZ, RZ, -R2 ;  /* 0x000000ffff027224 */ /* 0x000fce00078e0a02 */
.L_x_307:
[----:B0-----:R-:W-:Y:S02]  /*2010*/  IMAD.IADD R8, R1, 0x1, R6 ;  /* 0x0000000101087824 */ /* 0x001fe400078e0206 */
[----:B------:R-:W-:Y:S02]  /*2020*/  VIADD R2, R2, 0x10 ;  /* 0x0000001002027836 */ /* 0x000fe40000000000 */
[----:B------:R-:W-:Y:S01]  /*2030*/  VIADD R6, R6, 0x10 ;  /* 0x0000001006067836 */ /* 0x000fe20000000000 */
        /* <DEDUP_REMOVED lines=18> */
.L_x_306:
[----:B------:R-:W-:Y:S05]  /*2160*/  BSYNC.RECONVERGENT B1 ;  /* 0x0000000000017941 */ /* 0x000fea0003800200 */
.L_x_305:
[----:B------:R-:W-:Y:S05]  /*2170*/  @!P1 BRA `(.L_x_304) ;  /* 0x0000000000949947 */ /* 0x000fea0003800000 */
[----:B------:R-:W-:Y:S01]  /*2180*/  ISETP.GE.U32.AND P0, PT, R11, 0x8, PT ;  /* 0x000000080b00780c */ /* 0x000fe20003f06070 */
[----:B------:R-:W-:Y:S01]  /*2190*/  BSSY.RECONVERGENT B1, `(.L_x_308) ;  /* 0x000000f000017945 */ /* 0x000fe20003800200 */
[----:B0-----:R-:W-:-:S04]  /*21a0*/  LOP3.LUT R9, R10, 0x7, RZ, 0xc0, !PT ;  /* 0x000000070a097812 */ /* 0x001fc800078ec0ff */
        /* <DEDUP_REMOVED lines=13> */
.L_x_309:
[----:B------:R-:W-:Y:S05]  /*2280*/  BSYNC.RECONVERGENT B1 ;  /* 0x0000000000017941 */ /* 0x000fea0003800200 */
.L_x_308:
        /* <DEDUP_REMOVED lines=14> */
.L_x_310:
[----:B------:R-:W-:Y:S02]  /*2370*/  IMAD.IADD R8, R1, 0x1, R6 ;  /* 0x0000000101087824 */ /* 0x000fe400078e0206 */
[----:B------:R-:W-:Y:S02]  /*2380*/  VIADD R2, R2, 0x1 ;  /* 0x0000000102027836 */ /* 0x000fe40000000000 */
[----:B------:R-:W-:Y:S01]  /*2390*/  VIADD R6, R6, 0x1 ;  /* 0x0000000106067836 */ /* 0x000fe20000000000 */
[----:B------:R3:W-:Y:S02]  /*23a0*/  STL.U8 [R8], R9 ;  /* 0x0000000908007387 */ /* 0x0007e40000100000 */
[----:B------:R-:W-:-:S13]  /*23b0*/  ISETP.NE.AND P0, PT, R2, RZ, PT ;  /* 0x000000ff0200720c */ /* 0x000fda0003f05270 */
[----:B---3--:R-:W-:Y:S05]  /*23c0*/  @P0 BRA `(.L_x_310) ;  /* 0xfffffffc00e80947 */ /* 0x008fea000383ffff */
.L_x_304:
[----:B------:R-:W-:Y:S05]  /*23d0*/  BSYNC.RECONVERGENT B0 ;  /* 0x0000000000007941 */ /* 0x000fea0003800200 */
.L_x_303:
[----:B012---:R-:W0:Y:S01]  /*23e0*/  LDC.64 R8, c[0x0][0x398] ;  /* 0x0000e600ff087b82 */ /* 0x007e220000000a00 */
[----:B------:R-:W-:Y:S01]  /*23f0*/  ISETP.GE.AND P0, PT, R5, 0x1, PT ;  /* 0x000000010500780c */ /* 0x000fe20003f06270 */
[C---:B------:R-:W-:Y:S02]  /*2400*/  IMAD.SHL.U32 R6, R0.reuse, 0x40, RZ ;  /* 0x0000004000067824 */ /* 0x040fe400078e00ff */
[----:B0-----:R-:W-:-:S05]  /*2410*/  IMAD.WIDE R8, R0, 0x4, R8 ;  /* 0x0000000400087825 */ /* 0x001fca00078e0208 */
[----:B------:R0:W-:Y:S05]  /*2420*/  STG.E desc[UR4][R8.64], R7 ;  /* 0x0000000708007986 */ /* 0x0001ea000c101904 */
[----:B------:R-:W-:Y:S05]  /*2430*/  @!P0 EXIT ;  /* 0x000000000000894d */ /* 0x000fea0003800000 */
[C---:B------:R-:W-:Y:S01]  /*2440*/  ISETP.GE.U32.AND P1, PT, R5.reuse, 0x4, PT ;  /* 0x000000040500780c */ /* 0x040fe20003f26070 */
[----:B------:R-:W-:Y:S01]  /*2450*/  BSSY.RECONVERGENT B0, `(.L_x_311) ;  /* 0x000001d000007945 */ /* 0x000fe20003800200 */
[----:B------:R-:W-:Y:S01]  /*2460*/  LOP3.LUT R2, R5, 0x3, RZ, 0xc0, !PT ;  /* 0x0000000305027812 */ /* 0x000fe200078ec0ff */
[----:B------:R-:W-:Y:S01]  /*2470*/  IMAD.MOV.U32 R18, RZ, RZ, RZ ;  /* 0x000000ffff127224 */ /* 0x000fe200078e00ff */
[----:B------:R-:W-:Y:S02]  /*2480*/  LOP3.LUT R6, R6, 0xfffff800, RZ, 0xc0, !PT ;  /* 0xfffff80006067812 */ /* 0x000fe400078ec0ff */
[----:B------:R-:W-:Y:S02]  /*2490*/  ISETP.NE.AND P0, PT, R2, RZ, PT ;  /* 0x000000ff0200720c */ /* 0x000fe40003f05270 */
[----:B0-----:R-:W-:-:S05]  /*24a0*/  SHF.R.S32.HI R7, RZ, 0x1f, R6 ;  /* 0x0000001fff077819 */ /* 0x001fca0000011406 */
[----:B------:R-:W-:Y:S06]  /*24b0*/  @!P1 BRA `(.L_x_312) ;  /* 0x0000000000589947 */ /* 0x000fec0003800000 */
[----:B------:R-:W0:Y:S01]  /*24c0*/  LDCU.64 UR6, c[0x0][0x388] ;  /* 0x00007100ff0677ac */ /* 0x000e220008000a00 */
[----:B------:R-:W-:Y:S02]  /*24d0*/  LOP3.LUT R4, R0, 0x1f, RZ, 0xc0, !PT ;  /* 0x0000001f00047812 */ /* 0x000fe400078ec0ff */
[----:B------:R-:W-:-:S03]  /*24e0*/  LOP3.LUT R18, R5, 0x7ffffffc, RZ, 0xc0, !PT ;  /* 0x7ffffffc05127812 */ /* 0x000fc600078ec0ff */
[----:B------:R-:W-:-:S04]  /*24f0*/  IMAD.WIDE.U32 R8, R4, 0x8, R6 ;  /* 0x0000000804087825 */ /* 0x000fc800078e0006 */
[----:B------:R-:W-:Y:S01]  /*2500*/  IMAD.MOV R0, RZ, RZ, -R18 ;  /* 0x000000ffff007224 */ /* 0x000fe200078e0a12 */
[----:B0-----:R-:W-:-:S04]  /*2510*/  IADD3 R19, P1, PT, R8, UR6, RZ ;  /* 0x0000000608137c10 */ /* 0x001fc8000ff3e0ff */
[----:B------:R-:W-:-:S04]  /*2520*/  IADD3 R19, P2, PT, R19, 0x200, RZ ;  /* 0x0000020013137810 */ /* 0x000fc80007f5e0ff */
[----:B------:R-:W-:-:S09]  /*2530*/  IADD3.X R20, PT, PT, RZ, UR7, R9, P2, P1 ;  /* 0x00000007ff147c10 */ /* 0x000fd200097e2409 */
.L_x_313:
[----:B0-----:R-:W2:Y:S04]  /*2540*/  LDL.128 R12, [R3+-0x10] ;  /* 0xfffff000030c7983 */ /* 0x001ea80000100c00 */
        /* <DEDUP_REMOVED lines=13> */
.L_x_312:
[----:B------:R-:W-:Y:S05]  /*2620*/  BSYNC.RECONVERGENT B0 ;  /* 0x0000000000007941 */ /* 0x000fea0003800200 */
.L_x_311:
[----:B------:R-:W-:Y:S05]  /*2630*/  @!P0 EXIT ;  /* 0x000000000000894d */ /* 0x000fea0003800000 */
[----:B------:R-:W1:Y:S01]  /*2640*/  LDCU.64 UR6, c[0x0][0x388] ;  /* 0x00007100ff0677ac */ /* 0x000e620008000a00 */
[----:B------:R-:W-:Y:S02]  /*2650*/  IMAD R3, R18, 0x20, R4 ;  /* 0x0000002012037824 */ /* 0x000fe400078e0204 */
[----:B------:R-:W-:Y:S02]  /*2660*/  IMAD.MOV R0, RZ, RZ, -R2 ;  /* 0x000000ffff007224 */ /* 0x000fe400078e0a02 */
[----:B------:R-:W-:-:S04]  /*2670*/  IMAD.WIDE.U32 R6, R3, 0x8, R6 ;  /* 0x0000000803067825 */ /* 0x000fc800078e0006 */
[----:B------:R-:W-:Y:S01]  /*2680*/  IMAD R18, R18, 0x8, R1 ;  /* 0x0000000812127824 */ /* 0x000fe200078e0201 */
[----:B-1----:R-:W-:-:S04]  /*2690*/  IADD3 R6, P0, PT, R6, UR6, RZ ;  /* 0x0000000606067c10 */ /* 0x002fc8000ff1e0ff */
[----:B------:R-:W-:-:S09]  /*26a0*/  IADD3.X R7, PT, PT, R7, UR7, RZ, P0, !PT ;  /* 0x0000000707077c10 */ /* 0x000fd200087fe4ff */
.L_x_314:
[----:B-1----:R1:W2:Y:S01]  /*26b0*/  LDL.64 R4, [R18] ;  /* 0x0000000012047983 */ /* 0x0022a20000100a00 */
[----:B------:R-:W-:Y:S01]  /*26c0*/  IMAD.MOV.U32 R2, RZ, RZ, R6 ;  /* 0x000000ffff027224 */ /* 0x000fe200078e0006 */
[----:B------:R-:W-:Y:S01]  /*26d0*/  IADD3 R6, P1, PT, R6, 0x100, RZ ;  /* 0x0000010006067810 */ /* 0x000fe20007f3e0ff */
[--C-:B------:R-:W-:Y:S02]  /*26e0*/  IMAD.MOV.U32 R3, RZ, RZ, R7.reuse ;  /* 0x000000ffff037224 */ /* 0x100fe400078e0007 */
[----:B------:R-:W-:Y:S02]  /*26f0*/  VIADD R0, R0, 0x1 ;  /* 0x0000000100007836 */ /* 0x000fe40000000000 */
[----:B------:R-:W-:Y:S02]  /*2700*/  IMAD.X R7, RZ, RZ, R7, P1 ;  /* 0x000000ffff077224 */ /* 0x000fe400008e0607 */
[----:B-1----:R-:W-:Y:S01]  /*2710*/  VIADD R18, R18, 0x8 ;  /* 0x0000000812127836 */ /* 0x002fe20000000000 */
[----:B------:R-:W-:Y:S01]  /*2720*/  ISETP.NE.AND P0, PT, R0, RZ, PT ;  /* 0x000000ff0000720c */ /* 0x000fe20003f05270 */
[----:B--2---:R1:W-:-:S12]  /*2730*/  STG.E.64 desc[UR4][R2.64], R4 ;  /* 0x0000000402007986 */ /* 0x0043d8000c101b04 */
[----:B------:R-:W-:Y:S05]  /*2740*/  @P0 BRA `(.L_x_314) ;  /* 0xfffffffc00d80947 */ /* 0x000fea000383ffff */
[----:B------:R-:W-:Y:S05]  /*2750*/  EXIT ;  /* 0x000000000000794d */ /* 0x000fea0003800000 */
.L_x_315:
        /* <DEDUP_REMOVED lines=10> */
.L_x_355:


//--------------------- .text._Z21decompress_kernel_32bPhPKiS1_PjPiih --------------------------
	.section	.text._Z21decompress_kernel_32bPhPKiS1_PjPiih,"ax",@progbits
	.align	128
        .global         _Z21decompress_kernel_32bPhPKiS1_PjPiih
        .type           _Z21decompress_kernel_32bPhPKiS1_PjPiih,@function
        .size           _Z21decompress_kernel_32bPhPKiS1_PjPiih,(.L_x_356 - _Z21decompress_kernel_32bPhPKiS1_PjPiih)
        .other          _Z21decompress_kernel_32bPhPKiS1_PjPiih,@"STO_CUDA_ENTRY STV_DEFAULT"
_Z21decompress_kernel_32bPhPKiS1_PjPiih:
.text._Z21decompress_kernel_32bPhPKiS1_PjPiih:
[----:B------:R-:W0:Y:S01]  /*0000*/  LDC R1, c[0x0][0x37c] ;  /* 0x0000df00ff017b82 */ /* 0x000e220000000800 */
[----:B------:R-:W1:Y:S01]  /*0010*/  S2R R2, SR_CTAID.X ;  /* 0x0000000000027919 */ /* 0x000e620000002500 */
[----:B------:R-:W1:Y:S06]  /*0020*/  LDCU UR6, c[0x0][0x360] ;  /* 0x00006c00ff0677ac */ /* 0x000e6c0008000800 */
[----:B------:R-:W2:Y:S01]  /*0030*/  LDC.64 R6, c[0x0][0x390] ;  /* 0x0000e400ff067b82 */ /* 0x000ea20000000a00 */
[----:B0-----:R-:W-:Y:S01]  /*0040*/  VIADD R1, R1, 0xfffffe80 ;  /* 0xfffffe8001017836 */ /* 0x001fe20000000000 */
[----:B------:R-:W1:Y:S01]  /*0050*/  S2R R3, SR_TID.X ;  /* 0x0000000000037919 */ /* 0x000e620000002100 */
[----:B------:R-:W0:Y:S05]  /*0060*/  LDCU.64 UR4, c[0x0][0x358] ;  /* 0x00006b00ff0477ac */ /* 0x000e2a0008000a00 */
[----:B------:R-:W3:Y:S01]  /*0070*/  LDC.64 R4, c[0x0][0x388] ;  /* 0x0000e200ff047b82 */ /* 0x000ee20000000a00 */
[----:B-1----:R-:W-:-:S04]  /*0080*/  IMAD R0, R2, UR6, R3 ;  /* 0x0000000602007c24 */ /* 0x002fc8000f8e0203 */
[----:B------:R-:W-:-:S04]  /*0090*/  IMAD.SHL.U32 R9, R0, 0x2, RZ ;  /* 0x0000000200097824 */ /* 0x000fc800078e00ff */
[----:B--2---:R-:W-:-:S05]  /*00a0*/  IMAD.WIDE R6, R9, 0x4, R6 ;  /* 0x0000000409067825 */ /* 0x004fca00078e0206 */
[----:B0-----:R-:W2:Y:S04]  /*00b0*/  LDG.E R3, desc[UR4][R6.64] ;  /* 0x0000000406037981 */ /* 0x001ea8000c1e1900 */
[----:B------:R-:W2:Y:S01]  /*00c0*/  LDG.E R8, desc[UR4][R6.64+0x4] ;  /* 0x0000040406087981 */ /* 0x000ea2000c1e1900 */
[----:B------:R-:W-:Y:S01]  /*00d0*/  BSSY.RECONVERGENT B0, `(.L_x_316) ;  /* 0x0000038000007945 */ /* 0x000fe20003800200 */
[----:B---3--:R-:W-:-:S04]  /*00e0*/  IMAD.WIDE R4, R9, 0x4, R4 ;  /* 0x0000000409047825 */ /* 0x008fc800078e0204 */
[----:B--2---:R-:W-:-:S05]  /*00f0*/  IMAD.IADD R3, R3, 0x1, R8 ;  /* 0x0000000103037824 */ /* 0x004fca00078e0208 */
[----:B------:R-:W-:Y:S02]  /*0100*/  ISETP.GE.AND P0, PT, R3, 0x8, PT ;  /* 0x000000080300780c */ /* 0x000fe40003f06270 */
[----:B------:R-:W-:-:S04]  /*0110*/  SHF.R.S32.HI R8, RZ, 0x1f, R3 ;  /* 0x0000001fff087819 */ /* 0x000fc80000011403 */
[----:B------:R-:W-:-:S07]  /*0120*/  LEA.HI R8, R8, R3, RZ, 0x3 ;  /* 0x0000000308087211 */ /* 0x000fce00078f18ff */
[----:B------:R-:W-:Y:S05]  /*0130*/  @!P0 BRA `(.L_x_317) ;  /* 0x0000000000c48947 */ /* 0x000fea0003800000 */
[----:B------:R-:W2:Y:S01]  /*0140*/  LDG.E R12, desc[UR4][R4.64] ;  /* 0x00000004040c7981 */ /* 0x000ea2000c1e1900 */
[----:B------:R-:W-:Y:S01]  /*0150*/  SHF.R.S32.HI R8, RZ, 0x3, R8 ;  /* 0x00000003ff087819 */ /* 0x000fe20000011408 */
[----:B------:R-:W-:Y:S01]  /*0160*/  BSSY.RECONVERGENT B1, `(.L_x_318) ;  /* 0x000001d000017945 */ /* 0x000fe20003800200 */
[----:B------:R-:W-:Y:S02]  /*0170*/  IMAD.MOV.U32 R17, RZ, RZ, RZ ;  /* 0x000000ffff117224 */ /* 0x000fe400078e00ff */
        /* <DEDUP_REMOVED lines=8> */
[----:B------:R-:W-:-:S04]  /*0200*/  VIADD R21, R1, 0x10 ;  /* 0x0000001001157836 */ /* 0x000fc80000000000 */
[----:B------:R-:W-:Y:S01]  /*0210*/  IMAD.MOV R18, RZ, RZ, -R17 ;  /* 0x000000ffff127224 */ /* 0x000fe200078e0a11 */
[----:B0-----:R-:W-:-:S04]  /*0220*/  IADD3 R19, P1, PT, R12, UR6, RZ ;  /* 0x000000060c137c10 */ /* 0x001fc8000ff3e0ff */
[----:B------:R-:W-:-:S04]  /*0230*/  IADD3 R19, P2, PT, R19, 0x10, RZ ;  /* 0x0000001013137810 */ /* 0x000fc80007f5e0ff */
[----:B------:R-:W-:-:S09]  /*0240*/  IADD3.X R20, PT, PT, RZ, UR7, R13, P2, P1 ;  /* 0x00000007ff147c10 */ /* 0x000fd200097e240d */
.L_x_320:
[----:B------:R-:W-:Y:S01]  /*0250*/  MOV R14, R19 ;  /* 0x00000013000e7202 */ /* 0x000fe20000000f00 */
[----:B------:R-:W-:-:S05]  /*0260*/  IMAD.MOV.U32 R15, RZ, RZ, R20 ;  /* 0x000000ffff0f7224 */ /* 0x000fca00078e0014 */
[----:B------:R-:W2:Y:S04]  /*0270*/  LDG.E.64 R4, desc[UR4][R14.64+-0x10] ;  /* 0xfffff0040e047981 */ /* 0x000ea8000c1e1b00 */
[----:B------:R-:W2:Y:S04]  /*0280*/  LDG.E.64 R6, desc[UR4][R14.64+-0x8] ;  /* 0xfffff8040e067981 */ /* 0x000ea8000c1e1b00 */
[----:B------:R-:W3:Y:S04]  /*0290*/  LDG.E.64 R8, desc[UR4][R14.64] ;  /* 0x000000040e087981 */ /* 0x000ee8000c1e1b00 */
[----:B------:R-:W3:Y:S01]  /*02a0*/  LDG.E.64 R10, desc[UR4][R14.64+0x8] ;  /* 0x000008040e0a7981 */ /* 0x000ee2000c1e1b00 */
[----:B------:R-:W-:Y:S01]  /*02b0*/  VIADD R18, R18, 0x4 ;  /* 0x0000000412127836 */ /* 0x000fe20000000000 */
[----:B------:R-:W-:-:S04]  /*02c0*/  IADD3 R19, P2, PT, R14, 0x20, RZ ;  /* 0x000000200e137810 */ /* 0x000fc80007f5e0ff */
[----:B------:R-:W-:Y:S01]  /*02d0*/  ISETP.NE.AND P1, PT, R18, RZ, PT ;  /* 0x000000ff1200720c */ /* 0x000fe20003f25270 */
[----:B------:R-:W-:Y:S01]  /*02e0*/  IMAD.X R20, RZ, RZ, R15, P2 ;  /* 0x000000ffff147224 */ /* 0x000fe200010e060f */
[----:B--2---:R-:W-:Y:S04]  /*02f0*/  STL.128 [R21+-0x10], R4 ;  /* 0xfffff00415007387 */ /* 0x004fe80000100c00 */
[----:B---3--:R0:W-:Y:S02]  /*0300*/  STL.128 [R21], R8 ;  /* 0x0000000815007387 */ /* 0x0081e40000100c00 */
[----:B0-----:R-:W-:-:S05]  /*0310*/  VIADD R21, R21, 0x20 ;  /* 0x0000002015157836 */ /* 0x001fca0000000000 */
[----:B------:R-:W-:Y:S05]  /*0320*/  @P1 BRA `(.L_x_320) ;  /* 0xfffffffc00c81947 */ /* 0x000fea000383ffff */
.L_x_319:
[----:B------:R-:W-:Y:S05]  /*0330*/  BSYNC.RECONVERGENT B1 ;  /* 0x0000000000017941 */ /* 0x000fea0003800200 */
.L_x_318:
[----:B------:R-:W-:Y:S05]  /*0340*/  @!P0 BRA `(.L_x_317) ;  /* 0x0000000000408947 */ /* 0x000fea0003800000 */
[----:B------:R-:W0:Y:S01]  /*0350*/  LDCU.64 UR6, c[0x0][0x380] ;  /* 0x00007000ff0677ac */ /* 0x000e220008000a00 */
[----:B------:R-:W-:-:S04]  /*0360*/  IMAD.WIDE.U32 R12, R17, 0x8, R12 ;  /* 0x00000008110c7825 */ /* 0x000fc800078e000c */
[----:B------:R-:W-:Y:S02]  /*0370*/  IMAD.MOV R16, RZ, RZ, -R16 ;  /* 0x000000ffff107224 */ /* 0x000fe400078e0a10 */
[----:B------:R-:W-:Y:S01]  /*0380*/  IMAD R17, R17, 0x8, R1 ;  /* 0x0000000811117824 */ /* 0x000fe200078e0201 */
[----:B0-----:R-:W-:-:S04]  /*0390*/  IADD3 R6, P0, PT, R12, UR6, RZ ;  /* 0x000000060c067c10 */ /* 0x001fc8000ff1e0ff */
[----:B------:R-:W-:-:S09]  /*03a0*/  IADD3.X R7, PT, PT, R13, UR7, RZ, P0, !PT ;  /* 0x000000070d077c10 */ /* 0x000fd200087fe4ff */
.L_x_321:
[----:B------:R-:W-:Y:S01]  /*03b0*/  IMAD.MOV.U32 R4, RZ, RZ, R6 ;  /* 0x000000ffff047224 */ /* 0x000fe200078e0006 */
[----:B------:R-:W-:-:S06]  /*03c0*/  MOV R5, R7 ;  /* 0x0000000700057202 */ /* 0x000fcc0000000f00 */
[----:B------:R-:W2:Y:S01]  /*03d0*/  LDG.E.64 R4, desc[UR4][R4.64] ;  /* 0x0000000404047981 */ /* 0x000ea2000c1e1b00 */
[----:B------:R-:W-:Y:S01]  /*03e0*/  VIADD R16, R16, 0x1 ;  /* 0x0000000110107836 */ /* 0x000fe20000000000 */
[----:B------:R-:W-:-:S04]  /*03f0*/  IADD3 R6, P1, PT, R6, 0x8, RZ ;  /* 0x0000000806067810 */ /* 0x000fc80007f3e0ff */
[----:B------:R-:W-:Y:S01]  /*0400*/  ISETP.NE.AND P0, PT, R16, RZ, PT ;  /* 0x000000ff1000720c */ /* 0x000fe20003f05270 */
[----:B------:R-:W-:Y:S01]  /*0410*/  IMAD.X R7, RZ, RZ, R7, P1 ;  /* 0x000000ffff077224 */ /* 0x000fe200008e0607 */
[----:B--2---:R0:W-:Y:S02]  /*0420*/  STL.64 [R17], R4 ;  /* 0x0000000411007387 */ /* 0x0041e40000100a00 */
[----:B0-----:R-:W-:-:S09]  /*0430*/  VIADD R17, R17, 0x8 ;  /* 0x0000000811117836 */ /* 0x001fd20000000000 */
[----:B------:R-:W-:Y:S05]  /*0440*/  @P0 BRA `(.L_x_321) ;  /* 0xfffffffc00d80947 */ /* 0x000fea000383ffff */
.L_x_317:
[----:B------:R-:W-:Y:S05]  /*0450*/  BSYNC.RECONVERGENT B0 ;  /* 0x0000000000007941 */ /* 0x000fea0003800200 */
.L_x_316:
[----:B------:R-:W0:Y:S01]  /*0460*/  LDC.64 R4, c[0x0][0x3a0] ;  /* 0x0000e800ff047b82 */ /* 0x000e220000000a00 */
[----:B------:R-:W-:Y:S01]  /*0470*/  ISETP.GE.AND P0, PT, R3, 0x1, PT ;  /* 0x000000010300780c */ /* 0x000fe20003f06270 */
[----:B------:R-:W-:Y:S01]  /*0480*/  BSSY.RECONVERGENT B0, `(.L_x_322) ;  /* 0x0000060000007945 */ /* 0x000fe20003800200 */
[----:B------:R-:W-:-:S04]  /*0490*/  SHF.R.U32.HI R0, RZ, 0x4, R0 ;  /* 0x00000004ff007819 */ /* 0x000fc80000011600 */
[----:B------:R-:W-:-:S05]  /*04a0*/  LOP3.LUT R7, R0, 0x1, RZ, 0xc0, !PT ;  /* 0x0000000100077812 */ /* 0x000fca00078ec0ff */
[----:B------:R-:W-:-:S04]  /*04b0*/  IMAD R7, R2, 0x2, R7 ;  /* 0x0000000202077824 */ /* 0x000fc800078e0207 */
[----:B0-----:R-:W-:Y:S01]  /*04c0*/  IMAD.WIDE.U32 R4, R7, 0x4, R4 ;  /* 0x0000000407047825 */ /* 0x001fe200078e0004 */
[----:B------:R-:W-:Y:S06]  /*04d0*/  @!P0 BRA `(.L_x_323) ;  /* 0x0000000400688947 */ /* 0x000fec0003800000 */
[----:B------:R0:W5:Y:S01]  /*04e0*/  LDG.E R4, desc[UR4][R4.64] ;  /* 0x0000000404047981 */ /* 0x000162000c1e1900 */
[----:B------:R-:W-:Y:S01]  /*04f0*/  BSSY.RECONVERGENT B1, `(.L_x_324) ;  /* 0x0000050000017945 */ /* 0x000fe20003800200 */
[----:B------:R-:W-:Y:S01]  /*0500*/  IMAD.MOV.U32 R2, RZ, RZ, RZ ;  /* 0x000000ffff027224 */ /* 0x000fe200078e00ff */
[----:B------:R-:W-:Y:S01]  /*0510*/  IADD3 R9, PT, PT, R1, 0x100, RZ ;  /* 0x0000010001097810 */ /* 0x000fe20007ffe0ff */
[----:B------:R-:W-:-:S07]  /*0520*/  IMAD.MOV.U32 R0, RZ, RZ, RZ ;  /* 0x000000ffff007224 */ /* 0x000fce00078e00ff */
.L_x_330:
[----:B------:R-:W-:-:S05]  /*0530*/  IMAD.IADD R10, R1, 0x1, R0 ;  /* 0x00000001010a7824 */ /* 0x000fca00078e0200 */
[----:B0-----:R-:W2:Y:S01]  /*0540*/  LDL.U8 R5, [R10] ;  /* 0x000000000a057983 */ /* 0x001ea20000100000 */
[----:B------:R-:W-:Y:S01]  /*0550*/  BSSY.RECONVERGENT B2, `(.L_x_325) ;  /* 0x0000047000027945 */ /* 0x000fe20003800200 */
[----:B--2---:R-:W-:-:S13]  /*0560*/  ISETP.GT.U32.AND P0, PT, R5, 0xfd, PT ;  /* 0x000000fd0500780c */ /* 0x004fda0003f04070 */
[----:B-1----:R-:W-:Y:S05]  /*0570*/  @P0 BRA `(.L_x_326) ;  /* 0x0000000000bc0947 */ /* 0x002fea0003800000 */
[----:B------:R-:W-:Y:S01]  /*0580*/  PRMT R6, R5, 0x9910, RZ ;  /* 0x0000991005067816 */ /* 0x000fe200000000ff */
[----:B------:R-:W-:Y:S01]  /*0590*/  BSSY.RECONVERGENT B3, `(.L_x_327) ;  /* 0x000001e000037945 */ /* 0x000fe20003800200 */
[----:B------:R-:W-:Y:S02]  /*05a0*/  IMAD.MOV.U32 R7, RZ, RZ, RZ ;  /* 0x000000ffff077224 */ /* 0x000fe400078e00ff */
[----:B------:R-:W-:-:S13]  /*05b0*/  ISETP.NE.AND P0, PT, R6, RZ, PT ;  /* 0x000000ff0600720c */ /* 0x000fda0003f05270 */
[----:B------:R-:W-:Y:S05]  /*05c0*/  @P0 BRA `(.L_x_328) ;  /* 0x0000000000680947 */ /* 0x000fea0003800000 */
[----:B------:R-:W2:Y:S01]  /*05d0*/  LDL.U8 R5, [R10+0x1] ;  /* 0x000001000a057983 */ /* 0x000ea20000100000 */
[----:B------:R-:W-:Y:S01]  /*05e0*/  IMAD.MOV.U32 R7, RZ, RZ, 0x1 ;  /* 0x00000001ff077424 */ /* 0x000fe200078e00ff */
[----:B--2---:R-:W-:-:S13]  /*05f0*/  ISETP.NE.AND P0, PT, R5, RZ, PT ;  /* 0x000000ff0500720c */ /* 0x004fda0003f05270 */
        /* <DEDUP_REMOVED lines=14> */
[----:B------:R-:W-:Y:S01]  /*06e0*/  HFMA2 R7, -RZ, RZ, 0, 2.98023223876953125e-07 ;  /* 0x00000005ff077431 */ /* 0x000fe200000001ff */
[----:B--2---:R-:W-:-:S13]  /*06f0*/  ISETP.NE.AND P0, PT, R5, RZ, PT ;  /* 0x000000ff0500720c */ /* 0x004fda0003f05270 */
[----:B------:R-:W-:Y:S05]  /*0700*/  @P0 BRA `(.L_x_328) ;  /* 0x0000000000180947 */ /* 0x000fea0003800000 */
[----:B------:R-:W2:Y:S01]  /*0710*/  LDL.U8 R5, [R10+0x6] ;  /* 0x000006000a057983 */ /* 0x000ea20000100000 */
[----:B------:R-:W-:Y:S01]  /*0720*/  IMAD.MOV.U32 R7, RZ, RZ, 0x7 ;  /* 0x00000007ff077424 */ /* 0x000fe200078e00ff */
[----:B--2---:R-:W-:-:S04]  /*0730*/  ISETP.NE.AND P0, PT, R5, RZ, PT ;  /* 0x000000ff0500720c */ /* 0x004fc80003f05270 */
[----:B------:R-:W-:-:S05]  /*0740*/  SEL R7, R7, 0x6, !P0 ;  /* 0x0000000607077807 */ /* 0x000fca0004000000 */
[----:B------:R-:W-:-:S06]  /*0750*/  IMAD.IADD R5, R7, 0x1, R10 ;  /* 0x0000000107057824 */ /* 0x000fcc00078e020a */
[----:B------:R-:W5:Y:S02]  /*0760*/  LDL.U8 R5, [R5] ;  /* 0x0000000005057983 */ /* 0x000f640000100000 */
.L_x_328:
[----:B------:R-:W-:Y:S05]  /*0770*/  BSYNC.RECONVERGENT B3 ;  /* 0x0000000000037941 */ /* 0x000fea0003800200 */
.L_x_327:
[----:B-----5:R-:W-:Y:S02]  /*0780*/  LOP3.LUT R6, R5, 0x1, RZ, 0xc0, !PT ;  /* 0x0000000105067812 */ /* 0x020fe400078ec0ff */
[----:B------:R-:W-:Y:S02]  /*0790*/  IADD3 R0, PT, PT, R7, 0x1, R0 ;  /* 0x0000000107007810 */ /* 0x000fe40007ffe000 */
[----:B------:R-:W-:Y:S02]  /*07a0*/  ISETP.NE.U32.AND P0, PT, R6, 0x1, PT ;  /* 0x000000010600780c */ /* 0x000fe40003f05070 */
[C---:B------:R-:W-:Y:S02]  /*07b0*/  LOP3.LUT R6, R5.reuse, 0xff, RZ, 0xc0, !PT ;  /* 0x000000ff05067812 */ /* 0x040fe400078ec0ff */
[----:B------:R-:W-:-:S03]  /*07c0*/  LOP3.LUT R5, R5, 0xfe, RZ, 0xc0, !PT ;  /* 0x000000fe05057812 */ /* 0x000fc600078ec0ff */
[----:B------:R-:W-:-:S05]  /*07d0*/  VIADD R6, R6, 0xffffffff ;  /* 0xffffffff06067836 */ /* 0x000fca0000000000 */
[----:B------:R-:W-:Y:S02]  /*07e0*/  SHF.R.U32.HI R6, RZ, 0x1, R6 ;  /* 0x00000001ff067819 */ /* 0x000fe40000011606 */
[----:B------:R-:W-:-:S05]  /*07f0*/  @P0 SHF.R.U32.HI R6, RZ, 0x1, R5 ;  /* 0x00000001ff060819 */ /* 0x000fca0000011605 */
[----:B------:R-:W-:Y:S02]  /*0800*/  IMAD R5, R7, 0x7e, R6 ;  /* 0x0000007e07057824 */ /* 0x000fe400078e0206 */
[C---:B------:R-:W-:Y:S01]  /*0810*/  IMAD R6, R2.reuse, 0x4, R9 ;  /* 0x0000000402067824 */ /* 0x040fe200078e0209 */
[----:B------:R-:W-:Y:S01]  /*0820*/  IADD3 R2, PT, PT, R2, 0x1, RZ ;  /* 0x0000000102027810 */ /* 0x000fe20007ffe0ff */
[----:B------:R-:W-:-:S04]  /*0830*/  @!P0 IMAD.MOV R5, RZ, RZ, -R5 ;  /* 0x000000ffff058224 */ /* 0x000fc800078e0a05 */
[----:B------:R-:W-:-:S05]  /*0840*/  IMAD.IADD R5, R4, 0x1, R5 ;  /* 0x0000000104057824 */ /* 0x000fca00078e0205 */
[----:B------:R0:W-:Y:S01]  /*0850*/  STL [R6], R5 ;  /* 0x0000000506007387 */ /* 0x0001e20000100800 */
[----:B------:R-:W-:Y:S05]  /*0860*/  BRA `(.L_x_329) ;  /* 0x0000000000547947 */ /* 0x000fea0003800000 */
.L_x_326:
[----:B------:R-:W-:-:S04]  /*0870*/  PRMT R11, R5, 0x9910, RZ ;  /* 0x00009910050b7816 */ /* 0x000fc800000000ff */
[----:B------:R-:W-:-:S13]  /*0880*/  ISETP.NE.AND P0, PT, R11, 0xfe, PT ;  /* 0x000000fe0b00780c */ /* 0x000fda0003f05270 */
[----:B------:R-:W2:Y:S04]  /*0890*/  @!P0 LDL.U8 R5, [R10+0x1] ;  /* 0x000001000a058983 */ /* 0x000ea80000100000 */
[----:B------:R-:W2:Y:S04]  /*08a0*/  @!P0 LDL.U8 R6, [R10+0x2] ;  /* 0x000002000a068983 */ /* 0x000ea80000100000 */
[----:B------:R-:W3:Y:S04]  /*08b0*/  @!P0 LDL.U8 R7, [R10+0x3] ;  /* 0x000003000a078983 */ /* 0x000ee80000100000 */
[----:B------:R-:W4:Y:S01]  /*08c0*/  @!P0 LDL.U8 R8, [R10+0x4] ;  /* 0x000004000a088983 */ /* 0x000f220000100000 */
[----:B------:R-:W-:-:S02]  /*08d0*/  IMAD R13, R2, 0x4, R9 ;  /* 0x00000004020d7824 */ /* 0x000fc400078e0209 */
[----:B--2---:R-:W-:-:S04]  /*08e0*/  @!P0 IMAD R6, R5, 0x100, R6 ;  /* 0x0000010005068824 */ /* 0x004fc800078e0206 */
[----:B---3--:R-:W-:-:S04]  /*08f0*/  @!P0 IMAD R7, R6, 0x100, R7 ;  /* 0x0000010006078824 */ /* 0x008fc800078e0207 */
[----:B----4-:R-:W-:-:S06]  /*0900*/  @!P0 IMAD.U32 R8, R7, 0x100, R8 ;  /* 0x0000010007088824 */ /* 0x010fcc00078e0008 */
[----:B------:R-:W2:Y:S01]  /*0910*/  @P0 LDL R8, [R13] ;  /* 0x000000000d080983 */ /* 0x000ea20000100800 */
[----:B------:R-:W-:Y:S01]  /*0920*/  ISETP.NE.AND P1, PT, R11, 0xfe, PT ;  /* 0x000000fe0b00780c */ /* 0x000fe20003f25270 */
[----:B------:R-:W-:Y:S01]  /*0930*/  @P0 VIADD R5, R0, 0x8 ;  /* 0x0000000800050836 */ /* 0x000fe20000000000 */
[----:B------:R-:W-:Y:S01]  /*0940*/  IADD3 R7, PT, PT, R2, 0x1, RZ ;  /* 0x0000000102077810 */ /* 0x000fe20007ffe0ff */
[----:B------:R-:W-:-:S03]  /*0950*/  @!P0 VIADD R0, R0, 0x5 ;  /* 0x0000000500008836 */ /* 0x000fc60000000000 */
[----:B------:R-:W-:-:S04]  /*0960*/  @P0 SHF.R.S32.HI R6, RZ, 0x1f, R5 ;  /* 0x0000001fff060819 */ /* 0x000fc80000011405 */
[----:B------:R-:W-:-:S03]  /*0970*/  @P0 LEA.HI R6, R6, R5, RZ, 0x3 ;  /* 0x0000000506060211 */ /* 0x000fc600078f18ff */
[----:B------:R-:W-:Y:S01]  /*0980*/  @P1 IMAD.MOV R7, RZ, RZ, R2 ;  /* 0x000000ffff071224 */ /* 0x000fe200078e0202 */
[----:B------:R-:W-:-:S03]  /*0990*/  @P0 LOP3.LUT R0, R6, 0xfffffff8, RZ, 0xc0, !PT ;  /* 0xfffffff806000812 */ /* 0x000fc600078ec0ff */
[----:B------:R-:W-:Y:S01]  /*09a0*/  IMAD.MOV.U32 R2, RZ, RZ, R7 ;  /* 0x000000ffff027224 */ /* 0x000fe200078e0007 */
[----:B--2---:R1:W-:Y:S06]  /*09b0*/  STL [R13], R8 ;  /* 0x000000080d007387 */ /* 0x0043ec0000100800 */
.L_x_329:
[----:B------:R-:W-:Y:S05]  /*09c0*/  BSYNC.RECONVERGENT B2 ;  /* 0x0000000000027941 */ /* 0x000fea0003800200 */
.L_x_325:
[----:B------:R-:W-:-:S13]  /*09d0*/  ISETP.GE.AND P0, PT, R0, R3, PT ;  /* 0x000000030000720c */ /* 0x000fda0003f06270 */
[----:B------:R-:W-:Y:S05]  /*09e0*/  @!P0 BRA `(.L_x_330) ;  /* 0xfffffff800d08947 */ /* 0x000fea000383ffff */
[----:B------:R-:W-:Y:S05]  /*09f0*/  BSYNC.RECONVERGENT B1 ;  /* 0x0000000000017941 */ /* 0x000fea0003800200 */
.L_x_324:
[----:B------:R2:W5:Y:S04]  /*0a00*/  LDL.128 R32, [R1+0x100] ;  /* 0x0001000001207983 */ /* 0x0005680000100c00 */
[----:B------:R2:W5:Y:S04]  /*0a10*/  LDL.128 R28, [R1+0x110] ;  /* 0x00011000011c7983 */ /* 0x0005680000100c00 */
[----:B------:R2:W5:Y:S04]  /*0a20*/  LDL.128 R24, [R1+0x120] ;  /* 0x0001200001187983 */ /* 0x0005680000100c00 */
[----:B------:R2:W5:Y:S04]  /*0a30*/  LDL.128 R20, [R1+0x130] ;  /* 0x0001300001147983 */ /* 0x0005680000100c00 */
[----:B------:R2:W5:Y:S04]  /*0a40*/  LDL.128 R16, [R1+0x140] ;  /* 0x0001400001107983 */ /* 0x0005680000100c00 */
[----:B-1----:R2:W5:Y:S04]  /*0a50*/  LDL.128 R12, [R1+0x150] ;  /* 0x00015000010c7983 */ /* 0x0025680000100c00 */
[----:B------:R2:W5:Y:S04]  /*0a60*/  LDL.128 R8, [R1+0x160] ;  /* 0x0001600001087983 */ /* 0x0005680000100c00 */
[----:B0----5:R2:W5:Y:S02]  /*0a70*/  LDL.128 R4, [R1+0x170] ;  /* 0x0001700001047983 */ /* 0x0215640000100c00 */
.L_x_323:
[----:B------:R-:W-:Y:S05]  /*0a80*/  BSYNC.RECONVERGENT B0 ;  /* 0x0000000000007941 */ /* 0x000fea0003800200 */
.L_x_322:
[----:B------:R-:W0:Y:S01]  /*0a90*/  S2R R3, SR_TID.X ;  /* 0x0000000000037919 */ /* 0x000e220000002100 */
[----:B------:R-:W0:Y:S08]  /*0aa0*/  S2UR UR6, SR_CTAID.X ;  /* 0x00000000000679c3 */ /* 0x000e300000002500 */
[----:B------:R-:W0:Y:S02]  /*0ab0*/  LDC R0, c[0x0][0x360] ;  /* 0x0000d800ff007b82 */ /* 0x000e240000000800 */
[----:B0-----:R-:W-:-:S06]  /*0ac0*/  IMAD R0, R0, UR6, R3 ;  /* 0x0000000600007c24 */ /* 0x001fcc000f8e0203 */
[----:B------:R-:W0:Y:S01]  /*0ad0*/  LDC.64 R2, c[0x0][0x398] ;  /* 0x0000e600ff027b82 */ /* 0x000e220000000a00 */
[----:B------:R-:W-:-:S04]  /*0ae0*/  IMAD.SHL.U32 R37, R0, 0x20, RZ ;  /* 0x0000002000257824 */ /* 0x000fc800078e00ff */
[----:B0-----:R-:W-:-:S05]  /*0af0*/  IMAD.WIDE R2, R37, 0x4, R2 ;  /* 0x0000000425027825 */ /* 0x001fca00078e0202 */
[----:B------:R-:W-:Y:S04]  /*0b00*/  STG.E.128 desc[UR4][R2.64], R32 ;  /* 0x0000002002007986 */ /* 0x000fe8000c101d04 */
[----:B------:R-:W-:Y:S04]  /*0b10*/  STG.E.128 desc[UR4][R2.64+0x10], R28 ;  /* 0x0000101c02007986 */ /* 0x000fe8000c101d04 */
[----:B------:R-:W-:Y:S04]  /*0b20*/  STG.E.128 desc[UR4][R2.64+0x20], R24 ;  /* 0x0000201802007986 */ /* 0x000fe8000c101d04 */
[----:B------:R-:W-:Y:S04]  /*0b30*/  STG.E.128 desc[UR4][R2.64+0x30], R20 ;  /* 0x0000301402007986 */ /* 0x000fe8000c101d04 */
[----:B------:R-:W-:Y:S04]  /*0b40*/  STG.E.128 desc[UR4][R2.64+0x40], R16 ;  /* 0x0000401002007986 */ /* 0x000fe8000c101d04 */
[----:B------:R-:W-:Y:S04]  /*0b50*/  STG.E.128 desc[UR4][R2.64+0x50], R12 ;  /* 0x0000500c02007986 */ /* 0x000fe8000c101d04 */
[----:B------:R-:W-:Y:S04]  /*0b60*/  STG.E.128 desc[UR4][R2.64+0x60], R8 ;  /* 0x0000600802007986 */ /* 0x000fe8000c101d04 */
[----:B-----5:R-:W-:Y:S01]  /*0b70*/  STG.E.128 desc[UR4][R2.64+0x70], R4 ;  /* 0x0000700402007986 */ /* 0x020fe2000c101d04 */
[----:B------:R-:W-:Y:S05]  /*0b80*/  EXIT ;  /* 0x000000000000794d */ /* 0x000fea0003800000 */
.L_x_331:
        /* <DEDUP_REMOVED lines=15> */
.L_x_356:


//--------------------- .text._Z21decompress_kernel_16bPhPKiS1_PtPiih --------------------------
	.section	.text._Z21decompress_kernel_16bPhPKiS1_PtPiih,"ax",@progbits
	.align	128
        .global         _Z21decompress_kernel_16bPhPKiS1_PtPiih
        .type           _Z21decompress_kernel_16bPhPKiS1_PtPiih,@function
        .size           _Z21decompress_kernel_16bPhPKiS1_PtPiih,(.L_x_357 - _Z21decompress_kernel_16bPhPKiS1_PtPiih)
        .other          _Z21decompress_kernel_16bPhPKiS1_PtPiih,@"STO_CUDA_ENTRY STV_DEFAULT"
_Z21decompress_kernel_16bPhPKiS1_PtPiih:
.text._Z21decompress_kernel_16bPhPKiS1_PtPiih:
        /* <DEDUP_REMOVED lines=37> */
.L_x_336:
[----:B------:R-:W-:Y:S01]  /*0250*/  IMAD.MOV.U32 R14, RZ, RZ, R19 ;  /* 0x000000ffff0e7224 */ /* 0x000fe200078e0013 */
[----:B------:R-:W-:-:S05]  /*0260*/  MOV R15, R20 ;  /* 0x00000014000f7202 */ /* 0x000fca0000000f00 */
        /* <DEDUP_REMOVED lines=12> */
.L_x_335:
[----:B------:R-:W-:Y:S05]  /*0330*/  BSYNC.RECONVERGENT B1 ;  /* 0x0000000000017941 */ /* 0x000fea0003800200 */
.L_x_334:
[----:B------:R-:W-:Y:S05]  /*0340*/  @!P0 BRA `(.L_x_333) ;  /* 0x0000000000408947 */ /* 0x000fea0003800000 */
[----:B------:R-:W0:Y:S01]  /*0350*/  LDCU.64 UR6, c[0x0][0x380] ;  /* 0x00007000ff0677ac */ /* 0x000e220008000a00 */
[----:B------:R-:W-:-:S04]  /*0360*/  IMAD.WIDE.U32 R12, R17, 0x8, R12 ;  /* 0x00000008110c7825 */ /* 0x000fc800078e000c */
[----:B------:R-:W-:Y:S02]  /*0370*/  IMAD.MOV R16, RZ, RZ, -R16 ;  /* 0x000000ffff107224 */ /* 0x000fe400078e0a10 */
[----:B------:R-:W-:Y:S01]  /*0380*/  IMAD R17, R17, 0x8, R1 ;  /* 0x0000000811117824 */ /* 0x000fe200078e0201 */
[----:B0-----:R-:W-:-:S04]  /*0390*/  IADD3 R6, P0, PT, R12, UR6, RZ ;  /* 0x000000060c067c10 */ /* 0x001fc8000ff1e0ff */
[----:B------:R-:W-:-:S09]  /*03a0*/  IADD3.X R7, PT, PT, R13, UR7, RZ, P0, !PT ;  /* 0x000000070d077c10 */ /* 0x000fd200087fe4ff */
.L_x_337:
[----:B------:R-:W-:Y:S02]  /*03b0*/  IMAD.MOV.U32 R4, RZ, RZ, R6 ;  /* 0x000000ffff047224 */ /* 0x000fe400078e0006 */
[----:B------:R-:W-:-:S06]  /*03c0*/  IMAD.MOV.U32 R5, RZ, RZ, R7 ;  /* 0x000000ffff057224 */ /* 0x000fcc00078e0007 */
[----:B------:R-:W2:Y:S01]  /*03d0*/  LDG.E.64 R4, desc[UR4][R4.64] ;  /* 0x0000000404047981 */ /* 0x000ea2000c1e1b00 */
[----:B------:R-:W-:Y:S02]  /*03e0*/  IADD3 R16, PT, PT, R16, 0x1, RZ ;  /* 0x0000000110107810 */ /* 0x000fe40007ffe0ff */
[----:B------:R-:W-:Y:S02]  /*03f0*/  IADD3 R6, P1, PT, R6, 0x8, RZ ;  /* 0x0000000806067810 */ /* 0x000fe40007f3e0ff */
[----:B------:R-:W-:-:S03]  /*0400*/  ISETP.NE.AND P0, PT, R16, RZ, PT ;  /* 0x000000ff1000720c */ /* 0x000fc60003f05270 */
[----:B------:R-:W-:Y:S01]  /*0410*/  IMAD.X R7, RZ, RZ, R7, P1 ;  /* 0x000000ffff077224 */ /* 0x000fe200008e0607 */
[----:B--2---:R0:W-:Y:S02]  /*0420*/  STL.64 [R17], R4 ;  /* 0x0000000411007387 */ /* 0x0041e40000100a00 */
[----:B0-----:R-:W-:-:S07]  /*0430*/  VIADD R17, R17, 0x8 ;  /* 0x0000000811117836 */ /* 0x001fce0000000000 */
[----:B------:R-:W-:Y:S05]  /*0440*/  @P0 BRA `(.L_x_337) ;  /* 0xfffffffc00d80947 */ /* 0x000fea000383ffff */
.L_x_333:
[----:B------:R-:W-:Y:S05]  /*0450*/  BSYNC.RECONVERGENT B0 ;  /* 0x0000000000007941 */ /* 0x000fea0003800200 */
.L_x_332:
        /* <DEDUP_REMOVED lines=10> */
[----:B------:R-:W-:Y:S02]  /*0500*/  IMAD.MOV.U32 R5, RZ, RZ, RZ ;  /* 0x000000ffff057224 */ /* 0x000fe400078e00ff */
[----:B------:R-:W-:Y:S02]  /*0510*/  IMAD.MOV.U32 R0, RZ, RZ, RZ ;  /* 0x000000ffff007224 */ /* 0x000fe400078e00ff */
[----:B------:R-:W-:-:S07]  /*0520*/  VIADD R6, R1, 0x80 ;  /* 0x0000008001067836 */ /* 0x000fce0000000000 */
.L_x_346:
[----:B------:R-:W-:-:S05]  /*0530*/  IADD3 R12, PT, PT, R1, R0, RZ ;  /* 0x00000000010c7210 */ /* 0x000fca0007ffe0ff */
[----:B01----:R-:W2:Y:S01]  /*0540*/  LDL.U8 R7, [R12] ;  /* 0x000000000c077983 */ /* 0x003ea20000100000 */
[----:B------:R-:W-:Y:S01]  /*0550*/  BSSY.RECONVERGENT B2, `(.L_x_341) ;  /* 0x0000033000027945 */ /* 0x000fe20003800200 */
[----:B--2---:R-:W-:-:S13]  /*0560*/  ISETP.GT.U32.AND P0, PT, R7, 0xfd, PT ;  /* 0x000000fd0700780c */ /* 0x004fda0003f04070 */
[----:B------:R-:W-:Y:S05]  /*0570*/  @P0 BRA `(.L_x_342) ;  /* 0x00000000007c0947 */ /* 0x000fea0003800000 */
[----:B0-----:R-:W-:Y:S01]  /*0580*/  PRMT R8, R7, 0x9910, RZ ;  /* 0x0000991007087816 */ /* 0x001fe200000000ff */
        /* <DEDUP_REMOVED lines=14> */
.L_x_344:
[----:B------:R-:W-:Y:S05]  /*0670*/  BSYNC.RECONVERGENT B3 ;  /* 0x0000000000037941 */ /* 0x000fea0003800200 */
.L_x_343:
        /* <DEDUP_REMOVED lines=8> */
[----:B------:R-:W-:Y:S01]  /*0700*/  IMAD R7, R9, 0x7e, R8 ;  /* 0x0000007e09077824 */ /* 0x000fe200078e0208 */
[C---:B------:R-:W-:Y:S01]  /*0710*/  LEA R8, R5.reuse, R6, 0x1 ;  /* 0x0000000605087211 */ /* 0x040fe200078e08ff */
[----:B------:R-:W-:Y:S02]  /*0720*/  VIADD R5, R5, 0x1 ;  /* 0x0000000105057836 */ /* 0x000fe40000000000 */
[----:B------:R-:W-:-:S04]  /*0730*/  @!P0 IMAD.MOV R7, RZ, RZ, -R7 ;  /* 0x000000ffff078224 */ /* 0x000fc800078e0a07 */
[----:B------:R-:W-:-:S05]  /*0740*/  IMAD.IADD R7, R4, 0x1, R7 ;  /* 0x0000000104077824 */ /* 0x000fca00078e0207 */
[----:B------:R1:W-:Y:S01]  /*0750*/  STL.U16 [R8], R7 ;  /* 0x0000000708007387 */ /* 0x0003e20000100400 */
[----:B------:R-:W-:Y:S05]  /*0760*/  BRA `(.L_x_345) ;  /* 0x0000000000447947 */ /* 0x000fea0003800000 */
.L_x_342:
[----:B0-----:R-:W-:-:S04]  /*0770*/  PRMT R9, R7, 0x9910, RZ ;  /* 0x0000991007097816 */ /* 0x001fc800000000ff */
[----:B------:R-:W-:-:S13]  /*0780*/  ISETP.NE.AND P0, PT, R9, 0xfe, PT ;  /* 0x000000fe0900780c */ /* 0x000fda0003f05270 */
[----:B------:R-:W2:Y:S04]  /*0790*/  @!P0 LDL.U8 R7, [R12+0x1] ;  /* 0x000001000c078983 */ /* 0x000ea80000100000 */
[----:B------:R-:W2:Y:S01]  /*07a0*/  @!P0 LDL.U8 R8, [R12+0x2] ;  /* 0x000002000c088983 */ /* 0x000ea20000100000 */
[----:B------:R-:W-:Y:S02]  /*07b0*/  IMAD R14, R5, 0x2, R6 ;  /* 0x00000002050e7824 */ /* 0x000fe400078e0206 */
[----:B--2---:R-:W-:-:S06]  /*07c0*/  @!P0 IMAD R7, R7, 0x100, R8 ;  /* 0x0000010007078824 */ /* 0x004fcc00078e0208 */
[----:B------:R-:W2:Y:S01]  /*07d0*/  @P0 LDL.U16 R7, [R14] ;  /* 0x000000000e070983 */ /* 0x000ea20000100400 */
[----:B------:R-:W-:Y:S01]  /*07e0*/  ISETP.NE.AND P1, PT, R9, 0xfe, PT ;  /* 0x000000fe0900780c */ /* 0x000fe20003f25270 */
[C---:B------:R-:W-:Y:S01]  /*07f0*/  @P0 VIADD R8, R0.reuse, 0x8 ;  /* 0x0000000800080836 */ /* 0x040fe20000000000 */
[----:B------:R-:W-:Y:S01]  /*0800*/  IADD3 R10, PT, PT, R5, 0x1, RZ ;  /* 0x00000001050a7810 */ /* 0x000fe20007ffe0ff */
[----:B------:R-:W-:-:S03]  /*0810*/  @!P0 VIADD R0, R0, 0x3 ;  /* 0x0000000300008836 */ /* 0x000fc60000000000 */
[----:B------:R-:W-:-:S04]  /*0820*/  @P0 SHF.R.S32.HI R9, RZ, 0x1f, R8 ;  /* 0x0000001fff090819 */ /* 0x000fc80000011408 */
[----:B------:R-:W-:-:S03]  /*0830*/  @P0 LEA.HI R9, R9, R8, RZ, 0x3 ;  /* 0x0000000809090211 */ /* 0x000fc600078f18ff */
[----:B------:R-:W-:Y:S01]  /*0840*/  @P1 IMAD.MOV R10, RZ, RZ, R5 ;  /* 0x000000ffff0a1224 */ /* 0x000fe200078e0205 */
[----:B------:R-:W-:-:S03]  /*0850*/  @P0 LOP3.LUT R0, R9, 0xfffffff8, RZ, 0xc0, !PT ;  /* 0xfffffff809000812 */ /* 0x000fc600078ec0ff */
[----:B------:R-:W-:Y:S01]  /*0860*/  IMAD.MOV.U32 R5, RZ, RZ, R10 ;  /* 0x000000ffff057224 */ /* 0x000fe200078e000a */
[----:B--2---:R0:W-:Y:S06]  /*0870*/  STL.U16 [R14], R7 ;  /* 0x000000070e007387 */ /* 0x0041ec0000100400 */
.L_x_345:
[----:B------:R-:W-:Y:S05]  /*0880*/  BSYNC.RECONVERGENT B2 ;  /* 0x0000000000027941 */ /* 0x000fea0003800200 */
.L_x_341:
[----:B------:R-:W-:-:S13]  /*0890*/  ISETP.GE.AND P0, PT, R0, R3, PT ;  /* 0x000000030000720c */ /* 0x000fda0003f06270 */
[----:B------:R-:W-:Y:S05]  /*08a0*/  @!P0 BRA `(.L_x_346) ;  /* 0xfffffffc00208947 */ /* 0x000fea000383ffff */
[----:B------:R-:W-:Y:S05]  /*08b0*/  BSYNC.RECONVERGENT B1 ;  /* 0x0000000000017941 */ /* 0x000fea0003800200 */
.L_x_340:
[----:B------:R2:W5:Y:S04]  /*08c0*/  LDL.128 R16, [R1+0x80] ;  /* 0x0000800001107983 */ /* 0x0005680000100c00 */
[----:B0-----:R2:W5:Y:S04]  /*08d0*/  LDL.128 R12, [R1+0x90] ;  /* 0x00009000010c7983 */ /* 0x0015680000100c00 */
[----:B-1----:R2:W5:Y:S04]  /*08e0*/  LDL.128 R8, [R1+0xa0] ;  /* 0x0000a00001087983 */ /* 0x0025680000100c00 */
[----:B-----5:R2:W5:Y:S02]  /*08f0*/  LDL.128 R4, [R1+0xb0] ;  /* 0x0000b00001047983 */ /* 0x0205640000100c00 */
.L_x_339:
[----:B------:R-:W-:Y:S05]  /*0900*/  BSYNC.RECONVERGENT B0 ;  /* 0x0000000000007941 */ /* 0x000fea0003800200 */
.L_x_338:
[----:B------:R-:W0:Y:S01]  /*0910*/  LDC.64 R20, c[0x0][0x398] ;  /* 0x0000e600ff147b82 */ /* 0x000e220000000a00 */
[----:B------:R-:W-:-:S04]  /*0920*/  IMAD.SHL.U32 R3, R2, 0x20, RZ ;  /* 0x0000002002037824 */ /* 0x000fc800078e00ff */
[----:B0-----:R-:W-:-:S05]  /*0930*/  IMAD.WIDE R2, R3, 0x2, R20 ;  /* 0x0000000203027825 */ /* 0x001fca00078e0214 */
[----:B------:R-:W-:Y:S04]  /*0940*/  STG.E.128 desc[UR4][R2.64], R16 ;  /* 0x0000001002007986 */ /* 0x000fe8000c101d04 */
[----:B------:R-:W-:Y:S04]  /*0950*/  STG.E.128 desc[UR4][R2.64+0x10], R12 ;  /* 0x0000100c02007986 */ /* 0x000fe8000c101d04 */
[----:B------:R-:W-:Y:S04]  /*0960*/  STG.E.128 desc[UR4][R2.64+0x20], R8 ;  /* 0x0000200802007986 */ /* 0x000fe8000c101d04 */
[----:B-----5:R-:W-:Y:S01]  /*0970*/  STG.E.128 desc[UR4][R2.64+0x30], R4 ;  /* 0x0000300402007986 */ /* 0x020fe2000c101d04 */
[----:B------:R-:W-:Y:S05]  /*0980*/  EXIT ;  /* 0x000000000000794d */ /* 0x000fea0003800000 */
.L_x_347:
        /* <DEDUP_REMOVED lines=15> */
.L_x_357:


//--------------------- .nv.shared._ZN3cub18CUB_300001_SM_10006detail4scan16DeviceScanKernelINS2_10policy_hubIiiimN4cuda3std3__44plusIvEEE10Policy1000EN6thrust24THRUST_300001_SM_1000_NS10device_ptrIiEESF_NS0_13ScanTileStateIiLb1EEES9_NS1_10InputValueIiPiEEmiLb0EiEEvT0_T1_T2_iT3_T4_T5_ --------------------------
	.section	.nv.shared._ZN3cub18CUB_300001_SM_10006detail4scan16DeviceScanKernelINS2_10policy_hubIiiimN4cuda3std3__44plusIvEEE10Policy1000EN6thrust24THRUST_300001_SM_1000_NS10device_ptrIiEESF_NS0_13ScanTileStateIiLb1EEES9_NS1_10InputValueIiPiEEmiLb0EiEEvT0_T1_T2_iT3_T4_T5_,"aw",@nobits
	.sectionflags	@""
	.align	16
.nv.shared._ZN3cub18CUB_300001_SM_10006detail4scan16DeviceScanKernelINS2_10policy_hubIiiimN4cuda3std3__44plusIvEEE10Policy1000EN6thrust24THRUST_300001_SM_1000_NS10device_ptrIiEESF_NS0_13ScanTileStateIiLb1EEES9_NS1_10InputValueIiPiEEmiLb0EiEEvT0_T1_T2_iT3_T4_T5_:
	.zero		32656


//--------------------- .nv.shared.reserved.0     --------------------------
	.section	.nv.shared.reserved.0,"aw",@nobits
	.weak		__nv_reservedSMEM_offset_0_alias
	.size		__nv_reservedSMEM_offset_0_alias, 0, 64
	.other		__nv_reservedSMEM_offset_0_alias,@"STO_CUDA_RESERVED_SHARED STV_DEFAULT"
__nv_reservedSMEM_offset_0_alias:
	.zero		0
	.zero		64


//--------------------- .nv.global                --------------------------
	.section	.nv.global,"aw",@nobits
.nv.global:
	.type		_ZN34_INTERNAL_0f883777_4_k_cu_55ccc70e6thrust24THRUST_300001_SM_1000_NS12placeholders2_8E,@object
	.size		_ZN34_INTERNAL_0f883777_4_k_cu_55ccc70e6thrust24THRUST_300001_SM_1000_NS12placeholders2_8E,(_ZN34_INTERNAL_0f883777_4_k_cu_55ccc70e4cuda3std3__436_GLOBAL__N__0f883777_4_k_cu_55ccc70e6ignoreE - _ZN34_INTERNAL_0f883777_4_k_cu_55ccc70e6thrust24THRUST_300001_SM_1000_NS12placeholders2_8E)
_ZN34_INTERNAL_0f883777_4_k_cu_55ccc70e6thrust24THRUST_300001_SM_1000_NS12placeholders2_8E:
	.zero		1
	.type		_ZN34_INTERNAL_0f883777_4_k_cu_55ccc70e4cuda3std3__436_GLOBAL__N__0f883777_4_k_cu_55ccc70e6ignoreE,@object
	.size		_ZN34_INTERNAL_0f883777_4_k_cu_55ccc70e4cuda3std3__436_GLOBAL__N__0f883777_4_k_cu_55ccc70e6ignoreE,(_ZN34_INTERNAL_0f883777_4_k_cu_55ccc70e4cuda3std6ranges3__45__cpo4dataE - _ZN34_INTERNAL_0f883777_4_k_cu_55ccc70e4cuda3std3__436_GLOBAL__N__0f883777_4_k_cu_55ccc70e6ignoreE)
_ZN34_INTERNAL_0f883777_4_k_cu_55ccc70e4cuda3std3__436_GLOBAL__N__0f883777_4_k_cu_55ccc70e6ignoreE:
	.zero		1
	.type		_ZN34_INTERNAL_0f883777_4_k_cu_55ccc70e4cuda3std6ranges3__45__cpo4dataE,@object
	.size		_ZN34_INTERNAL_0f883777_4_k_cu_55ccc70e4cuda3std6ranges3__45__cpo4dataE,(_ZN34_INTERNAL_0f883777_4_k_cu_55ccc70e6thrust24THRUST_300001_SM_1000_NS6system3cpp3parE - _ZN34_INTERNAL_0f883777_4_k_cu_55ccc70e4cuda3std6ranges3__45__cpo4dataE)
_ZN34_INTERNAL_0f883777_4_k_cu_55ccc70e4cuda3std6ranges3__45__cpo4dataE:
	.zero		1
	.type		_ZN34_INTERNAL_0f883777_4_k_cu_55ccc70e6thrust24THRUST_300001_SM_1000_NS6system3cpp3parE,@object
	.size		_ZN34_INTERNAL_0f883777_4_k_cu_55ccc70e6thrust24THRUST_300001_SM_1000_NS6system3cpp3parE,(_ZN34_INTERNAL_0f883777_4_k_cu_55ccc70e4cuda3std3__45__cpo5beginE - _ZN34_INTERNAL_0f883777_4_k_cu_55ccc70e6thrust24THRUST_300001_SM_1000_NS6system3cpp3parE)
_ZN34_INTERNAL_0f883777_4_k_cu_55ccc70e6thrust24THRUST_300001_SM_1000_NS6system3cpp3parE:
	.zero		1
	.type		_ZN34_INTERNAL_0f883777_4_k_cu_55ccc70e4cuda3std3__45__cpo5beginE,@object
	.size		_ZN34_INTERNAL_0f883777_4_k_cu_55ccc70e4cuda3std3__45__cpo5beginE,(_ZN34_INTERNAL_0f883777_4_k_cu_55ccc70e4cuda3std6ranges3__45__cpo5beginE - _ZN34_INTERNAL_0f883777_4_k_cu_55ccc70e4cuda3std3__45__cpo5beginE)
_ZN34_INTERNAL_0f883777_4_k_cu_55ccc70e4cuda3std3__45__cpo5beginE:
	.zero		1
	.type		_ZN34_INTERNAL_0f883777_4_k_cu_55ccc70e4cuda3std6ranges3__45__cpo5beginE,@object
	.size		_ZN34_INTERNAL_0f883777_4_k_cu_55ccc70e4cuda3std6ranges3__45__cpo5beginE,(_ZN34_INTERNAL_0f883777_4_k_cu_55ccc70e6thrust24THRUST_300001_SM_1000_NS6deviceE - _ZN34_INTERNAL_0f883777_4_k_cu_55ccc70e4cuda3std6ranges3__45__cpo5beginE)
_ZN34_INTERNAL_0f883777_4_k_cu_55ccc70e4cuda3std6ranges3__45__cpo5beginE:
	.zero		1
	.type		_ZN34_INTERNAL_0f883777_4_k_cu_55ccc70e6thrust24THRUST_300001_SM_1000_NS6deviceE,@object
	.size		_ZN34_INTERNAL_0f883777_4_k_cu_55ccc70e6thrust24THRUST_300001_SM_1000_NS6deviceE,(_ZN34_INTERNAL_0f883777_4_k_cu_55ccc70e4cuda3std3__47nulloptE - _ZN34_INTERNAL_0f883777_4_k_cu_55ccc70e6thrust24THRUST_300001_SM_1000_NS6deviceE)
_ZN34_INTERNAL_0f883777_4_k_cu_55ccc70e6thrust24THRUST_300001_SM_1000_NS6deviceE:
	.zero		1
	.type		_ZN34_INTERNAL_0f883777_4_k_cu_55ccc70e4cuda3std3__47nulloptE,@object
	.size		_ZN34_INTERNAL_0f883777_4_k_cu_55ccc70e4cuda3std3__47nulloptE,(_ZN34_INTERNAL_0f883777_4_k_cu_55ccc70e4cuda3std6ranges3__45__cpo8distanceE - _ZN34_INTERNAL_0f883777_4_k_cu_55ccc70e4cuda3std3__47nulloptE)
_ZN34_INTERNAL_0f883777_4_k_cu_55ccc70e4cuda3std3__47nulloptE:
	.zero		1
	.type		_ZN34_INTERNAL_0f883777_4_k_cu_55ccc70e4cuda3std6ranges3__45__cpo8distanceE,@object
	.size		_ZN34_INTERNAL_0f883777_4_k_cu_55ccc70e4cuda3std6ranges3__45__cpo8distanceE,(_ZN34_INTERNAL_0f883777_4_k_cu_55ccc70e6thrust24THRUST_300001_SM_1000_NS12placeholders2_4E - _ZN34_INTERNAL_0f883777_4_k_cu_55ccc70e4cuda3std6ranges3__45__cpo8distanceE)
_ZN34_INTERNAL_0f883777_4_k_cu_55ccc70e4cuda3std6ranges3__45__cpo8distanceE:
	.zero		1
	.type		_ZN34_INTERNAL_0f883777_4_k_cu_55ccc70e6thrust24THRUST_300001_SM_1000_NS12placeholders2_4E,@object
	.size		_ZN34_INTERNAL_0f883777_4_k_cu_55ccc70e6thrust24THRUST_300001_SM_1000_NS12placeholders2_4E,(_ZN34_INTERNAL_0f883777_4_k_cu_55ccc70e4cuda3std3__45__cpo6rbeginE - _ZN34_INTERNAL_0f883777_4_k_cu_55ccc70e6thrust24THRUST_300001_SM_1000_NS12placeholders2_4E)
_ZN34_INTERNAL_0f883777_4_k_cu_55ccc70e6thrust24THRUST_300001_SM_1000_NS12placeholders2_4E:
	.zero		1
	.type		_ZN34_INTERNAL_0f883777_4_k_cu_55ccc70e4cuda3std3__45__cpo6rbeginE,@object
	.size		_ZN34_INTERNAL_0f883777_4_k_cu_55ccc70e4cuda3std3__45__cpo6rbeginE,(_ZN34_INTERNAL_0f883777_4_k_cu_55ccc70e4cuda3std6ranges3__45__cpo7advanceE - _ZN34_INTERNAL_0f883777_4_k_cu_55ccc70e4cuda3std3__45__cpo6rbeginE)
_ZN34_INTERNAL_0f883777_4_k_cu_55ccc70e4cuda3std3__45__cpo6rbeginE:
	.zero		1
	.type		_ZN34_INTERNAL_0f883777_4_k_cu_55ccc70e4cuda3std6ranges3__45__cpo7advanceE,@object
	.size		_ZN34_INTERNAL_0f883777_4_k_cu_55ccc70e4cuda3std6ranges3__45__cpo7advanceE,(_ZN34_INTERNAL_0f883777_4_k_cu_55ccc70e6thrust24THRUST_300001_SM_1000_NS12placeholders3_10E - _ZN34_INTERNAL_0f883777_4_k_cu_55ccc70e4cuda3std6ranges3__45__cpo7advanceE)
_ZN34_INTERNAL_0f883777_4_k_cu_55ccc70e4cuda3std6ranges3__45__cpo7advanceE:
	.zero		1
	.type		_ZN34_INTERNAL_0f883777_4_k_cu_55ccc70e6thrust24THRUST_300001_SM_1000_NS12placeholders3_10E,@object
	.size		_ZN34_INTERNAL_0f883777_4_k_cu_55ccc70e6thrust24THRUST_300001_SM_1000_NS12placeholders3_10E,(_ZN34_INTERNAL_0f883777_4_k_cu_55ccc70e4cuda3std3__48in_placeE - _ZN34_INTERNAL_0f883777_4_k_cu_55ccc70e6thrust24THRUST_300001_SM_1000_NS12placeholders3_10E)
_ZN34_INTERNAL_0f883777_4_k_cu_55ccc70e6thrust24THRUST_300001_SM_1000_NS12placeholders3_10E:
	.zero		1
	.type		_ZN34_INTERNAL_0f883777_4_k_cu_55ccc70e4cuda3std3__48in_placeE,@object
	.size		_ZN34_INTERNAL_0f883777_4_k_cu_55ccc70e4cuda3std3__48in_placeE,(_ZN34_INTERNAL_0f883777_4_k_cu_55ccc70e4cuda3std6ranges3__45__cpo4sizeE - _ZN34_INTERNAL_0f883777_4_k_cu_55ccc70e4cuda3std3__48in_placeE)
_ZN34_INTERNAL_0f883777_4_k_cu_55ccc70e4cuda3std3__48in_placeE:
	.zero		1
	.type		_ZN34_INTERNAL_0f883777_4_k_cu_55ccc70e4cuda3std6ranges3__45__cpo4sizeE,@object
	.size		_ZN34_INTERNAL_0f883777_4_k_cu_55ccc70e4cuda3std6ranges3__45__cpo4sizeE,(_ZN34_INTERNAL_0f883777_4_k_cu_55ccc70e6thrust24THRUST_300001_SM_1000_NS12placeholders2_2E - _ZN34_INTERNAL_0f883777_4_k_cu_55ccc70e4cuda3std6ranges3__45__cpo4sizeE)
_ZN34_INTERNAL_0f883777_4_k_cu_55ccc70e4cuda3std6ranges3__45__cpo4sizeE:
	.zero		1
	.type		_ZN34_INTERNAL_0f883777_4_k_cu_55ccc70e6thrust24THRUST_300001_SM_1000_NS12placeholders2_2E,@object
	.size		_ZN34_INTERNAL_0f883777_4_k_cu_55ccc70e6thrust24THRUST_300001_SM_1000_NS12placeholders2_2E,(_ZN34_INTERNAL_0f883777_4_k_cu_55ccc70e4cuda3std3__45__cpo6cbeginE - _ZN34_INTERNAL_0f883777_4_k_cu_55ccc70e6thrust24THRUST_300001_SM_1000_NS12placeholders2_2E)
_ZN34_INTERNAL_0f883777_4_k_cu_55ccc70e6thrust24THRUST_300001_SM_1000_NS12placeholders2_2E:
	.zero		1
	.type		_ZN34_INTERNAL_0f883777_4_k_cu_55ccc70e4cuda3std3__45__cpo6cbeginE,@object
	.size		_ZN34_INTERNAL_0f883777_4_k_cu_55ccc70e4cuda3std3__45__cpo6cbeginE,(_ZN34_INTERNAL_0f883777_4_k_cu_55ccc70e4cuda3std6ranges3__45__cpo6cbeginE - _ZN34_INTERNAL_0f883777_4_k_cu_55ccc70e4cuda3std3__45__cpo6cbeginE)
_ZN34_INTERNAL_0f883777_4_k_cu_55ccc70e4cuda3std3__45__cpo6cbeginE:
	.zero		1
	.type		_ZN34_INTERNAL_0f883777_4_k_cu_55ccc70e4cuda3std6ranges3__45__cpo6cbeginE,@object
	.size		_ZN34_INTERNAL_0f883777_4_k_cu_55ccc70e4cuda3std6ranges3__45__cpo6cbeginE,(_ZN34_INTERNAL_0f883777_4_k_cu_55ccc70e6thrust24THRUST_300001_SM_1000_NS12placeholders2_6E - _ZN34_INTERNAL_0f883777_4_k_cu_55ccc70e4cuda3std6ranges3__45__cpo6cbeginE)
_ZN34_INTERNAL_0f883777_4_k_cu_55ccc70e4cuda3std6ranges3__45__cpo6cbeginE:
	.zero		1
	.type		_ZN34_INTERNAL_0f883777_4_k_cu_55ccc70e6thrust24THRUST_300001_SM_1000_NS12placeholders2_6E,@object
	.size		_ZN34_INTERNAL_0f883777_4_k_cu_55ccc70e6thrust24THRUST_300001_SM_1000_NS12placeholders2_6E,(_ZN34_INTERNAL_0f883777_4_k_cu_55ccc70e4cuda3std3__45__cpo7crbeginE - _ZN34_INTERNAL_0f883777_4_k_cu_55ccc70e6thrust24THRUST_300001_SM_1000_NS12placeholders2_6E)
_ZN34_INTERNAL_0f883777_4_k_cu_55ccc70e6thrust24THRUST_300001_SM_1000_NS12placeholders2_6E:
	.zero		1
	.type		_ZN34_INTERNAL_0f883777_4_k_cu_55ccc70e4cuda3std3__45__cpo7crbeginE,@object
	.size		_ZN34_INTERNAL_0f883777_4_k_cu_55ccc70e4cuda3std3__45__cpo7crbeginE,(_ZN34_INTERNAL_0f883777_4_k_cu_55ccc70e4cuda3std6ranges3__45__cpo4nextE - _ZN34_INTERNAL_0f883777_4_k_cu_55ccc70e4cuda3std3__45__cpo7crbeginE)
_ZN34_INTERNAL_0f883777_4_k_cu_55ccc70e4cuda3std3__45__cpo7crbeginE:
	.zero		1
	.type		_ZN34_INTERNAL_0f883777_4_k_cu_55ccc70e4cuda3std6ranges3__45__cpo4nextE,@object
	.size		_ZN34_INTERNAL_0f883777_4_k_cu_55ccc70e4cuda3std6ranges3__45__cpo4nextE,(_ZN34_INTERNAL_0f883777_4_k_cu_55ccc70e4cuda3std6ranges3__45__cpo4swapE - _ZN34_INTERNAL_0f883777_4_k_cu_55ccc70e4cuda3std6ranges3__45__cpo4nextE)
_ZN34_INTERNAL_0f883777_4_k_cu_55ccc70e4cuda3std6ranges3__45__cpo4nextE:
	.zero		1
	.type		_ZN34_INTERNAL_0f883777_4_k_cu_55ccc70e4cuda3std6ranges3__45__cpo4swapE,@object
	.size		_ZN34_INTERNAL_0f883777_4_k_cu_55ccc70e4cuda3std6ranges3__45__cpo4swapE,(_ZN34_INTERNAL_0f883777_4_k_cu_55ccc70e6thrust24THRUST_300001_SM_1000_NS8cuda_cub10par_nosyncE - _ZN34_INTERNAL_0f883777_4_k_cu_55ccc70e4cuda3std6ranges3__45__cpo4swapE)
_ZN34_INTERNAL_0f883777_4_k_cu_55ccc70e4cuda3std6ranges3__45__cpo4swapE:
	.zero		1
	.type		_ZN34_INTERNAL_0f883777_4_k_cu_55ccc70e6thrust24THRUST_300001_SM_1000_NS8cuda_cub10par_nosyncE,@object
	.size		_ZN34_INTERNAL_0f883777_4_k_cu_55ccc70e6thrust24THRUST_300001_SM_1000_NS8cuda_cub10par_nosyncE,(_ZN34_INTERNAL_0f883777_4_k_cu_55ccc70e6thrust24THRUST_300001_SM_1000_NS3seqE - _ZN34_INTERNAL_0f883777_4_k_cu_55ccc70e6thrust24THRUST_300001_SM_1000_NS8cuda_cub10par_nosyncE)
_ZN34_INTERNAL_0f883777_4_k_cu_55ccc70e6thrust24THRUST_300001_SM_1000_NS8cuda_cub10par_nosyncE:
	.zero		1
	.type		_ZN34_INTERNAL_0f883777_4_k_cu_55ccc70e6thrust24THRUST_300001_SM_1000_NS3seqE,@object
	.size		_ZN34_INTERNAL_0f883777_4_k_cu_55ccc70e6thrust24THRUST_300001_SM_1000_NS3seqE,(_ZN34_INTERNAL_0f883777_4_k_cu_55ccc70e4cuda3std3__420unreachable_sentinelE - _ZN34_INTERNAL_0f883777_4_k_cu_55ccc70e6thrust24THRUST_300001_SM_1000_NS3seqE)
_ZN34_INTERNAL_0f883777_4_k_cu_55ccc70e6thrust24THRUST_300001_SM_1000_NS3seqE:
	.zero		1
	.type		_ZN34_INTERNAL_0f883777_4_k_cu_55ccc70e4cuda3std3__420unreachable_sentinelE,@object
	.size		_ZN34_INTERNAL_0f883777_4_k_cu_55ccc70e4cuda3std3__420unreachable_sentinelE,(_ZN34_INTERNAL_0f883777_4_k_cu_55ccc70e4cuda3std6ranges3__45__cpo5ssizeE - _ZN34_INTERNAL_0f883777_4_k_cu_55ccc70e4cuda3std3__420unreachable_sentinelE)
_ZN34_INTERNAL_0f883777_4_k_cu_55ccc70e4cuda3std3__420unreachable_sentinelE:
	.zero		1
	.type		_ZN34_INTERNAL_0f883777_4_k_cu_55ccc70e4cuda3std6ranges3__45__cpo5ssizeE,@object
	.size		_ZN34_INTERNAL_0f883777_4_k_cu_55ccc70e4cuda3std6ranges3__45__cpo5ssizeE,(_ZN34_INTERNAL_0f883777_4_k_cu_55ccc70e6thrust24THRUST_300001_SM_1000_NS12placeholders2_3E - _ZN34_INTERNAL_0f883777_4_k_cu_55ccc70e4cuda3std6ranges3__45__cpo5ssizeE)
_ZN34_INTERNAL_0f883777_4_k_cu_55ccc70e4cuda3std6ranges3__45__cpo5ssizeE:
	.zero		1
	.type		_ZN34_INTERNAL_0f883777_4_k_cu_55ccc70e6thrust24THRUST_300001_SM_1000_NS12placeholders2_3E,@object
	.size		_ZN34_INTERNAL_0f883777_4_k_cu_55ccc70e6thrust24THRUST_300001_SM_1000_NS12placeholders2_3E,(_ZN34_INTERNAL_0f883777_4_k_cu_55ccc70e4cuda3std3__45__cpo4cendE - _ZN34_INTERNAL_0f883777_4_k_cu_55ccc70e6thrust24THRUST_300001_SM_1000_NS12placeholders2_3E)
_ZN34_INTERNAL_0f883777_4_k_cu_55ccc70e6thrust24THRUST_300001_SM_1000_NS12placeholders2_3E:
	.zero		1
	.type		_ZN34_INTERNAL_0f883777_4_k_cu_55ccc70e4cuda3std3__45__cpo4cendE,@object
	.size		_ZN34_INTERNAL_0f883777_4_k_cu_55ccc70e4cuda3std3__45__cpo4cendE,(_ZN34_INTERNAL_0f883777_4_k_cu_55ccc70e4cuda3std6ranges3__45__cpo4cendE - _ZN34_INTERNAL_0f883777_4_k_cu_55ccc70e4cuda3std3__45__cpo4cendE)
_ZN34_INTERNAL_0f883777_4_k_cu_55ccc70e4cuda3std3__45__cpo4cendE:
	.zero		1
	.type		_ZN34_INTERNAL_0f883777_4_k_cu_55ccc70e4cuda3std6ranges3__45__cpo4cendE,@object
	.size		_ZN34_INTERNAL_0f883777_4_k_cu_55ccc70e4cuda3std6ranges3__45__cpo4cendE,(_ZN34_INTERNAL_0f883777_4_k_cu_55ccc70e6thrust24THRUST_300001_SM_1000_NS12placeholders2_7E - _ZN34_INTERNAL_0f883777_4_k_cu_55ccc70e4cuda3std6ranges3__45__cpo4cendE)
_ZN34_INTERNAL_0f883777_4_k_cu_55ccc70e4cuda3std6ranges3__45__cpo4cendE:
	.zero		1
	.type		_ZN34_INTERNAL_0f883777_4_k_cu_55ccc70e6thrust24THRUST_300001_SM_1000_NS12placeholders2_7E,@object
	.size		_ZN34_INTERNAL_0f883777_4_k_cu_55ccc70e6thrust24THRUST_300001_SM_1000_NS12placeholders2_7E,(_ZN34_INTERNAL_0f883777_4_k_cu_55ccc70e4cuda3std3__45__cpo5crendE - _ZN34_INTERNAL_0f883777_4_k_cu_55ccc70e6thrust24THRUST_300001_SM_1000_NS12placeholders2_7E)
_ZN34_INTERNAL_0f883777_4_k_cu_55ccc70e6thrust24THRUST_300001_SM_1000_NS12placeholders2_7E:
	.zero		1
	.type		_ZN34_INTERNAL_0f883777_4_k_cu_55ccc70e4cuda3std3__45__cpo5crendE,@object
	.size		_ZN34_INTERNAL_0f883777_4_k_cu_55ccc70e4cuda3std3__45__cpo5crendE,(_ZN34_INTERNAL_0f883777_4_k_cu_55ccc70e4cuda3std6ranges3__45__cpo4prevE - _ZN34_INTERNAL_0f883777_4_k_cu_55ccc70e4cuda3std3__45__cpo5crendE)
_ZN34_INTERNAL_0f883777_4_k_cu_55ccc70e4cuda3std3__45__cpo5crendE:
	.zero		1
	.type		_ZN34_INTERNAL_0f883777_4_k_cu_55ccc70e4cuda3std6ranges3__45__cpo4prevE,@object
	.size		_ZN34_INTERNAL_0f883777_4_k_cu_55ccc70e4cuda3std6ranges3__45__cpo4prevE,(_ZN34_INTERNAL_0f883777_4_k_cu_55ccc70e4cuda3std6ranges3__45__cpo9iter_moveE - _ZN34_INTERNAL_0f883777_4_k_cu_55ccc70e4cuda3std6ranges3__45__cpo4prevE)
_ZN34_INTERNAL_0f883777_4_k_cu_55ccc70e4cuda3std6ranges3__45__cpo4prevE:
	.zero		1
	.type		_ZN34_INTERNAL_0f883777_4_k_cu_55ccc70e4cuda3std6ranges3__45__cpo9iter_moveE,@object
	.size		_ZN34_INTERNAL_0f883777_4_k_cu_55ccc70e4cuda3std6ranges3__45__cpo9iter_moveE,(_ZN34_INTERNAL_0f883777_4_k_cu_55ccc70e6thrust24THRUST_300001_SM_1000_NS6system6detail10sequential3seqE - _ZN34_INTERNAL_0f883777_4_k_cu_55ccc70e4cuda3std6ranges3__45__cpo9iter_moveE)
_ZN34_INTERNAL_0f883777_4_k_cu_55ccc70e4cuda3std6ranges3__45__cpo9iter_moveE:
	.zero		1
	.type		_ZN34_INTERNAL_0f883777_4_k_cu_55ccc70e6thrust24THRUST_300001_SM_1000_NS6system6detail10sequential3seqE,@object
	.size		_ZN34_INTERNAL_0f883777_4_k_cu_55ccc70e6thrust24THRUST_300001_SM_1000_NS6system6detail10sequential3seqE,(_ZN34_INTERNAL_0f883777_4_k_cu_55ccc70e6thrust24THRUST_300001_SM_1000_NS12placeholders2_9E - _ZN34_INTERNAL_0f883777_4_k_cu_55ccc70e6thrust24THRUST_300001_SM_1000_NS6system6detail10sequential3seqE)
_ZN34_INTERNAL_0f883777_4_k_cu_55ccc70e6thrust24THRUST_300001_SM_1000_NS6system6detail10sequential3seqE:
	.zero		1
	.type		_ZN34_INTERNAL_0f883777_4_k_cu_55ccc70e6thrust24THRUST_300001_SM_1000_NS12placeholders2_9E,@object
	.size		_ZN34_INTERNAL_0f883777_4_k_cu_55ccc70e6thrust24THRUST_300001_SM_1000_NS12placeholders2_9E,(_ZN34_INTERNAL_0f883777_4_k_cu_55ccc70e4cuda3std3__419piecewise_constructE - _ZN34_INTERNAL_0f883777_4_k_cu_55ccc70e6thrust24THRUST_300001_SM_1000_NS12placeholders2_9E)
_ZN34_INTERNAL_0f883777_4_k_cu_55ccc70e6thrust24THRUST_300001_SM_1000_NS12placeholders2_9E:
	.zero		1
	.type		_ZN34_INTERNAL_0f883777_4_k_cu_55ccc70e4cuda3std3__419piecewise_constructE,@object
	.size		_ZN34_INTERNAL_0f883777_4_k_cu_55ccc70e4cuda3std3__419piecewise_constructE,(_ZN34_INTERNAL_0f883777_4_k_cu_55ccc70e4cuda3std6ranges3__45__cpo5cdataE - _ZN34_INTERNAL_0f883777_4_k_cu_55ccc70e4cuda3std3__419piecewise_constructE)
_ZN34_INTERNAL_0f883777_4_k_cu_55ccc70e4cuda3std3__419piecewise_constructE:
	.zero		1
	.type		_ZN34_INTERNAL_0f883777_4_k_cu_55ccc70e4cuda3std6ranges3__45__cpo5cdataE,@object
	.size		_ZN34_INTERNAL_0f883777_4_k_cu_55ccc70e4cuda3std6ranges3__45__cpo5cdataE,(_ZN34_INTERNAL_0f883777_4_k_cu_55ccc70e6thrust24THRUST_300001_SM_1000_NS12placeholders2_1E - _ZN34_INTERNAL_0f883777_4_k_cu_55ccc70e4cuda3std6ranges3__45__cpo5cdataE)
_ZN34_INTERNAL_0f883777_4_k_cu_55ccc70e4cuda3std6ranges3__45__cpo5cdataE:
	.zero		1
	.type		_ZN34_INTERNAL_0f883777_4_k_cu_55ccc70e6thrust24THRUST_300001_SM_1000_NS12placeholders2_1E,@object
	.size		_ZN34_INTERNAL_0f883777_4_k_cu_55ccc70e6thrust24THRUST_300001_SM_1000_NS12placeholders2_1E,(_ZN34_INTERNAL_0f883777_4_k_cu_55ccc70e4cuda3std3__45__cpo3endE - _ZN34_INTERNAL_0f883777_4_k_cu_55ccc70e6thrust24THRUST_300001_SM_1000_NS12placeholders2_1E)
_ZN34_INTERNAL_0f883777_4_k_cu_55ccc70e6thrust24THRUST_300001_SM_1000_NS12placeholders2_1E:
	.zero		1
	.type		_ZN34_INTERNAL_0f883777_4_k_cu_55ccc70e4cuda3std3__45__cpo3endE,@object
	.size		_ZN34_INTERNAL_0f883777_4_k_cu_55ccc70e4cuda3std3__45__cpo3endE,(_ZN34_INTERNAL_0f883777_4_k_cu_55ccc70e4cuda3std6ranges3__45__cpo3endE - _ZN34_INTERNAL_0f883777_4_k_cu_55ccc70e4cuda3std3__45__cpo3endE)
_ZN34_INTERNAL_0f883777_4_k_cu_55ccc70e4cuda3std3__45__cpo3endE:
	.zero		1
	.type		_ZN34_INTERNAL_0f883777_4_k_cu_55ccc70e4cuda3std6ranges3__45__cpo3endE,@object
	.size		_ZN34_INTERNAL_0f883777_4_k_cu_55ccc70e4cuda3std6ranges3__45__cpo3endE,(_ZN34_INTERNAL_0f883777_4_k_cu_55ccc70e6thrust24THRUST_300001_SM_1000_NS12placeholders2_5E - _ZN34_INTERNAL_0f883777_4_k_cu_55ccc70e4cuda3std6ranges3__45__cpo3endE)
_ZN34_INTERNAL_0f883777_4_k_cu_55ccc70e4cuda3std6ranges3__45__cpo3endE:
	.zero		1
	.type		_ZN34_INTERNAL_0f883777_4_k_cu_55ccc70e6thrust24THRUST_300001_SM_1000_NS12placeholders2_5E,@object
	.size		_ZN34_INTERNAL_0f883777_4_k_cu_55ccc70e6thrust24THRUST_300001_SM_1000_NS12placeholders2_5E,(_ZN34_INTERNAL_0f883777_4_k_cu_55ccc70e4cuda3std3__45__cpo4rendE - _ZN34_INTERNAL_0f883777_4_k_cu_55ccc70e6thrust24THRUST_300001_SM_1000_NS12placeholders2_5E)
_ZN34_INTERNAL_0f883777_4_k_cu_55ccc70e6thrust24THRUST_300001_SM_1000_NS12placeholders2_5E:
	.zero		1
	.type		_ZN34_INTERNAL_0f883777_4_k_cu_55ccc70e4cuda3std3__45__cpo4rendE,@object
	.size		_ZN34_INTERNAL_0f883777_4_k_cu_55ccc70e4cuda3std3__45__cpo4rendE,(_ZN34_INTERNAL_0f883777_4_k_cu_55ccc70e4cuda3std6ranges3__45__cpo9iter_swapE - _ZN34_INTERNAL_0f883777_4_k_cu_55ccc70e4cuda3std3__45__cpo4rendE)
_ZN34_INTERNAL_0f883777_4_k_cu_55ccc70e4cuda3std3__45__cpo4rendE:
	.zero		1
	.type		_ZN34_INTERNAL_0f883777_4_k_cu_55ccc70e4cuda3std6ranges3__45__cpo9iter_swapE,@object
	.size		_ZN34_INTERNAL_0f883777_4_k_cu_55ccc70e4cuda3std6ranges3__45__cpo9iter_swapE,(_ZN34_INTERNAL_0f883777_4_k_cu_55ccc70e4cuda3std3__48unexpectE - _ZN34_INTERNAL_0f883777_4_k_cu_55ccc70e4cuda3std6ranges3__45__cpo9iter_swapE)
_ZN34_INTERNAL_0f883777_4_k_cu_55ccc70e4cuda3std6ranges3__45__cpo9iter_swapE:
	.zero		1
	.type		_ZN34_INTERNAL_0f883777_4_k_cu_55ccc70e4cuda3std3__48unexpectE,@object
	.size		_ZN34_INTERNAL_0f883777_4_k_cu_55ccc70e4cuda3std3__48unexpectE,(_ZN34_INTERNAL_0f883777_4_k_cu_55ccc70e6thrust24THRUST_300001_SM_1000_NS8cuda_cub3parE - _ZN34_INTERNAL_0f883777_4_k_cu_55ccc70e4cuda3std3__48unexpectE)
_ZN34_INTERNAL_0f883777_4_k_cu_55ccc70e4cuda3std3__48unexpectE:
	.zero		1
	.type		_ZN34_INTERNAL_0f883777_4_k_cu_55ccc70e6thrust24THRUST_300001_SM_1000_NS8cuda_cub3parE,@object
	.size		_ZN34_INTERNAL_0f883777_4_k_cu_55ccc70e6thrust24THRUST_300001_SM_1000_NS8cuda_cub3parE,(.L_29 - _ZN34_INTERNAL_0f883777_4_k_cu_55ccc70e6thrust24THRUST_300001_SM_1000_NS8cuda_cub3parE)
_ZN34_INTERNAL_0f883777_4_k_cu_55ccc70e6thrust24THRUST_300001_SM_1000_NS8cuda_cub3parE:
	.zero		1
.L_29:


//--------------------- .nv.shared._ZN3cub18CUB_300001_SM_10006detail4scan16DeviceScanKernelINS2_10policy_hubIiiijN4cuda3std3__44plusIvEEE10Policy1000EN6thrust24THRUST_300001_SM_1000_NS10device_ptrIiEESF_NS0_13ScanTileStateIiLb1EEES9_NS1_10InputValueIiPiEEjiLb0EiEEvT0_T1_T2_iT3_T4_T5_ --------------------------
	.section	.nv.shared._ZN3cub18CUB_300001_SM_10006detail4scan16DeviceScanKernelINS2_10policy_hubIiiijN4cuda3std3__44plusIvEEE10Policy1000EN6thrust24THRUST_300001_SM_1000_NS10device_ptrIiEESF_NS0_13ScanTileStateIiLb1EEES9_NS1_10InputValueIiPiEEjiLb0EiEEvT0_T1_T2_iT3_T4_T5_,"aw",@nobits
	.sectionflags	@""
	.align	16
.nv.shared._ZN3cub18CUB_300001_SM_10006detail4scan16DeviceScanKernelINS2_10policy_hubIiiijN4cuda3std3__44plusIvEEE10Policy1000EN6thrust24THRUST_300001_SM_1000_NS10device_ptrIiEESF_NS0_13ScanTileStateIiLb1EEES9_NS1_10InputValueIiPiEEjiLb0EiEEvT0_T1_T2_iT3_T4_T5_:
	.zero		34832


//--------------------- .nv.constant0._ZN3cub18CUB_300001_SM_10006detail4scan16DeviceScanKernelINS2_10policy_hubIiiimN4cuda3std3__44plusIvEEE10Policy1000EN6thrust24THRUST_300001_SM_1000_NS10device_ptrIiEESF_NS0_13ScanTileStateIiLb1EEES9_NS1_10InputValueIiPiEEmiLb0EiEEvT0_T1_T2_iT3_T4_T5_ --------------------------
	.section	.nv.constant0._ZN3cub18CUB_300001_SM_10006detail4scan16DeviceScanKernelINS2_10policy_hubIiiimN4cuda3std3__44plusIvEEE10Policy1000EN6thrust24THRUST_300001_SM_1000_NS10device_ptrIiEESF_NS0_13ScanTileStateIiLb1EEES9_NS1_10InputValueIiPiEEmiLb0EiEEvT0_T1_T2_iT3_T4_T5_,"a",@progbits
	.sectionflags	@""
	.align	4
.nv.constant0._ZN3cub18CUB_300001_SM_10006detail4scan16DeviceScanKernelINS2_10policy_hubIiiimN4cuda3std3__44plusIvEEE10Policy1000EN6thrust24THRUST_300001_SM_1000_NS10device_ptrIiEESF_NS0_13ScanTileStateIiLb1EEES9_NS1_10InputValueIiPiEEmiLb0EiEEvT0_T1_T2_iT3_T4_T5_:
	.zero		952


//--------------------- .nv.constant0._ZN3cub18CUB_300001_SM_10006detail4scan16DeviceScanKernelINS2_10policy_hubIiiijN4cuda3std3__44plusIvEEE10Policy1000EN6thrust24THRUST_300001_SM_1000_NS10device_ptrIiEESF_NS0_13ScanTileStateIiLb1EEES9_NS1_10InputValueIiPiEEjiLb0EiEEvT0_T1_T2_iT3_T4_T5_ --------------------------
	.section	.nv.constant0._ZN3cub18CUB_300001_SM_10006detail4scan16DeviceScanKernelINS2_10policy_hubIiiijN4cuda3std3__44plusIvEEE10Policy1000EN6thrust24THRUST_300001_SM_1000_NS10device_ptrIiEESF_NS0_13ScanTileStateIiLb1EEES9_NS1_10InputValueIiPiEEjiLb0EiEEvT0_T1_T2_iT3_T4_T5_,"a",@progbits
	.sectionflags	@""
	.align	4
.nv.constant0._ZN3cub18CUB_300001_SM_10006detail4scan16DeviceScanKernelINS2_10policy_hubIiiijN4cuda3std3__44plusIvEEE10Policy1000EN6thrust24THRUST_300001_SM_1000_NS10device_ptrIiEESF_NS0_13ScanTileStateIiLb1EEES9_NS1_10InputValueIiPiEEjiLb0EiEEvT0_T1_T2_iT3_T4_T5_:
	.zero		948


//--------------------- .nv.constant0._ZN3cub18CUB_300001_SM_10006detail4scan20DeviceScanInitKernelINS0_13ScanTileStateIiLb1EEEEEvT_i --------------------------
	.section	.nv.constant0._ZN3cub18CUB_300001_SM_10006detail4scan20DeviceScanInitKernelINS0_13ScanTileStateIiLb1EEEEEvT_i,"a",@progbits
	.sectionflags	@""
	.align	4
.nv.constant0._ZN3cub18CUB_300001_SM_10006detail4scan20DeviceScanInitKernelINS0_13ScanTileStateIiLb1EEEEEvT_i:
	.zero		908


//--------------------- .nv.constant0._ZN3cub18CUB_300001_SM_10006detail11EmptyKernelIvEEvv --------------------------
	.section	.nv.constant0._ZN3cub18CUB_300001_SM_10006detail11EmptyKernelIvEEvv,"a",@progbits
	.sectionflags	@""
	.align	4
.nv.constant0._ZN3cub18CUB_300001_SM_10006detail11EmptyKernelIvEEvv:
	.zero		896


//--------------------- .nv.constant0._Z10coalescingIjEvPhPKiPiS0_i --------------------------
	.section	.nv.constant0._Z10coalescingIjEvPhPKiPiS0_i,"a",@progbits
	.sectionflags	@""
	.align	4
.nv.constant0._Z10coalescingIjEvPhPKiPiS0_i:
	.zero		932


//--------------------- .nv.constant0._Z10coalescingItEvPhPKiPiS0_i --------------------------
	.section	.nv.constant0._Z10coalescingItEvPhPKiPiS0_i,"a",@progbits
	.sectionflags	@""
	.align	4
.nv.constant0._Z10coalescingItEvPhPKiPiS0_i:
	.zero		932


//--------------------- .nv.constant0._Z21map_values_kernel_32bPKjPhPKiPiS4_iih --------------------------
	.section	.nv.constant0._Z21map_values_kernel_32bPKjPhPKiPiS4_iih,"a",@progbits
	.sectionflags	@""
	.align	4
.nv.constant0._Z21map_values_kernel_32bPKjPhPKiPiS4_iih:
	.zero		945


//--------------------- .nv.constant0._Z21map_values_kernel_16bPKtPhPKiPiS4_iih --------------------------
	.section	.nv.constant0._Z21map_values_kernel_16bPKtPhPKiPiS4_iih,"a",@progbits
	.sectionflags	@""
	.align	4
.nv.constant0._Z21map_values_kernel_16bPKtPhPKiPiS4_iih:
	.zero		945


//--------------------- .nv.constant0._Z21decompress_kernel_32bPhPKiS1_PjPiih --------------------------
	.section	.nv.constant0._Z21decompress_kernel_32bPhPKiS1_PjPiih,"a",@progbits
	.sectionflags	@""
	.align	4
.nv.constant0._Z21decompress_kernel_32bPhPKiS1_PjPiih:
	.zero		941


//--------------------- .nv.constant0._Z21decompress_kernel_16bPhPKiS1_PtPiih --------------------------
	.section	.nv.constant0._Z21decompress_kernel_16bPhPKiS1_PtPiih,"a",@progbits
	.sectionflags	@""
	.align	4
.nv.constant0._Z21decompress_kernel_16bPhPKiS1_PtPiih:
	.zero		941


//--------------------- SYMBOLS --------------------------

	.type		.nv.reservedSmem.offset0,@object
	.size		.nv.reservedSmem.offset0,0x4
	.type		.nv.reservedSmem.cap,@object
	.size		.nv.reservedSmem.cap,0x4
